//
// Generated by NVIDIA NVVM Compiler
//
// Compiler Build ID: CL-36424714
// Cuda compilation tools, release 13.0, V13.0.88
// Based on NVVM 20.0.0
//

.version 9.0
.target sm_100
.address_size 64

	// .globl	_Z10add_sourcefffiiiifffiiiiPfS_
.func  (.param .align 16 .b8 func_retval0[16]) __internal_trig_reduction_slowpathd
(
	.param .b64 __internal_trig_reduction_slowpathd_param_0
)
;
.func  (.param .b64 func_retval0) __internal_accurate_pow
(
	.param .b64 __internal_accurate_pow_param_0
)
;
.const .align 4 .b8 c[16] = {255, 31, 153, 63, 85, 85, 163, 189, 205, 204, 28, 60, 111, 219, 54, 186};
.global .align 4 .f32 d0;
.global .align 4 .b8 __cudart_i2opi_f[24] = {65, 144, 67, 60, 153, 149, 98, 219, 192, 221, 52, 245, 209, 87, 39, 252, 41, 21, 68, 78, 110, 131, 249, 162};
.global .align 8 .b8 __cudart_i2opi_d[144] = {8, 93, 141, 31, 177, 95, 251, 107, 234, 146, 82, 138, 247, 57, 7, 61, 123, 241, 229, 235, 199, 186, 39, 117, 45, 234, 95, 158, 102, 63, 70, 79, 183, 9, 203, 39, 207, 126, 54, 109, 31, 109, 10, 90, 139, 17, 47, 239, 15, 152, 5, 222, 255, 151, 248, 31, 59, 40, 249, 189, 139, 95, 132, 156, 244, 57, 83, 131, 57, 214, 145, 57, 65, 126, 95, 180, 38, 112, 156, 233, 132, 68, 187, 46, 245, 53, 130, 232, 62, 167, 41, 177, 28, 235, 29, 254, 28, 146, 209, 9, 234, 46, 73, 6, 224, 210, 77, 66, 58, 110, 36, 183, 97, 197, 187, 222, 171, 99, 81, 254, 65, 144, 67, 60, 153, 149, 98, 219, 192, 221, 52, 245, 209, 87, 39, 252, 41, 21, 68, 78, 110, 131, 249, 162};
.global .align 16 .b8 __cudart_sin_cos_coeffs[128] = {70, 210, 176, 44, 241, 229, 90, 190, 146, 227, 172, 105, 227, 29, 199, 62, 161, 98, 219, 25, 160, 1, 42, 191, 24, 8, 17, 17, 17, 17, 129, 63, 84, 85, 85, 85, 85, 85, 197, 191, 0, 0, 0, 0, 0, 0, 0, 0, 0, 0, 0, 0, 0, 0, 0, 0, 100, 129, 253, 32, 131, 255, 168, 189, 40, 133, 239, 193, 167, 238, 33, 62, 217, 230, 6, 142, 79, 126, 146, 190, 233, 188, 221, 25, 160, 1, 250, 62, 71, 93, 193, 22, 108, 193, 86, 191, 81, 85, 85, 85, 85, 85, 165, 63, 0, 0, 0, 0, 0, 0, 224, 191, 0, 0, 0, 0, 0, 0, 240, 63};

.visible .entry _Z10add_sourcefffiiiifffiiiiPfS_(
	.param .f32 _Z10add_sourcefffiiiifffiiiiPfS__param_0,
	.param .f32 _Z10add_sourcefffiiiifffiiiiPfS__param_1,
	.param .f32 _Z10add_sourcefffiiiifffiiiiPfS__param_2,
	.param .u32 _Z10add_sourcefffiiiifffiiiiPfS__param_3,
	.param .u32 _Z10add_sourcefffiiiifffiiiiPfS__param_4,
	.param .u32 _Z10add_sourcefffiiiifffiiiiPfS__param_5,
	.param .u32 _Z10add_sourcefffiiiifffiiiiPfS__param_6,
	.param .f32 _Z10add_sourcefffiiiifffiiiiPfS__param_7,
	.param .f32 _Z10add_sourcefffiiiifffiiiiPfS__param_8,
	.param .f32 _Z10add_sourcefffiiiifffiiiiPfS__param_9,
	.param .u32 _Z10add_sourcefffiiiifffiiiiPfS__param_10,
	.param .u32 _Z10add_sourcefffiiiifffiiiiPfS__param_11,
	.param .u32 _Z10add_sourcefffiiiifffiiiiPfS__param_12,
	.param .u32 _Z10add_sourcefffiiiifffiiiiPfS__param_13,
	.param .u64 .ptr .align 1 _Z10add_sourcefffiiiifffiiiiPfS__param_14,
	.param .u64 .ptr .align 1 _Z10add_sourcefffiiiifffiiiiPfS__param_15
)
{
	.reg .pred 	%p<16>;
	.reg .b32 	%r<89>;
	.reg .b32 	%f<57>;
	.reg .b64 	%rd<8>;
	.reg .b64 	%fd<137>;

	ld.param.f32 	%f9, [_Z10add_sourcefffiiiifffiiiiPfS__param_0];
	ld.param.f32 	%f14, [_Z10add_sourcefffiiiifffiiiiPfS__param_1];
	ld.param.f32 	%f10, [_Z10add_sourcefffiiiifffiiiiPfS__param_2];
	ld.param.u32 	%r24, [_Z10add_sourcefffiiiifffiiiiPfS__param_6];
	ld.param.f32 	%f11, [_Z10add_sourcefffiiiifffiiiiPfS__param_8];
	ld.param.f32 	%f12, [_Z10add_sourcefffiiiifffiiiiPfS__param_9];
	ld.param.u32 	%r25, [_Z10add_sourcefffiiiifffiiiiPfS__param_10];
	ld.param.u32 	%r26, [_Z10add_sourcefffiiiifffiiiiPfS__param_11];
	ld.param.u32 	%r27, [_Z10add_sourcefffiiiifffiiiiPfS__param_12];
	ld.param.u32 	%r28, [_Z10add_sourcefffiiiifffiiiiPfS__param_13];
	ld.param.u64 	%rd1, [_Z10add_sourcefffiiiifffiiiiPfS__param_14];
	ld.param.u64 	%rd2, [_Z10add_sourcefffiiiifffiiiiPfS__param_15];
	rcp.rn.f32 	%f1, %f12;
	sub.f32 	%f2, %f11, %f1;
	add.s32 	%r29, %r27, -1;
	mul.lo.s32 	%r30, %r29, %r28;
	cvt.rn.f32.s32 	%f15, %r30;
	add.f32 	%f3, %f14, %f15;
	mov.f32 	%f56, 0f00000000;
	setp.eq.s32 	%p1, %r25, 3;
	@%p1 bra 	$L__BB0_15;
	setp.eq.s32 	%p2, %r25, 2;
	@%p2 bra 	$L__BB0_7;
	setp.ne.s32 	%p3, %r25, 1;
	@%p3 bra 	$L__BB0_23;
	mul.f32 	%f48, %f12, %f2;
	mul.f32 	%f49, %f48, %f48;
	cvt.f64.f32 	%fd103, %f49;
	mul.f64 	%fd1, %fd103, 0d4033BD3CC99E70C6;
	mul.f64 	%fd2, %fd103, 0dC023BD3CC99E70C6;
	fma.rn.f64 	%fd104, %fd2, 0d3FF71547652B82FE, 0d4338000000000000;
	{
	.reg .b32 %temp; 
	mov.b64 	{%r1, %temp}, %fd104;
	}
	mov.f64 	%fd105, 0dC338000000000000;
	add.rn.f64 	%fd106, %fd104, %fd105;
	fma.rn.f64 	%fd107, %fd106, 0dBFE62E42FEFA39EF, %fd2;
	fma.rn.f64 	%fd108, %fd106, 0dBC7ABC9E3B39803F, %fd107;
	fma.rn.f64 	%fd109, %fd108, 0d3E5ADE1569CE2BDF, 0d3E928AF3FCA213EA;
	fma.rn.f64 	%fd110, %fd109, %fd108, 0d3EC71DEE62401315;
	fma.rn.f64 	%fd111, %fd110, %fd108, 0d3EFA01997C89EB71;
	fma.rn.f64 	%fd112, %fd111, %fd108, 0d3F2A01A014761F65;
	fma.rn.f64 	%fd113, %fd112, %fd108, 0d3F56C16C1852B7AF;
	fma.rn.f64 	%fd114, %fd113, %fd108, 0d3F81111111122322;
	fma.rn.f64 	%fd115, %fd114, %fd108, 0d3FA55555555502A1;
	fma.rn.f64 	%fd116, %fd115, %fd108, 0d3FC5555555555511;
	fma.rn.f64 	%fd117, %fd116, %fd108, 0d3FE000000000000B;
	fma.rn.f64 	%fd118, %fd117, %fd108, 0d3FF0000000000000;
	fma.rn.f64 	%fd119, %fd118, %fd108, 0d3FF0000000000000;
	{
	.reg .b32 %temp; 
	mov.b64 	{%r2, %temp}, %fd119;
	}
	{
	.reg .b32 %temp; 
	mov.b64 	{%temp, %r3}, %fd119;
	}
	shl.b32 	%r63, %r1, 20;
	add.s32 	%r64, %r63, %r3;
	mov.b64 	%fd130, {%r2, %r64};
	{
	.reg .b32 %temp; 
	mov.b64 	{%temp, %r65}, %fd2;
	}
	mov.b32 	%f50, %r65;
	abs.f32 	%f4, %f50;
	setp.lt.f32 	%p12, %f4, 0f4086232B;
	@%p12 bra 	$L__BB0_6;
	setp.lt.f64 	%p13, %fd2, 0d0000000000000000;
	add.f64 	%fd120, %fd2, 0d7FF0000000000000;
	selp.f64 	%fd130, 0d0000000000000000, %fd120, %p13;
	setp.geu.f32 	%p14, %f4, 0f40874800;
	@%p14 bra 	$L__BB0_6;
	shr.u32 	%r66, %r1, 31;
	add.s32 	%r67, %r1, %r66;
	shr.s32 	%r68, %r67, 1;
	shl.b32 	%r69, %r68, 20;
	add.s32 	%r70, %r3, %r69;
	mov.b64 	%fd121, {%r2, %r70};
	sub.s32 	%r71, %r1, %r68;
	shl.b32 	%r72, %r71, 20;
	add.s32 	%r73, %r72, 1072693248;
	mov.b32 	%r74, 0;
	mov.b64 	%fd122, {%r74, %r73};
	mul.f64 	%fd130, %fd122, %fd121;
$L__BB0_6:
	mov.f64 	%fd123, 0d3FF0000000000000;
	sub.f64 	%fd124, %fd123, %fd1;
	mul.f64 	%fd125, %fd124, %fd130;
	cvt.rn.f32.f64 	%f56, %fd125;
	bra.uni 	$L__BB0_23;
$L__BB0_7:
	mul.f32 	%f31, %f12, 0fC0800000;
	mul.f32 	%f32, %f12, %f31;
	cvt.f64.f32 	%fd62, %f32;
	mul.f64 	%fd7, %fd62, 0d400921FB542FE938;
	mov.f64 	%fd131, 0d3FB999999999999A;
	{
	.reg .b32 %temp; 
	mov.b64 	{%temp, %r81}, %fd131;
	}
	{
	.reg .b32 %temp; 
	mov.b64 	{%r82, %temp}, %fd131;
	}
	setp.gt.s32 	%p8, %r81, 1048575;
	mov.b32 	%r83, -1023;
	@%p8 bra 	$L__BB0_9;
	mov.f64 	%fd131, 0d431999999999999A;
	{
	.reg .b32 %temp; 
	mov.b64 	{%temp, %r81}, %fd131;
	}
	{
	.reg .b32 %temp; 
	mov.b64 	{%r82, %temp}, %fd131;
	}
	mov.b32 	%r83, -1077;
$L__BB0_9:
	add.s32 	%r49, %r81, -1;
	setp.gt.u32 	%p9, %r49, 2146435070;
	@%p9 bra 	$L__BB0_13;
	shr.u32 	%r52, %r81, 20;
	add.s32 	%r84, %r83, %r52;
	and.b32  	%r53, %r81, 1048575;
	or.b32  	%r54, %r53, 1072693248;
	mov.b64 	%fd132, {%r82, %r54};
	setp.lt.u32 	%p11, %r54, 1073127583;
	@%p11 bra 	$L__BB0_12;
	{
	.reg .b32 %temp; 
	mov.b64 	{%r55, %temp}, %fd132;
	}
	{
	.reg .b32 %temp; 
	mov.b64 	{%temp, %r56}, %fd132;
	}
	add.s32 	%r57, %r56, -1048576;
	mov.b64 	%fd132, {%r55, %r57};
	add.s32 	%r84, %r84, 1;
$L__BB0_12:
	add.f64 	%fd65, %fd132, 0dBFF0000000000000;
	add.f64 	%fd66, %fd132, 0d3FF0000000000000;
	rcp.approx.ftz.f64 	%fd67, %fd66;
	neg.f64 	%fd68, %fd66;
	fma.rn.f64 	%fd69, %fd68, %fd67, 0d3FF0000000000000;
	fma.rn.f64 	%fd70, %fd69, %fd69, %fd69;
	fma.rn.f64 	%fd71, %fd70, %fd67, %fd67;
	mul.f64 	%fd72, %fd65, %fd71;
	fma.rn.f64 	%fd73, %fd65, %fd71, %fd72;
	mul.f64 	%fd74, %fd73, %fd73;
	fma.rn.f64 	%fd75, %fd74, 0d3EB1380B3AE80F1E, 0d3ED0EE258B7A8B04;
	fma.rn.f64 	%fd76, %fd75, %fd74, 0d3EF3B2669F02676F;
	fma.rn.f64 	%fd77, %fd76, %fd74, 0d3F1745CBA9AB0956;
	fma.rn.f64 	%fd78, %fd77, %fd74, 0d3F3C71C72D1B5154;
	fma.rn.f64 	%fd79, %fd78, %fd74, 0d3F624924923BE72D;
	fma.rn.f64 	%fd80, %fd79, %fd74, 0d3F8999999999A3C4;
	fma.rn.f64 	%fd81, %fd80, %fd74, 0d3FB5555555555554;
	sub.f64 	%fd82, %fd65, %fd73;
	add.f64 	%fd83, %fd82, %fd82;
	neg.f64 	%fd84, %fd73;
	fma.rn.f64 	%fd85, %fd84, %fd65, %fd83;
	mul.f64 	%fd86, %fd71, %fd85;
	mul.f64 	%fd87, %fd74, %fd81;
	fma.rn.f64 	%fd88, %fd87, %fd73, %fd86;
	xor.b32  	%r58, %r84, -2147483648;
	mov.b32 	%r59, 1127219200;
	mov.b64 	%fd89, {%r58, %r59};
	mov.b32 	%r60, -2147483648;
	mov.b64 	%fd90, {%r60, %r59};
	sub.f64 	%fd91, %fd89, %fd90;
	fma.rn.f64 	%fd92, %fd91, 0d3FE62E42FEFA39EF, %fd73;
	fma.rn.f64 	%fd93, %fd91, 0dBFE62E42FEFA39EF, %fd92;
	sub.f64 	%fd94, %fd93, %fd73;
	sub.f64 	%fd95, %fd88, %fd94;
	fma.rn.f64 	%fd96, %fd91, 0d3C7ABC9E3B39803F, %fd95;
	add.f64 	%fd133, %fd92, %fd96;
	bra.uni 	$L__BB0_14;
$L__BB0_13:
	fma.rn.f64 	%fd64, %fd131, 0d7FF0000000000000, 0d7FF0000000000000;
	{
	.reg .b32 %temp; 
	mov.b64 	{%temp, %r50}, %fd131;
	}
	and.b32  	%r51, %r50, 2147483647;
	setp.eq.s32 	%p10, %r51, 0;
	selp.f64 	%fd133, 0dFFF0000000000000, %fd64, %p10;
$L__BB0_14:
	mul.f64 	%fd97, %fd7, 0dC00921FB542FE938;
	div.rn.f64 	%fd98, %fd97, %fd133;
	cvt.rn.f32.f64 	%f33, %fd98;
	cvt.f64.f32 	%fd99, %f2;
	mul.f64 	%fd100, %fd99, 0dC033BD3CC99E70C6;
	mul.f32 	%f34, %f2, %f33;
	mul.f32 	%f35, %f2, %f34;
	fma.rn.f32 	%f36, %f35, 0f3BBB989D, 0f3F000000;
	cvt.sat.f32.f32 	%f37, %f36;
	mov.f32 	%f38, 0f4B400001;
	mov.f32 	%f39, 0f437C0000;
	fma.rm.f32 	%f40, %f37, %f39, %f38;
	add.f32 	%f41, %f40, 0fCB40007F;
	neg.f32 	%f42, %f41;
	fma.rn.f32 	%f43, %f35, 0f3FB8AA3B, %f42;
	fma.rn.f32 	%f44, %f35, 0f32A57060, %f43;
	mov.b32 	%r61, %f40;
	shl.b32 	%r62, %r61, 23;
	mov.b32 	%f45, %r62;
	ex2.approx.ftz.f32 	%f46, %f44;
	mul.f32 	%f47, %f46, %f45;
	cvt.f64.f32 	%fd101, %f47;
	mul.f64 	%fd102, %fd100, %fd101;
	cvt.rn.f32.f64 	%f56, %fd102;
	bra.uni 	$L__BB0_23;
$L__BB0_15:
	mul.f32 	%f16, %f12, %f12;
	cvt.f64.f32 	%fd24, %f16;
	mul.f64 	%fd15, %fd24, 0dC00921FB542FE938;
	mov.f64 	%fd134, 0d3FB999999999999A;
	{
	.reg .b32 %temp; 
	mov.b64 	{%temp, %r85}, %fd134;
	}
	{
	.reg .b32 %temp; 
	mov.b64 	{%r86, %temp}, %fd134;
	}
	setp.gt.s32 	%p4, %r85, 1048575;
	mov.b32 	%r87, -1023;
	@%p4 bra 	$L__BB0_17;
	mov.f64 	%fd134, 0d431999999999999A;
	{
	.reg .b32 %temp; 
	mov.b64 	{%temp, %r85}, %fd134;
	}
	{
	.reg .b32 %temp; 
	mov.b64 	{%r86, %temp}, %fd134;
	}
	mov.b32 	%r87, -1077;
$L__BB0_17:
	add.s32 	%r33, %r85, -1;
	setp.gt.u32 	%p5, %r33, 2146435070;
	@%p5 bra 	$L__BB0_21;
	shr.u32 	%r36, %r85, 20;
	add.s32 	%r88, %r87, %r36;
	and.b32  	%r37, %r85, 1048575;
	or.b32  	%r38, %r37, 1072693248;
	mov.b64 	%fd135, {%r86, %r38};
	setp.lt.u32 	%p7, %r38, 1073127583;
	@%p7 bra 	$L__BB0_20;
	{
	.reg .b32 %temp; 
	mov.b64 	{%r39, %temp}, %fd135;
	}
	{
	.reg .b32 %temp; 
	mov.b64 	{%temp, %r40}, %fd135;
	}
	add.s32 	%r41, %r40, -1048576;
	mov.b64 	%fd135, {%r39, %r41};
	add.s32 	%r88, %r88, 1;
$L__BB0_20:
	add.f64 	%fd27, %fd135, 0dBFF0000000000000;
	add.f64 	%fd28, %fd135, 0d3FF0000000000000;
	rcp.approx.ftz.f64 	%fd29, %fd28;
	neg.f64 	%fd30, %fd28;
	fma.rn.f64 	%fd31, %fd30, %fd29, 0d3FF0000000000000;
	fma.rn.f64 	%fd32, %fd31, %fd31, %fd31;
	fma.rn.f64 	%fd33, %fd32, %fd29, %fd29;
	mul.f64 	%fd34, %fd27, %fd33;
	fma.rn.f64 	%fd35, %fd27, %fd33, %fd34;
	mul.f64 	%fd36, %fd35, %fd35;
	fma.rn.f64 	%fd37, %fd36, 0d3EB1380B3AE80F1E, 0d3ED0EE258B7A8B04;
	fma.rn.f64 	%fd38, %fd37, %fd36, 0d3EF3B2669F02676F;
	fma.rn.f64 	%fd39, %fd38, %fd36, 0d3F1745CBA9AB0956;
	fma.rn.f64 	%fd40, %fd39, %fd36, 0d3F3C71C72D1B5154;
	fma.rn.f64 	%fd41, %fd40, %fd36, 0d3F624924923BE72D;
	fma.rn.f64 	%fd42, %fd41, %fd36, 0d3F8999999999A3C4;
	fma.rn.f64 	%fd43, %fd42, %fd36, 0d3FB5555555555554;
	sub.f64 	%fd44, %fd27, %fd35;
	add.f64 	%fd45, %fd44, %fd44;
	neg.f64 	%fd46, %fd35;
	fma.rn.f64 	%fd47, %fd46, %fd27, %fd45;
	mul.f64 	%fd48, %fd33, %fd47;
	mul.f64 	%fd49, %fd36, %fd43;
	fma.rn.f64 	%fd50, %fd49, %fd35, %fd48;
	xor.b32  	%r42, %r88, -2147483648;
	mov.b32 	%r43, 1127219200;
	mov.b64 	%fd51, {%r42, %r43};
	mov.b32 	%r44, -2147483648;
	mov.b64 	%fd52, {%r44, %r43};
	sub.f64 	%fd53, %fd51, %fd52;
	fma.rn.f64 	%fd54, %fd53, 0d3FE62E42FEFA39EF, %fd35;
	fma.rn.f64 	%fd55, %fd53, 0dBFE62E42FEFA39EF, %fd54;
	sub.f64 	%fd56, %fd55, %fd35;
	sub.f64 	%fd57, %fd50, %fd56;
	fma.rn.f64 	%fd58, %fd53, 0d3C7ABC9E3B39803F, %fd57;
	add.f64 	%fd136, %fd54, %fd58;
	bra.uni 	$L__BB0_22;
$L__BB0_21:
	fma.rn.f64 	%fd26, %fd134, 0d7FF0000000000000, 0d7FF0000000000000;
	{
	.reg .b32 %temp; 
	mov.b64 	{%temp, %r34}, %fd134;
	}
	and.b32  	%r35, %r34, 2147483647;
	setp.eq.s32 	%p6, %r35, 0;
	selp.f64 	%fd136, 0dFFF0000000000000, %fd26, %p6;
$L__BB0_22:
	mul.f64 	%fd59, %fd15, 0dC00921FB542FE938;
	div.rn.f64 	%fd60, %fd59, %fd136;
	cvt.rn.f32.f64 	%f17, %fd60;
	mul.f32 	%f18, %f2, %f17;
	mul.f32 	%f19, %f2, %f18;
	fma.rn.f32 	%f20, %f19, 0f3BBB989D, 0f3F000000;
	cvt.sat.f32.f32 	%f21, %f20;
	mov.f32 	%f22, 0f4B400001;
	mov.f32 	%f23, 0f437C0000;
	fma.rm.f32 	%f24, %f21, %f23, %f22;
	add.f32 	%f25, %f24, 0fCB40007F;
	neg.f32 	%f26, %f25;
	fma.rn.f32 	%f27, %f19, 0f3FB8AA3B, %f26;
	fma.rn.f32 	%f28, %f19, 0f32A57060, %f27;
	mov.b32 	%r45, %f24;
	shl.b32 	%r46, %r45, 23;
	mov.b32 	%f29, %r46;
	ex2.approx.ftz.f32 	%f30, %f28;
	mul.f32 	%f56, %f30, %f29;
$L__BB0_23:
	add.f32 	%f51, %f1, %f1;
	setp.gtu.f32 	%p15, %f11, %f51;
	@%p15 bra 	$L__BB0_25;
	cvt.f64.f32 	%fd126, %f3;
	add.f64 	%fd127, %fd126, 0d3FE0000000000000;
	cvt.rzi.s32.f64 	%r75, %fd127;
	add.s32 	%r76, %r26, -1;
	add.s32 	%r77, %r76, %r75;
	cvt.f64.f32 	%fd128, %f10;
	add.f64 	%fd129, %fd128, 0d3FE0000000000000;
	cvt.rzi.s32.f64 	%r78, %fd129;
	add.s32 	%r79, %r76, %r78;
	mad.lo.s32 	%r80, %r77, %r24, %r79;
	cvta.to.global.u64 	%rd3, %rd1;
	mul.wide.s32 	%rd4, %r80, 4;
	add.s64 	%rd5, %rd3, %rd4;
	ld.global.f32 	%f52, [%rd5];
	fma.rn.f32 	%f53, %f9, %f56, %f52;
	st.global.f32 	[%rd5], %f53;
	cvta.to.global.u64 	%rd6, %rd2;
	add.s64 	%rd7, %rd6, %rd4;
	ld.global.f32 	%f54, [%rd7];
	fma.rn.f32 	%f55, %f9, %f56, %f54;
	st.global.f32 	[%rd7], %f55;
$L__BB0_25:
	ret;

}
	// .globl	_Z10update_veliiiiifffPfS_S_S_S_S_S_S_S_S_
.visible .entry _Z10update_veliiiiifffPfS_S_S_S_S_S_S_S_S_(
	.param .u32 _Z10update_veliiiiifffPfS_S_S_S_S_S_S_S_S__param_0,
	.param .u32 _Z10update_veliiiiifffPfS_S_S_S_S_S_S_S_S__param_1,
	.param .u32 _Z10update_veliiiiifffPfS_S_S_S_S_S_S_S_S__param_2,
	.param .u32 _Z10update_veliiiiifffPfS_S_S_S_S_S_S_S_S__param_3,
	.param .u32 _Z10update_veliiiiifffPfS_S_S_S_S_S_S_S_S__param_4,
	.param .f32 _Z10update_veliiiiifffPfS_S_S_S_S_S_S_S_S__param_5,
	.param .f32 _Z10update_veliiiiifffPfS_S_S_S_S_S_S_S_S__param_6,
	.param .f32 _Z10update_veliiiiifffPfS_S_S_S_S_S_S_S_S__param_7,
	.param .u64 .ptr .align 1 _Z10update_veliiiiifffPfS_S_S_S_S_S_S_S_S__param_8,
	.param .u64 .ptr .align 1 _Z10update_veliiiiifffPfS_S_S_S_S_S_S_S_S__param_9,
	.param .u64 .ptr .align 1 _Z10update_veliiiiifffPfS_S_S_S_S_S_S_S_S__param_10,
	.param .u64 .ptr .align 1 _Z10update_veliiiiifffPfS_S_S_S_S_S_S_S_S__param_11,
	.param .u64 .ptr .align 1 _Z10update_veliiiiifffPfS_S_S_S_S_S_S_S_S__param_12,
	.param .u64 .ptr .align 1 _Z10update_veliiiiifffPfS_S_S_S_S_S_S_S_S__param_13,
	.param .u64 .ptr .align 1 _Z10update_veliiiiifffPfS_S_S_S_S_S_S_S_S__param_14,
	.param .u64 .ptr .align 1 _Z10update_veliiiiifffPfS_S_S_S_S_S_S_S_S__param_15,
	.param .u64 .ptr .align 1 _Z10update_veliiiiifffPfS_S_S_S_S_S_S_S_S__param_16,
	.param .u64 .ptr .align 1 _Z10update_veliiiiifffPfS_S_S_S_S_S_S_S_S__param_17
)
{
	.reg .pred 	%p<9>;
	.reg .b32 	%r<27>;
	.reg .b32 	%f<56>;
	.reg .b64 	%rd<56>;

	ld.param.u32 	%r4, [_Z10update_veliiiiifffPfS_S_S_S_S_S_S_S_S__param_2];
	ld.param.u32 	%r5, [_Z10update_veliiiiifffPfS_S_S_S_S_S_S_S_S__param_3];
	ld.param.f32 	%f3, [_Z10update_veliiiiifffPfS_S_S_S_S_S_S_S_S__param_5];
	ld.param.f32 	%f4, [_Z10update_veliiiiifffPfS_S_S_S_S_S_S_S_S__param_6];
	ld.param.f32 	%f5, [_Z10update_veliiiiifffPfS_S_S_S_S_S_S_S_S__param_7];
	ld.param.u64 	%rd3, [_Z10update_veliiiiifffPfS_S_S_S_S_S_S_S_S__param_10];
	ld.param.u64 	%rd4, [_Z10update_veliiiiifffPfS_S_S_S_S_S_S_S_S__param_11];
	ld.param.u64 	%rd7, [_Z10update_veliiiiifffPfS_S_S_S_S_S_S_S_S__param_14];
	ld.param.u64 	%rd8, [_Z10update_veliiiiifffPfS_S_S_S_S_S_S_S_S__param_15];
	ld.param.u64 	%rd9, [_Z10update_veliiiiifffPfS_S_S_S_S_S_S_S_S__param_16];
	ld.param.u64 	%rd10, [_Z10update_veliiiiifffPfS_S_S_S_S_S_S_S_S__param_17];
	mov.u32 	%r6, %tid.x;
	mov.u32 	%r7, %ntid.x;
	mov.u32 	%r8, %ctaid.x;
	mad.lo.s32 	%r9, %r7, %r8, %r6;
	div.s32 	%r2, %r9, %r5;
	mul.lo.s32 	%r10, %r2, %r5;
	sub.s32 	%r3, %r9, %r10;
	div.rn.f32 	%f1, %f3, %f4;
	div.rn.f32 	%f2, %f3, %f5;
	setp.lt.s32 	%p1, %r9, 4;
	mul.lo.s32 	%r11, %r5, %r4;
	add.s32 	%r13, %r11, -4;
	setp.ge.s32 	%p2, %r9, %r13;
	or.pred  	%p3, %p1, %p2;
	@%p3 bra 	$L__BB1_3;
	add.s32 	%r14, %r4, -4;
	setp.ge.s32 	%p4, %r2, %r14;
	min.s32 	%r15, %r2, %r3;
	setp.lt.s32 	%p5, %r15, 4;
	add.s32 	%r16, %r5, -4;
	setp.ge.s32 	%p6, %r3, %r16;
	or.pred  	%p7, %p4, %p6;
	or.pred  	%p8, %p7, %p5;
	@%p8 bra 	$L__BB1_3;
	ld.param.u64 	%rd55, [_Z10update_veliiiiifffPfS_S_S_S_S_S_S_S_S__param_13];
	ld.param.u64 	%rd54, [_Z10update_veliiiiifffPfS_S_S_S_S_S_S_S_S__param_12];
	ld.param.u64 	%rd53, [_Z10update_veliiiiifffPfS_S_S_S_S_S_S_S_S__param_9];
	ld.param.u64 	%rd52, [_Z10update_veliiiiifffPfS_S_S_S_S_S_S_S_S__param_8];
	cvta.to.global.u64 	%rd11, %rd55;
	cvta.to.global.u64 	%rd12, %rd54;
	ld.const.f32 	%f6, [c];
	add.s32 	%r17, %r5, %r9;
	mul.wide.s32 	%rd13, %r17, 4;
	add.s64 	%rd14, %rd12, %rd13;
	ld.global.f32 	%f7, [%rd14];
	mul.wide.u32 	%rd15, %r9, 4;
	add.s64 	%rd16, %rd12, %rd15;
	ld.global.f32 	%f8, [%rd16];
	sub.f32 	%f9, %f7, %f8;
	fma.rn.f32 	%f10, %f6, %f9, 0f00000000;
	add.s64 	%rd17, %rd11, %rd15;
	ld.global.f32 	%f11, [%rd17+4];
	ld.global.f32 	%f12, [%rd17];
	sub.f32 	%f13, %f11, %f12;
	fma.rn.f32 	%f14, %f6, %f13, 0f00000000;
	ld.const.f32 	%f15, [c+4];
	shl.b32 	%r18, %r5, 1;
	mul.wide.s32 	%rd18, %r5, 4;
	add.s64 	%rd19, %rd14, %rd18;
	ld.global.f32 	%f16, [%rd19];
	sub.s32 	%r19, %r9, %r5;
	mul.wide.s32 	%rd20, %r19, 4;
	add.s64 	%rd21, %rd12, %rd20;
	ld.global.f32 	%f17, [%rd21];
	sub.f32 	%f18, %f16, %f17;
	fma.rn.f32 	%f19, %f15, %f18, %f10;
	ld.global.f32 	%f20, [%rd17+8];
	add.s32 	%r20, %r9, -1;
	mul.wide.u32 	%rd22, %r20, 4;
	add.s64 	%rd23, %rd11, %rd22;
	ld.global.f32 	%f21, [%rd23];
	sub.f32 	%f22, %f20, %f21;
	fma.rn.f32 	%f23, %f15, %f22, %f14;
	ld.const.f32 	%f24, [c+8];
	add.s32 	%r21, %r17, %r18;
	add.s64 	%rd24, %rd19, %rd18;
	ld.global.f32 	%f25, [%rd24];
	sub.s32 	%r22, %r9, %r18;
	mul.wide.s32 	%rd25, %r22, 4;
	add.s64 	%rd26, %rd12, %rd25;
	ld.global.f32 	%f26, [%rd26];
	sub.f32 	%f27, %f25, %f26;
	fma.rn.f32 	%f28, %f24, %f27, %f19;
	ld.global.f32 	%f29, [%rd17+12];
	add.s32 	%r23, %r9, -2;
	mul.wide.u32 	%rd27, %r23, 4;
	add.s64 	%rd28, %rd11, %rd27;
	ld.global.f32 	%f30, [%rd28];
	sub.f32 	%f31, %f29, %f30;
	fma.rn.f32 	%f32, %f24, %f31, %f23;
	ld.const.f32 	%f33, [c+12];
	add.s32 	%r24, %r21, %r5;
	add.s64 	%rd29, %rd24, %rd18;
	ld.global.f32 	%f34, [%rd29];
	mad.lo.s32 	%r25, %r5, -7, %r24;
	mul.wide.s32 	%rd30, %r25, 4;
	add.s64 	%rd31, %rd12, %rd30;
	ld.global.f32 	%f35, [%rd31];
	sub.f32 	%f36, %f34, %f35;
	fma.rn.f32 	%f37, %f33, %f36, %f28;
	ld.global.f32 	%f38, [%rd17+16];
	add.s32 	%r26, %r9, -3;
	mul.wide.u32 	%rd32, %r26, 4;
	add.s64 	%rd33, %rd11, %rd32;
	ld.global.f32 	%f39, [%rd33];
	sub.f32 	%f40, %f38, %f39;
	fma.rn.f32 	%f41, %f33, %f40, %f32;
	cvta.to.global.u64 	%rd34, %rd8;
	mul.wide.u32 	%rd35, %r2, 4;
	add.s64 	%rd36, %rd34, %rd35;
	ld.global.f32 	%f42, [%rd36];
	cvta.to.global.u64 	%rd37, %rd52;
	add.s64 	%rd38, %rd37, %rd15;
	ld.global.f32 	%f43, [%rd38];
	mul.f32 	%f44, %f42, %f43;
	cvta.to.global.u64 	%rd39, %rd7;
	add.s64 	%rd40, %rd39, %rd35;
	ld.global.f32 	%f45, [%rd40];
	mul.f32 	%f46, %f1, %f45;
	mul.f32 	%f47, %f37, %f46;
	sub.f32 	%f48, %f44, %f47;
	cvta.to.global.u64 	%rd41, %rd3;
	add.s64 	%rd42, %rd41, %rd15;
	st.global.f32 	[%rd42], %f48;
	cvta.to.global.u64 	%rd43, %rd10;
	mul.wide.u32 	%rd44, %r3, 4;
	add.s64 	%rd45, %rd43, %rd44;
	ld.global.f32 	%f49, [%rd45];
	cvta.to.global.u64 	%rd46, %rd53;
	add.s64 	%rd47, %rd46, %rd15;
	ld.global.f32 	%f50, [%rd47];
	mul.f32 	%f51, %f49, %f50;
	cvta.to.global.u64 	%rd48, %rd9;
	add.s64 	%rd49, %rd48, %rd44;
	ld.global.f32 	%f52, [%rd49];
	mul.f32 	%f53, %f2, %f52;
	mul.f32 	%f54, %f41, %f53;
	sub.f32 	%f55, %f51, %f54;
	cvta.to.global.u64 	%rd50, %rd4;
	add.s64 	%rd51, %rd50, %rd15;
	st.global.f32 	[%rd51], %f55;
$L__BB1_3:
	ret;

}
	// .globl	_Z13update_stressiiiifffPfS_S_S_S_iS_S_S_S_S_S_S_S_S_S_S_S_S_S_iiiib
.visible .entry _Z13update_stressiiiifffPfS_S_S_S_iS_S_S_S_S_S_S_S_S_S_S_S_S_S_iiiib(
	.param .u32 _Z13update_stressiiiifffPfS_S_S_S_iS_S_S_S_S_S_S_S_S_S_S_S_S_S_iiiib_param_0,
	.param .u32 _Z13update_stressiiiifffPfS_S_S_S_iS_S_S_S_S_S_S_S_S_S_S_S_S_S_iiiib_param_1,
	.param .u32 _Z13update_stressiiiifffPfS_S_S_S_iS_S_S_S_S_S_S_S_S_S_S_S_S_S_iiiib_param_2,
	.param .u32 _Z13update_stressiiiifffPfS_S_S_S_iS_S_S_S_S_S_S_S_S_S_S_S_S_S_iiiib_param_3,
	.param .f32 _Z13update_stressiiiifffPfS_S_S_S_iS_S_S_S_S_S_S_S_S_S_S_S_S_S_iiiib_param_4,
	.param .f32 _Z13update_stressiiiifffPfS_S_S_S_iS_S_S_S_S_S_S_S_S_S_S_S_S_S_iiiib_param_5,
	.param .f32 _Z13update_stressiiiifffPfS_S_S_S_iS_S_S_S_S_S_S_S_S_S_S_S_S_S_iiiib_param_6,
	.param .u64 .ptr .align 1 _Z13update_stressiiiifffPfS_S_S_S_iS_S_S_S_S_S_S_S_S_S_S_S_S_S_iiiib_param_7,
	.param .u64 .ptr .align 1 _Z13update_stressiiiifffPfS_S_S_S_iS_S_S_S_S_S_S_S_S_S_S_S_S_S_iiiib_param_8,
	.param .u64 .ptr .align 1 _Z13update_stressiiiifffPfS_S_S_S_iS_S_S_S_S_S_S_S_S_S_S_S_S_S_iiiib_param_9,
	.param .u64 .ptr .align 1 _Z13update_stressiiiifffPfS_S_S_S_iS_S_S_S_S_S_S_S_S_S_S_S_S_S_iiiib_param_10,
	.param .u64 .ptr .align 1 _Z13update_stressiiiifffPfS_S_S_S_iS_S_S_S_S_S_S_S_S_S_S_S_S_S_iiiib_param_11,
	.param .u32 _Z13update_stressiiiifffPfS_S_S_S_iS_S_S_S_S_S_S_S_S_S_S_S_S_S_iiiib_param_12,
	.param .u64 .ptr .align 1 _Z13update_stressiiiifffPfS_S_S_S_iS_S_S_S_S_S_S_S_S_S_S_S_S_S_iiiib_param_13,
	.param .u64 .ptr .align 1 _Z13update_stressiiiifffPfS_S_S_S_iS_S_S_S_S_S_S_S_S_S_S_S_S_S_iiiib_param_14,
	.param .u64 .ptr .align 1 _Z13update_stressiiiifffPfS_S_S_S_iS_S_S_S_S_S_S_S_S_S_S_S_S_S_iiiib_param_15,
	.param .u64 .ptr .align 1 _Z13update_stressiiiifffPfS_S_S_S_iS_S_S_S_S_S_S_S_S_S_S_S_S_S_iiiib_param_16,
	.param .u64 .ptr .align 1 _Z13update_stressiiiifffPfS_S_S_S_iS_S_S_S_S_S_S_S_S_S_S_S_S_S_iiiib_param_17,
	.param .u64 .ptr .align 1 _Z13update_stressiiiifffPfS_S_S_S_iS_S_S_S_S_S_S_S_S_S_S_S_S_S_iiiib_param_18,
	.param .u64 .ptr .align 1 _Z13update_stressiiiifffPfS_S_S_S_iS_S_S_S_S_S_S_S_S_S_S_S_S_S_iiiib_param_19,
	.param .u64 .ptr .align 1 _Z13update_stressiiiifffPfS_S_S_S_iS_S_S_S_S_S_S_S_S_S_S_S_S_S_iiiib_param_20,
	.param .u64 .ptr .align 1 _Z13update_stressiiiifffPfS_S_S_S_iS_S_S_S_S_S_S_S_S_S_S_S_S_S_iiiib_param_21,
	.param .u64 .ptr .align 1 _Z13update_stressiiiifffPfS_S_S_S_iS_S_S_S_S_S_S_S_S_S_S_S_S_S_iiiib_param_22,
	.param .u64 .ptr .align 1 _Z13update_stressiiiifffPfS_S_S_S_iS_S_S_S_S_S_S_S_S_S_S_S_S_S_iiiib_param_23,
	.param .u64 .ptr .align 1 _Z13update_stressiiiifffPfS_S_S_S_iS_S_S_S_S_S_S_S_S_S_S_S_S_S_iiiib_param_24,
	.param .u64 .ptr .align 1 _Z13update_stressiiiifffPfS_S_S_S_iS_S_S_S_S_S_S_S_S_S_S_S_S_S_iiiib_param_25,
	.param .u64 .ptr .align 1 _Z13update_stressiiiifffPfS_S_S_S_iS_S_S_S_S_S_S_S_S_S_S_S_S_S_iiiib_param_26,
	.param .u32 _Z13update_stressiiiifffPfS_S_S_S_iS_S_S_S_S_S_S_S_S_S_S_S_S_S_iiiib_param_27,
	.param .u32 _Z13update_stressiiiifffPfS_S_S_S_iS_S_S_S_S_S_S_S_S_S_S_S_S_S_iiiib_param_28,
	.param .u32 _Z13update_stressiiiifffPfS_S_S_S_iS_S_S_S_S_S_S_S_S_S_S_S_S_S_iiiib_param_29,
	.param .u32 _Z13update_stressiiiifffPfS_S_S_S_iS_S_S_S_S_S_S_S_S_S_S_S_S_S_iiiib_param_30,
	.param .u8 _Z13update_stressiiiifffPfS_S_S_S_iS_S_S_S_S_S_S_S_S_S_S_S_S_S_iiiib_param_31
)
{
	.reg .pred 	%p<16>;
	.reg .b16 	%rs<2>;
	.reg .b32 	%r<55>;
	.reg .b32 	%f<110>;
	.reg .b64 	%rd<100>;
	.reg .b64 	%fd<46>;

	ld.param.u32 	%r12, [_Z13update_stressiiiifffPfS_S_S_S_iS_S_S_S_S_S_S_S_S_S_S_S_S_S_iiiib_param_2];
	ld.param.u32 	%r13, [_Z13update_stressiiiifffPfS_S_S_S_iS_S_S_S_S_S_S_S_S_S_S_S_S_S_iiiib_param_3];
	ld.param.f32 	%f11, [_Z13update_stressiiiifffPfS_S_S_S_iS_S_S_S_S_S_S_S_S_S_S_S_S_S_iiiib_param_4];
	ld.param.f32 	%f12, [_Z13update_stressiiiifffPfS_S_S_S_iS_S_S_S_S_S_S_S_S_S_S_S_S_S_iiiib_param_5];
	ld.param.f32 	%f13, [_Z13update_stressiiiifffPfS_S_S_S_iS_S_S_S_S_S_S_S_S_S_S_S_S_S_iiiib_param_6];
	ld.param.u64 	%rd6, [_Z13update_stressiiiifffPfS_S_S_S_iS_S_S_S_S_S_S_S_S_S_S_S_S_S_iiiib_param_10];
	ld.param.u64 	%rd7, [_Z13update_stressiiiifffPfS_S_S_S_iS_S_S_S_S_S_S_S_S_S_S_S_S_S_iiiib_param_11];
	ld.param.u32 	%r14, [_Z13update_stressiiiifffPfS_S_S_S_iS_S_S_S_S_S_S_S_S_S_S_S_S_S_iiiib_param_12];
	ld.param.u64 	%rd12, [_Z13update_stressiiiifffPfS_S_S_S_iS_S_S_S_S_S_S_S_S_S_S_S_S_S_iiiib_param_17];
	ld.param.u64 	%rd13, [_Z13update_stressiiiifffPfS_S_S_S_iS_S_S_S_S_S_S_S_S_S_S_S_S_S_iiiib_param_18];
	ld.param.u64 	%rd14, [_Z13update_stressiiiifffPfS_S_S_S_iS_S_S_S_S_S_S_S_S_S_S_S_S_S_iiiib_param_19];
	ld.param.u64 	%rd15, [_Z13update_stressiiiifffPfS_S_S_S_iS_S_S_S_S_S_S_S_S_S_S_S_S_S_iiiib_param_20];
	ld.param.u64 	%rd16, [_Z13update_stressiiiifffPfS_S_S_S_iS_S_S_S_S_S_S_S_S_S_S_S_S_S_iiiib_param_21];
	ld.param.u64 	%rd17, [_Z13update_stressiiiifffPfS_S_S_S_iS_S_S_S_S_S_S_S_S_S_S_S_S_S_iiiib_param_22];
	ld.param.u64 	%rd18, [_Z13update_stressiiiifffPfS_S_S_S_iS_S_S_S_S_S_S_S_S_S_S_S_S_S_iiiib_param_23];
	ld.param.u64 	%rd19, [_Z13update_stressiiiifffPfS_S_S_S_iS_S_S_S_S_S_S_S_S_S_S_S_S_S_iiiib_param_24];
	ld.param.u64 	%rd20, [_Z13update_stressiiiifffPfS_S_S_S_iS_S_S_S_S_S_S_S_S_S_S_S_S_S_iiiib_param_25];
	ld.param.u64 	%rd21, [_Z13update_stressiiiifffPfS_S_S_S_iS_S_S_S_S_S_S_S_S_S_S_S_S_S_iiiib_param_26];
	ld.param.u32 	%r15, [_Z13update_stressiiiifffPfS_S_S_S_iS_S_S_S_S_S_S_S_S_S_S_S_S_S_iiiib_param_27];
	ld.param.u32 	%r16, [_Z13update_stressiiiifffPfS_S_S_S_iS_S_S_S_S_S_S_S_S_S_S_S_S_S_iiiib_param_28];
	ld.param.u32 	%r17, [_Z13update_stressiiiifffPfS_S_S_S_iS_S_S_S_S_S_S_S_S_S_S_S_S_S_iiiib_param_29];
	ld.param.u32 	%r18, [_Z13update_stressiiiifffPfS_S_S_S_iS_S_S_S_S_S_S_S_S_S_S_S_S_S_iiiib_param_30];
	ld.param.s8 	%rs1, [_Z13update_stressiiiifffPfS_S_S_S_iS_S_S_S_S_S_S_S_S_S_S_S_S_S_iiiib_param_31];
	cvta.to.global.u64 	%rd1, %rd20;
	cvta.to.global.u64 	%rd2, %rd21;
	mov.u32 	%r19, %tid.x;
	mov.u32 	%r20, %ntid.x;
	mov.u32 	%r21, %ctaid.x;
	mad.lo.s32 	%r22, %r20, %r21, %r19;
	div.s32 	%r2, %r22, %r13;
	mul.lo.s32 	%r23, %r2, %r13;
	sub.s32 	%r3, %r22, %r23;
	div.rn.f32 	%f1, %f11, %f12;
	div.rn.f32 	%f2, %f11, %f13;
	setp.lt.s32 	%p1, %r22, 4;
	mul.lo.s32 	%r24, %r13, %r12;
	add.s32 	%r26, %r24, -4;
	setp.ge.s32 	%p2, %r22, %r26;
	or.pred  	%p3, %p1, %p2;
	@%p3 bra 	$L__BB2_14;
	sub.s32 	%r27, 1, %r18;
	mul.lo.s32 	%r28, %r27, %r16;
	add.s32 	%r29, %r15, %r14;
	sub.s32 	%r4, %r28, %r29;
	add.s32 	%r5, %r17, %r14;
	setp.eq.s16 	%p4, %rs1, 0;
	@%p4 bra 	$L__BB2_11;
	add.s32 	%r30, %r4, %r2;
	sub.s32 	%r31, %r3, %r5;
	mul.lo.s32 	%r32, %r30, %r30;
	mad.lo.s32 	%r6, %r31, %r31, %r32;
	setp.gt.u32 	%p5, %r6, 225;
	@%p5 bra 	$L__BB2_10;
	setp.lt.u32 	%p6, %r6, 26;
	mov.f32 	%f108, 0f00000000;
	mov.f32 	%f109, %f108;
	@%p6 bra 	$L__BB2_12;
	cvt.rn.f32.u32 	%f15, %r6;
	sqrt.rn.f32 	%f16, %f15;
	add.f32 	%f17, %f16, 0fC0A00000;
	cvt.f64.f32 	%fd8, %f17;
	mul.f64 	%fd9, %fd8, 0d4010000000000000;
	div.rn.f64 	%fd10, %fd9, 0d4046000000000000;
	mul.f64 	%fd1, %fd10, 0d400921FB542FE938;
	abs.f64 	%fd2, %fd1;
	setp.neu.f64 	%p7, %fd2, 0d7FF0000000000000;
	@%p7 bra 	$L__BB2_6;
	mov.f64 	%fd16, 0d0000000000000000;
	mul.rn.f64 	%fd45, %fd1, %fd16;
	mov.b32 	%r54, 1;
	bra.uni 	$L__BB2_9;
$L__BB2_6:
	mul.f64 	%fd11, %fd1, 0d3FE45F306DC9C883;
	cvt.rni.s32.f64 	%r53, %fd11;
	cvt.rn.f64.s32 	%fd12, %r53;
	fma.rn.f64 	%fd13, %fd12, 0dBFF921FB54442D18, %fd1;
	fma.rn.f64 	%fd14, %fd12, 0dBC91A62633145C00, %fd13;
	fma.rn.f64 	%fd45, %fd12, 0dB97B839A252049C0, %fd14;
	setp.ltu.f64 	%p8, %fd2, 0d41E0000000000000;
	@%p8 bra 	$L__BB2_8;
	{ // callseq 0, 0
	.param .b64 param0;
	st.param.f64 	[param0], %fd1;
	.param .align 16 .b8 retval0[16];
	call.uni (retval0), 
	__internal_trig_reduction_slowpathd, 
	(
	param0
	);
	ld.param.f64 	%fd45, [retval0];
	ld.param.b32 	%r53, [retval0+8];
	} // callseq 0
$L__BB2_8:
	add.s32 	%r54, %r53, 1;
$L__BB2_9:
	shl.b32 	%r35, %r54, 6;
	cvt.u64.u32 	%rd25, %r35;
	and.b64  	%rd26, %rd25, 64;
	mov.u64 	%rd27, __cudart_sin_cos_coeffs;
	add.s64 	%rd28, %rd27, %rd26;
	mul.rn.f64 	%fd17, %fd45, %fd45;
	and.b32  	%r36, %r54, 1;
	setp.eq.b32 	%p9, %r36, 1;
	selp.f64 	%fd18, 0dBDA8FF8320FD8164, 0d3DE5DB65F9785EBA, %p9;
	ld.global.nc.v2.f64 	{%fd19, %fd20}, [%rd28];
	fma.rn.f64 	%fd21, %fd18, %fd17, %fd19;
	fma.rn.f64 	%fd22, %fd21, %fd17, %fd20;
	ld.global.nc.v2.f64 	{%fd23, %fd24}, [%rd28+16];
	fma.rn.f64 	%fd25, %fd22, %fd17, %fd23;
	fma.rn.f64 	%fd26, %fd25, %fd17, %fd24;
	ld.global.nc.v2.f64 	{%fd27, %fd28}, [%rd28+32];
	fma.rn.f64 	%fd29, %fd26, %fd17, %fd27;
	fma.rn.f64 	%fd30, %fd29, %fd17, %fd28;
	fma.rn.f64 	%fd31, %fd30, %fd45, %fd45;
	fma.rn.f64 	%fd32, %fd30, %fd17, 0d3FF0000000000000;
	selp.f64 	%fd33, %fd32, %fd31, %p9;
	and.b32  	%r37, %r54, 2;
	setp.eq.s32 	%p10, %r37, 0;
	mov.f64 	%fd34, 0d0000000000000000;
	sub.f64 	%fd35, %fd34, %fd33;
	selp.f64 	%fd36, %fd33, %fd35, %p10;
	mov.f64 	%fd37, 0d3FF0000000000000;
	sub.f64 	%fd38, %fd37, %fd36;
	mul.f64 	%fd39, %fd38, 0d3FE0000000000000;
	mul.wide.u32 	%rd29, %r22, 4;
	add.s64 	%rd30, %rd2, %rd29;
	ld.global.f32 	%f18, [%rd30];
	cvt.f64.f32 	%fd40, %f18;
	mul.f64 	%fd41, %fd39, %fd40;
	cvt.rn.f32.f64 	%f108, %fd41;
	add.s64 	%rd31, %rd1, %rd29;
	ld.global.f32 	%f19, [%rd31];
	cvt.f64.f32 	%fd42, %f19;
	mul.f64 	%fd43, %fd39, %fd42;
	cvt.rn.f32.f64 	%f109, %fd43;
	bra.uni 	$L__BB2_12;
$L__BB2_10:
	mul.wide.u32 	%rd22, %r22, 4;
	add.s64 	%rd23, %rd2, %rd22;
	ld.global.f32 	%f108, [%rd23];
	add.s64 	%rd24, %rd1, %rd22;
	ld.global.f32 	%f109, [%rd24];
	bra.uni 	$L__BB2_12;
$L__BB2_11:
	mul.wide.u32 	%rd32, %r22, 4;
	add.s64 	%rd33, %rd2, %rd32;
	ld.global.f32 	%f108, [%rd33];
	add.s64 	%rd34, %rd1, %rd32;
	ld.global.f32 	%f109, [%rd34];
$L__BB2_12:
	add.s32 	%r38, %r12, -4;
	setp.ge.s32 	%p11, %r2, %r38;
	min.s32 	%r39, %r2, %r3;
	setp.lt.s32 	%p12, %r39, 4;
	add.s32 	%r40, %r13, -4;
	setp.ge.s32 	%p13, %r3, %r40;
	or.pred  	%p14, %p11, %p13;
	or.pred  	%p15, %p14, %p12;
	@%p15 bra 	$L__BB2_14;
	ld.param.u64 	%rd99, [_Z13update_stressiiiifffPfS_S_S_S_iS_S_S_S_S_S_S_S_S_S_S_S_S_S_iiiib_param_16];
	ld.param.u64 	%rd98, [_Z13update_stressiiiifffPfS_S_S_S_iS_S_S_S_S_S_S_S_S_S_S_S_S_S_iiiib_param_15];
	ld.param.u64 	%rd97, [_Z13update_stressiiiifffPfS_S_S_S_iS_S_S_S_S_S_S_S_S_S_S_S_S_S_iiiib_param_14];
	ld.param.u64 	%rd96, [_Z13update_stressiiiifffPfS_S_S_S_iS_S_S_S_S_S_S_S_S_S_S_S_S_S_iiiib_param_13];
	ld.param.u64 	%rd95, [_Z13update_stressiiiifffPfS_S_S_S_iS_S_S_S_S_S_S_S_S_S_S_S_S_S_iiiib_param_9];
	ld.param.u64 	%rd94, [_Z13update_stressiiiifffPfS_S_S_S_iS_S_S_S_S_S_S_S_S_S_S_S_S_S_iiiib_param_8];
	ld.param.u64 	%rd93, [_Z13update_stressiiiifffPfS_S_S_S_iS_S_S_S_S_S_S_S_S_S_S_S_S_S_iiiib_param_7];
	cvta.to.global.u64 	%rd35, %rd94;
	cvta.to.global.u64 	%rd36, %rd93;
	ld.const.f32 	%f20, [c];
	mul.wide.u32 	%rd37, %r22, 4;
	add.s64 	%rd38, %rd36, %rd37;
	ld.global.f32 	%f21, [%rd38];
	sub.s32 	%r41, %r22, %r13;
	mul.wide.s32 	%rd39, %r41, 4;
	add.s64 	%rd40, %rd36, %rd39;
	ld.global.f32 	%f22, [%rd40];
	sub.f32 	%f23, %f21, %f22;
	fma.rn.f32 	%f24, %f20, %f23, 0f00000000;
	add.s64 	%rd41, %rd35, %rd37;
	ld.global.f32 	%f25, [%rd41];
	add.s32 	%r42, %r22, -1;
	mul.wide.u32 	%rd42, %r42, 4;
	add.s64 	%rd43, %rd35, %rd42;
	ld.global.f32 	%f26, [%rd43];
	sub.f32 	%f27, %f25, %f26;
	fma.rn.f32 	%f28, %f20, %f27, 0f00000000;
	ld.const.f32 	%f29, [c+4];
	add.s32 	%r43, %r13, %r22;
	mul.wide.s32 	%rd44, %r43, 4;
	add.s64 	%rd45, %rd36, %rd44;
	ld.global.f32 	%f30, [%rd45];
	shl.b32 	%r44, %r13, 1;
	sub.s32 	%r45, %r22, %r44;
	mul.wide.s32 	%rd46, %r45, 4;
	add.s64 	%rd47, %rd36, %rd46;
	ld.global.f32 	%f31, [%rd47];
	sub.f32 	%f32, %f30, %f31;
	fma.rn.f32 	%f33, %f29, %f32, %f24;
	ld.global.f32 	%f34, [%rd41+4];
	add.s32 	%r46, %r22, -2;
	mul.wide.u32 	%rd48, %r46, 4;
	add.s64 	%rd49, %rd35, %rd48;
	ld.global.f32 	%f35, [%rd49];
	sub.f32 	%f36, %f34, %f35;
	fma.rn.f32 	%f37, %f29, %f36, %f28;
	ld.const.f32 	%f38, [c+8];
	add.s32 	%r47, %r43, %r13;
	mul.wide.s32 	%rd50, %r13, 4;
	add.s64 	%rd51, %rd45, %rd50;
	ld.global.f32 	%f39, [%rd51];
	mad.lo.s32 	%r48, %r13, -5, %r47;
	mul.wide.s32 	%rd52, %r48, 4;
	add.s64 	%rd53, %rd36, %rd52;
	ld.global.f32 	%f40, [%rd53];
	sub.f32 	%f41, %f39, %f40;
	fma.rn.f32 	%f42, %f38, %f41, %f33;
	ld.global.f32 	%f43, [%rd41+8];
	add.s32 	%r49, %r22, -3;
	mul.wide.u32 	%rd54, %r49, 4;
	add.s64 	%rd55, %rd35, %rd54;
	ld.global.f32 	%f44, [%rd55];
	sub.f32 	%f45, %f43, %f44;
	fma.rn.f32 	%f46, %f38, %f45, %f37;
	ld.const.f32 	%f47, [c+12];
	add.s64 	%rd56, %rd51, %rd50;
	ld.global.f32 	%f48, [%rd56];
	shl.b32 	%r50, %r13, 2;
	sub.s32 	%r51, %r22, %r50;
	mul.wide.s32 	%rd57, %r51, 4;
	add.s64 	%rd58, %rd36, %rd57;
	ld.global.f32 	%f49, [%rd58];
	sub.f32 	%f50, %f48, %f49;
	fma.rn.f32 	%f51, %f47, %f50, %f42;
	ld.global.f32 	%f52, [%rd41+12];
	add.s32 	%r52, %r22, -4;
	mul.wide.u32 	%rd59, %r52, 4;
	add.s64 	%rd60, %rd35, %rd59;
	ld.global.f32 	%f53, [%rd60];
	sub.f32 	%f54, %f52, %f53;
	fma.rn.f32 	%f55, %f47, %f54, %f46;
	cvta.to.global.u64 	%rd61, %rd17;
	mul.wide.u32 	%rd62, %r2, 4;
	add.s64 	%rd63, %rd61, %rd62;
	ld.global.f32 	%f56, [%rd63];
	cvta.to.global.u64 	%rd64, %rd97;
	add.s64 	%rd65, %rd64, %rd37;
	ld.global.f32 	%f57, [%rd65];
	mul.f32 	%f58, %f56, %f57;
	cvta.to.global.u64 	%rd66, %rd16;
	add.s64 	%rd67, %rd66, %rd62;
	ld.global.f32 	%f59, [%rd67];
	cvta.to.global.u64 	%rd68, %rd7;
	add.s64 	%rd69, %rd68, %rd37;
	ld.global.f32 	%f60, [%rd69];
	mul.f32 	%f61, %f59, %f60;
	mul.f32 	%f62, %f60, %f61;
	fma.rn.f32 	%f63, %f108, 0f40000000, 0f3F800000;
	mul.f32 	%f64, %f63, %f62;
	mul.f32 	%f65, %f1, %f64;
	mul.f32 	%f66, %f51, %f65;
	sub.f32 	%f67, %f58, %f66;
	cvta.to.global.u64 	%rd70, %rd96;
	add.s64 	%rd71, %rd70, %rd37;
	st.global.f32 	[%rd71], %f67;
	cvta.to.global.u64 	%rd72, %rd19;
	mul.wide.u32 	%rd73, %r3, 4;
	add.s64 	%rd74, %rd72, %rd73;
	ld.global.f32 	%f68, [%rd74];
	cvta.to.global.u64 	%rd75, %rd99;
	add.s64 	%rd76, %rd75, %rd37;
	ld.global.f32 	%f69, [%rd76];
	mul.f32 	%f70, %f68, %f69;
	cvta.to.global.u64 	%rd77, %rd18;
	add.s64 	%rd78, %rd77, %rd73;
	ld.global.f32 	%f71, [%rd78];
	ld.global.f32 	%f72, [%rd69];
	mul.f32 	%f73, %f71, %f72;
	mul.f32 	%f74, %f72, %f73;
	fma.rn.f32 	%f75, %f109, 0f40000000, 0f3F800000;
	sqrt.rn.f32 	%f76, %f75;
	mul.f32 	%f77, %f76, %f74;
	mul.f32 	%f78, %f2, %f77;
	mul.f32 	%f79, %f55, %f78;
	sub.f32 	%f80, %f70, %f79;
	cvta.to.global.u64 	%rd79, %rd98;
	add.s64 	%rd80, %rd79, %rd37;
	st.global.f32 	[%rd80], %f80;
	ld.global.f32 	%f81, [%rd63];
	cvta.to.global.u64 	%rd81, %rd13;
	add.s64 	%rd82, %rd81, %rd37;
	ld.global.f32 	%f82, [%rd82];
	mul.f32 	%f83, %f81, %f82;
	ld.global.f32 	%f84, [%rd67];
	ld.global.f32 	%f85, [%rd69];
	mul.f32 	%f86, %f84, %f85;
	mul.f32 	%f87, %f85, %f86;
	mul.f32 	%f88, %f76, %f87;
	mul.f32 	%f89, %f1, %f88;
	mul.f32 	%f90, %f51, %f89;
	sub.f32 	%f91, %f83, %f90;
	cvta.to.global.u64 	%rd83, %rd12;
	add.s64 	%rd84, %rd83, %rd37;
	st.global.f32 	[%rd84], %f91;
	ld.global.f32 	%f92, [%rd74];
	cvta.to.global.u64 	%rd85, %rd15;
	add.s64 	%rd86, %rd85, %rd37;
	ld.global.f32 	%f93, [%rd86];
	mul.f32 	%f94, %f92, %f93;
	ld.global.f32 	%f95, [%rd78];
	ld.global.f32 	%f96, [%rd69];
	mul.f32 	%f97, %f95, %f96;
	mul.f32 	%f98, %f96, %f97;
	mul.f32 	%f99, %f2, %f98;
	mul.f32 	%f100, %f55, %f99;
	sub.f32 	%f101, %f94, %f100;
	cvta.to.global.u64 	%rd87, %rd14;
	add.s64 	%rd88, %rd87, %rd37;
	st.global.f32 	[%rd88], %f101;
	ld.global.f32 	%f102, [%rd71];
	ld.global.f32 	%f103, [%rd80];
	add.f32 	%f104, %f102, %f103;
	cvta.to.global.u64 	%rd89, %rd95;
	add.s64 	%rd90, %rd89, %rd37;
	st.global.f32 	[%rd90], %f104;
	ld.global.f32 	%f105, [%rd84];
	ld.global.f32 	%f106, [%rd88];
	add.f32 	%f107, %f105, %f106;
	cvta.to.global.u64 	%rd91, %rd6;
	add.s64 	%rd92, %rd91, %rd37;
	st.global.f32 	[%rd92], %f107;
$L__BB2_14:
	ret;

}
	// .globl	_Z6get_d0ffiiiPf
.visible .entry _Z6get_d0ffiiiPf(
	.param .f32 _Z6get_d0ffiiiPf_param_0,
	.param .f32 _Z6get_d0ffiiiPf_param_1,
	.param .u32 _Z6get_d0ffiiiPf_param_2,
	.param .u32 _Z6get_d0ffiiiPf_param_3,
	.param .u32 _Z6get_d0ffiiiPf_param_4,
	.param .u64 .ptr .align 1 _Z6get_d0ffiiiPf_param_5
)
{
	.reg .pred 	%p<5>;
	.reg .b32 	%r<36>;
	.reg .b32 	%f<6>;
	.reg .b64 	%rd<5>;
	.reg .b64 	%fd<55>;

	ld.param.f32 	%f2, [_Z6get_d0ffiiiPf_param_0];
	ld.param.f32 	%f3, [_Z6get_d0ffiiiPf_param_1];
	ld.param.u32 	%r13, [_Z6get_d0ffiiiPf_param_2];
	ld.param.u32 	%r14, [_Z6get_d0ffiiiPf_param_3];
	ld.param.u32 	%r11, [_Z6get_d0ffiiiPf_param_4];
	ld.param.u64 	%rd1, [_Z6get_d0ffiiiPf_param_5];
	cvta.to.global.u64 	%rd2, %rd1;
	mul.lo.s32 	%r15, %r14, %r13;
	shr.u32 	%r16, %r15, 31;
	add.s32 	%r17, %r15, %r16;
	shr.s32 	%r18, %r17, 1;
	mul.wide.s32 	%rd3, %r18, 4;
	add.s64 	%rd4, %rd2, %rd3;
	ld.global.f32 	%f1, [%rd4];
	mov.f64 	%fd52, 0d40F86A0000000000;
	{
	.reg .b32 %temp; 
	mov.b64 	{%temp, %r32}, %fd52;
	}
	{
	.reg .b32 %temp; 
	mov.b64 	{%r33, %temp}, %fd52;
	}
	setp.gt.s32 	%p1, %r32, 1048575;
	mov.b32 	%r34, -1023;
	@%p1 bra 	$L__BB3_2;
	mov.f64 	%fd52, 0d44586A0000000000;
	{
	.reg .b32 %temp; 
	mov.b64 	{%temp, %r32}, %fd52;
	}
	{
	.reg .b32 %temp; 
	mov.b64 	{%r33, %temp}, %fd52;
	}
	mov.b32 	%r34, -1077;
$L__BB3_2:
	add.s32 	%r20, %r32, -1;
	setp.gt.u32 	%p2, %r20, 2146435070;
	@%p2 bra 	$L__BB3_6;
	shr.u32 	%r23, %r32, 20;
	add.s32 	%r35, %r34, %r23;
	and.b32  	%r24, %r32, 1048575;
	or.b32  	%r25, %r24, 1072693248;
	mov.b64 	%fd53, {%r33, %r25};
	setp.lt.u32 	%p4, %r25, 1073127583;
	@%p4 bra 	$L__BB3_5;
	{
	.reg .b32 %temp; 
	mov.b64 	{%r26, %temp}, %fd53;
	}
	{
	.reg .b32 %temp; 
	mov.b64 	{%temp, %r27}, %fd53;
	}
	add.s32 	%r28, %r27, -1048576;
	mov.b64 	%fd53, {%r26, %r28};
	add.s32 	%r35, %r35, 1;
$L__BB3_5:
	add.f64 	%fd11, %fd53, 0dBFF0000000000000;
	add.f64 	%fd12, %fd53, 0d3FF0000000000000;
	rcp.approx.ftz.f64 	%fd13, %fd12;
	neg.f64 	%fd14, %fd12;
	fma.rn.f64 	%fd15, %fd14, %fd13, 0d3FF0000000000000;
	fma.rn.f64 	%fd16, %fd15, %fd15, %fd15;
	fma.rn.f64 	%fd17, %fd16, %fd13, %fd13;
	mul.f64 	%fd18, %fd11, %fd17;
	fma.rn.f64 	%fd19, %fd11, %fd17, %fd18;
	mul.f64 	%fd20, %fd19, %fd19;
	fma.rn.f64 	%fd21, %fd20, 0d3EB1380B3AE80F1E, 0d3ED0EE258B7A8B04;
	fma.rn.f64 	%fd22, %fd21, %fd20, 0d3EF3B2669F02676F;
	fma.rn.f64 	%fd23, %fd22, %fd20, 0d3F1745CBA9AB0956;
	fma.rn.f64 	%fd24, %fd23, %fd20, 0d3F3C71C72D1B5154;
	fma.rn.f64 	%fd25, %fd24, %fd20, 0d3F624924923BE72D;
	fma.rn.f64 	%fd26, %fd25, %fd20, 0d3F8999999999A3C4;
	fma.rn.f64 	%fd27, %fd26, %fd20, 0d3FB5555555555554;
	sub.f64 	%fd28, %fd11, %fd19;
	add.f64 	%fd29, %fd28, %fd28;
	neg.f64 	%fd30, %fd19;
	fma.rn.f64 	%fd31, %fd30, %fd11, %fd29;
	mul.f64 	%fd32, %fd17, %fd31;
	mul.f64 	%fd33, %fd20, %fd27;
	fma.rn.f64 	%fd34, %fd33, %fd19, %fd32;
	xor.b32  	%r29, %r35, -2147483648;
	mov.b32 	%r30, 1127219200;
	mov.b64 	%fd35, {%r29, %r30};
	mov.b32 	%r31, -2147483648;
	mov.b64 	%fd36, {%r31, %r30};
	sub.f64 	%fd37, %fd35, %fd36;
	fma.rn.f64 	%fd38, %fd37, 0d3FE62E42FEFA39EF, %fd19;
	fma.rn.f64 	%fd39, %fd37, 0dBFE62E42FEFA39EF, %fd38;
	sub.f64 	%fd40, %fd39, %fd19;
	sub.f64 	%fd41, %fd34, %fd40;
	fma.rn.f64 	%fd42, %fd37, 0d3C7ABC9E3B39803F, %fd41;
	add.f64 	%fd54, %fd38, %fd42;
	bra.uni 	$L__BB3_7;
$L__BB3_6:
	fma.rn.f64 	%fd10, %fd52, 0d7FF0000000000000, 0d7FF0000000000000;
	{
	.reg .b32 %temp; 
	mov.b64 	{%temp, %r21}, %fd52;
	}
	and.b32  	%r22, %r21, 2147483647;
	setp.eq.s32 	%p3, %r22, 0;
	selp.f64 	%fd54, 0dFFF0000000000000, %fd10, %p3;
$L__BB3_7:
	cvt.f64.f32 	%fd43, %f1;
	mul.f64 	%fd44, %fd43, 0d4024000000000000;
	mul.f64 	%fd45, %fd44, %fd54;
	cvt.rn.f64.s32 	%fd46, %r11;
	add.f64 	%fd47, %fd46, %fd46;
	add.f32 	%f4, %f2, %f3;
	cvt.f64.f32 	%fd48, %f4;
	mul.f64 	%fd49, %fd48, 0d3FE0000000000000;
	mul.f64 	%fd50, %fd49, %fd47;
	div.rn.f64 	%fd51, %fd45, %fd50;
	cvt.rn.f32.f64 	%f5, %fd51;
	st.global.f32 	[d0], %f5;
	ret;

}
	// .globl	_Z13initial_coffefiPfS_S_S_i
.visible .entry _Z13initial_coffefiPfS_S_S_i(
	.param .f32 _Z13initial_coffefiPfS_S_S_i_param_0,
	.param .u32 _Z13initial_coffefiPfS_S_S_i_param_1,
	.param .u64 .ptr .align 1 _Z13initial_coffefiPfS_S_S_i_param_2,
	.param .u64 .ptr .align 1 _Z13initial_coffefiPfS_S_S_i_param_3,
	.param .u64 .ptr .align 1 _Z13initial_coffefiPfS_S_S_i_param_4,
	.param .u64 .ptr .align 1 _Z13initial_coffefiPfS_S_S_i_param_5,
	.param .u32 _Z13initial_coffefiPfS_S_S_i_param_6
)
{
	.reg .pred 	%p<56>;
	.reg .b32 	%r<81>;
	.reg .b32 	%f<26>;
	.reg .b64 	%rd<26>;
	.reg .b64 	%fd<127>;

	ld.param.f32 	%f5, [_Z13initial_coffefiPfS_S_S_i_param_0];
	ld.param.u32 	%r12, [_Z13initial_coffefiPfS_S_S_i_param_1];
	ld.param.u64 	%rd5, [_Z13initial_coffefiPfS_S_S_i_param_2];
	ld.param.u64 	%rd6, [_Z13initial_coffefiPfS_S_S_i_param_3];
	ld.param.u64 	%rd7, [_Z13initial_coffefiPfS_S_S_i_param_4];
	ld.param.u64 	%rd8, [_Z13initial_coffefiPfS_S_S_i_param_5];
	ld.param.u32 	%r13, [_Z13initial_coffefiPfS_S_S_i_param_6];
	cvta.to.global.u64 	%rd1, %rd8;
	cvta.to.global.u64 	%rd2, %rd7;
	cvta.to.global.u64 	%rd3, %rd6;
	cvta.to.global.u64 	%rd4, %rd5;
	mov.u32 	%r14, %tid.x;
	mov.u32 	%r15, %ntid.x;
	mov.u32 	%r16, %ctaid.x;
	mad.lo.s32 	%r1, %r15, %r16, %r14;
	shl.b32 	%r17, %r13, 1;
	add.s32 	%r2, %r17, %r12;
	setp.ge.s32 	%p1, %r1, %r2;
	@%p1 bra 	$L__BB4_34;
	setp.le.s32 	%p2, %r13, %r1;
	@%p2 bra 	$L__BB4_17;
	ld.global.f32 	%f16, [d0];
	mul.f32 	%f1, %f5, %f16;
	cvt.rn.f64.s32 	%fd1, %r13;
	add.f64 	%fd78, %fd1, 0dBFE0000000000000;
	cvt.rn.f64.s32 	%fd79, %r1;
	sub.f64 	%fd80, %fd78, %fd79;
	div.rn.f64 	%fd2, %fd80, %fd1;
	{
	.reg .b32 %temp; 
	mov.b64 	{%temp, %r3}, %fd2;
	}
	mov.f64 	%fd81, 0d4000000000000000;
	{
	.reg .b32 %temp; 
	mov.b64 	{%temp, %r50}, %fd81;
	}
	and.b32  	%r5, %r50, 2146435072;
	setp.eq.s32 	%p30, %r5, 1062207488;
	abs.f64 	%fd3, %fd2;
	{ // callseq 3, 0
	.param .b64 param0;
	st.param.f64 	[param0], %fd3;
	.param .b64 retval0;
	call.uni (retval0), 
	__internal_accurate_pow, 
	(
	param0
	);
	ld.param.f64 	%fd82, [retval0];
	} // callseq 3
	setp.lt.s32 	%p31, %r3, 0;
	neg.f64 	%fd84, %fd82;
	selp.f64 	%fd85, %fd84, %fd82, %p30;
	selp.f64 	%fd120, %fd85, %fd82, %p31;
	setp.neu.f64 	%p32, %fd2, 0d0000000000000000;
	@%p32 bra 	$L__BB4_4;
	setp.eq.s32 	%p33, %r5, 1062207488;
	selp.b32 	%r51, %r3, 0, %p33;
	setp.lt.s32 	%p34, %r50, 0;
	or.b32  	%r52, %r51, 2146435072;
	selp.b32 	%r53, %r52, %r51, %p34;
	mov.b32 	%r54, 0;
	mov.b64 	%fd120, {%r54, %r53};
$L__BB4_4:
	add.f64 	%fd86, %fd2, 0d4000000000000000;
	{
	.reg .b32 %temp; 
	mov.b64 	{%temp, %r55}, %fd86;
	}
	and.b32  	%r56, %r55, 2146435072;
	setp.ne.s32 	%p35, %r56, 2146435072;
	@%p35 bra 	$L__BB4_9;
	setp.num.f64 	%p36, %fd2, %fd2;
	@%p36 bra 	$L__BB4_7;
	mov.f64 	%fd87, 0d4000000000000000;
	add.rn.f64 	%fd120, %fd2, %fd87;
	bra.uni 	$L__BB4_9;
$L__BB4_7:
	setp.neu.f64 	%p37, %fd3, 0d7FF0000000000000;
	@%p37 bra 	$L__BB4_9;
	setp.lt.s32 	%p38, %r3, 0;
	setp.eq.s32 	%p39, %r5, 1062207488;
	setp.lt.s32 	%p40, %r50, 0;
	selp.b32 	%r58, 0, 2146435072, %p40;
	and.b32  	%r59, %r50, 2147483647;
	setp.ne.s32 	%p41, %r59, 1071644672;
	or.b32  	%r60, %r58, -2147483648;
	selp.b32 	%r61, %r60, %r58, %p41;
	selp.b32 	%r62, %r61, %r58, %p39;
	selp.b32 	%r63, %r62, %r58, %p38;
	mov.b32 	%r64, 0;
	mov.b64 	%fd120, {%r64, %r63};
$L__BB4_9:
	setp.eq.s32 	%p42, %r5, 1062207488;
	setp.eq.f64 	%p43, %fd2, 0d3FF0000000000000;
	selp.f64 	%fd88, 0d3FF0000000000000, %fd120, %p43;
	cvt.f64.f32 	%fd89, %f1;
	mul.f64 	%fd90, %fd88, %fd89;
	fma.rn.f64 	%fd91, %fd90, 0d3FE0000000000000, 0d3FF0000000000000;
	rcp.rn.f64 	%fd92, %fd91;
	cvt.rn.f32.f64 	%f17, %fd92;
	mul.wide.s32 	%rd20, %r1, 4;
	add.s64 	%rd21, %rd4, %rd20;
	st.global.f32 	[%rd21], %f17;
	cvt.f64.f32 	%fd93, %f17;
	ld.global.f32 	%f18, [d0];
	mul.f32 	%f19, %f5, %f18;
	cvt.f64.f32 	%fd94, %f19;
	mul.f64 	%fd95, %fd88, %fd94;
	mul.f64 	%fd96, %fd95, 0d3FE0000000000000;
	mov.f64 	%fd97, 0d3FF0000000000000;
	sub.f64 	%fd98, %fd97, %fd96;
	mul.f64 	%fd99, %fd98, %fd93;
	cvt.rn.f32.f64 	%f20, %fd99;
	add.s64 	%rd22, %rd3, %rd20;
	st.global.f32 	[%rd22], %f20;
	ld.global.f32 	%f21, [d0];
	mul.f32 	%f2, %f5, %f21;
	sub.s32 	%r66, %r13, %r1;
	cvt.rn.f64.s32 	%fd100, %r66;
	div.rn.f64 	%fd10, %fd100, %fd1;
	{
	.reg .b32 %temp; 
	mov.b64 	{%temp, %r6}, %fd10;
	}
	abs.f64 	%fd11, %fd10;
	{ // callseq 4, 0
	.param .b64 param0;
	st.param.f64 	[param0], %fd11;
	.param .b64 retval0;
	call.uni (retval0), 
	__internal_accurate_pow, 
	(
	param0
	);
	ld.param.f64 	%fd101, [retval0];
	} // callseq 4
	setp.lt.s32 	%p44, %r6, 0;
	neg.f64 	%fd103, %fd101;
	selp.f64 	%fd104, %fd103, %fd101, %p42;
	selp.f64 	%fd122, %fd104, %fd101, %p44;
	setp.neu.f64 	%p45, %fd10, 0d0000000000000000;
	@%p45 bra 	$L__BB4_11;
	setp.eq.s32 	%p46, %r5, 1062207488;
	selp.b32 	%r67, %r6, 0, %p46;
	setp.lt.s32 	%p47, %r50, 0;
	or.b32  	%r68, %r67, 2146435072;
	selp.b32 	%r69, %r68, %r67, %p47;
	mov.b32 	%r70, 0;
	mov.b64 	%fd122, {%r70, %r69};
$L__BB4_11:
	add.f64 	%fd105, %fd10, 0d4000000000000000;
	{
	.reg .b32 %temp; 
	mov.b64 	{%temp, %r71}, %fd105;
	}
	and.b32  	%r72, %r71, 2146435072;
	setp.ne.s32 	%p48, %r72, 2146435072;
	@%p48 bra 	$L__BB4_16;
	setp.num.f64 	%p49, %fd10, %fd10;
	@%p49 bra 	$L__BB4_14;
	mov.f64 	%fd106, 0d4000000000000000;
	add.rn.f64 	%fd122, %fd10, %fd106;
	bra.uni 	$L__BB4_16;
$L__BB4_14:
	setp.neu.f64 	%p50, %fd11, 0d7FF0000000000000;
	@%p50 bra 	$L__BB4_16;
	setp.lt.s32 	%p51, %r6, 0;
	setp.eq.s32 	%p52, %r5, 1062207488;
	setp.lt.s32 	%p53, %r50, 0;
	selp.b32 	%r74, 0, 2146435072, %p53;
	and.b32  	%r75, %r50, 2147483647;
	setp.ne.s32 	%p54, %r75, 1071644672;
	or.b32  	%r76, %r74, -2147483648;
	selp.b32 	%r77, %r76, %r74, %p54;
	selp.b32 	%r78, %r77, %r74, %p52;
	selp.b32 	%r79, %r78, %r74, %p51;
	mov.b32 	%r80, 0;
	mov.b64 	%fd122, {%r80, %r79};
$L__BB4_16:
	setp.eq.f64 	%p55, %fd10, 0d3FF0000000000000;
	selp.f64 	%fd107, 0d3FF0000000000000, %fd122, %p55;
	cvt.f64.f32 	%fd108, %f2;
	mul.f64 	%fd109, %fd107, %fd108;
	fma.rn.f64 	%fd110, %fd109, 0d3FE0000000000000, 0d3FF0000000000000;
	rcp.rn.f64 	%fd111, %fd110;
	cvt.rn.f32.f64 	%f22, %fd111;
	add.s64 	%rd24, %rd2, %rd20;
	st.global.f32 	[%rd24], %f22;
	cvt.f64.f32 	%fd112, %f22;
	ld.global.f32 	%f23, [d0];
	mul.f32 	%f24, %f5, %f23;
	cvt.f64.f32 	%fd113, %f24;
	mul.f64 	%fd114, %fd107, %fd113;
	mul.f64 	%fd115, %fd114, 0d3FE0000000000000;
	mov.f64 	%fd116, 0d3FF0000000000000;
	sub.f64 	%fd117, %fd116, %fd115;
	mul.f64 	%fd118, %fd117, %fd112;
	cvt.rn.f32.f64 	%f25, %fd118;
	add.s64 	%rd25, %rd1, %rd20;
	st.global.f32 	[%rd25], %f25;
	bra.uni 	$L__BB4_34;
$L__BB4_17:
	sub.s32 	%r7, %r2, %r13;
	setp.ge.s32 	%p3, %r1, %r7;
	@%p3 bra 	$L__BB4_19;
	mul.wide.s32 	%rd15, %r1, 4;
	add.s64 	%rd16, %rd4, %rd15;
	mov.b32 	%r49, 1065353216;
	st.global.u32 	[%rd16], %r49;
	add.s64 	%rd17, %rd3, %rd15;
	st.global.u32 	[%rd17], %r49;
	add.s64 	%rd18, %rd2, %rd15;
	st.global.u32 	[%rd18], %r49;
	add.s64 	%rd19, %rd1, %rd15;
	st.global.u32 	[%rd19], %r49;
	bra.uni 	$L__BB4_34;
$L__BB4_19:
	ld.global.f32 	%f6, [d0];
	mul.f32 	%f3, %f5, %f6;
	cvt.rn.f64.s32 	%fd35, %r1;
	add.f64 	%fd36, %fd35, 0d3FE0000000000000;
	cvt.rn.f64.s32 	%fd37, %r12;
	sub.f64 	%fd38, %fd36, %fd37;
	cvt.rn.f64.s32 	%fd18, %r13;
	sub.f64 	%fd39, %fd38, %fd18;
	div.rn.f64 	%fd19, %fd39, %fd18;
	{
	.reg .b32 %temp; 
	mov.b64 	{%temp, %r8}, %fd19;
	}
	mov.f64 	%fd40, 0d4000000000000000;
	{
	.reg .b32 %temp; 
	mov.b64 	{%temp, %r18}, %fd40;
	}
	and.b32  	%r10, %r18, 2146435072;
	setp.eq.s32 	%p4, %r10, 1062207488;
	abs.f64 	%fd20, %fd19;
	{ // callseq 1, 0
	.param .b64 param0;
	st.param.f64 	[param0], %fd20;
	.param .b64 retval0;
	call.uni (retval0), 
	__internal_accurate_pow, 
	(
	param0
	);
	ld.param.f64 	%fd41, [retval0];
	} // callseq 1
	setp.lt.s32 	%p5, %r8, 0;
	neg.f64 	%fd43, %fd41;
	selp.f64 	%fd44, %fd43, %fd41, %p4;
	selp.f64 	%fd124, %fd44, %fd41, %p5;
	setp.neu.f64 	%p6, %fd19, 0d0000000000000000;
	@%p6 bra 	$L__BB4_21;
	setp.eq.s32 	%p7, %r10, 1062207488;
	selp.b32 	%r19, %r8, 0, %p7;
	setp.lt.s32 	%p8, %r18, 0;
	or.b32  	%r20, %r19, 2146435072;
	selp.b32 	%r21, %r20, %r19, %p8;
	mov.b32 	%r22, 0;
	mov.b64 	%fd124, {%r22, %r21};
$L__BB4_21:
	add.f64 	%fd45, %fd19, 0d4000000000000000;
	{
	.reg .b32 %temp; 
	mov.b64 	{%temp, %r23}, %fd45;
	}
	and.b32  	%r24, %r23, 2146435072;
	setp.ne.s32 	%p9, %r24, 2146435072;
	@%p9 bra 	$L__BB4_26;
	setp.num.f64 	%p10, %fd19, %fd19;
	@%p10 bra 	$L__BB4_24;
	mov.f64 	%fd46, 0d4000000000000000;
	add.rn.f64 	%fd124, %fd19, %fd46;
	bra.uni 	$L__BB4_26;
$L__BB4_24:
	setp.neu.f64 	%p11, %fd20, 0d7FF0000000000000;
	@%p11 bra 	$L__BB4_26;
	setp.lt.s32 	%p12, %r8, 0;
	setp.eq.s32 	%p13, %r10, 1062207488;
	setp.lt.s32 	%p14, %r18, 0;
	selp.b32 	%r26, 0, 2146435072, %p14;
	and.b32  	%r27, %r18, 2147483647;
	setp.ne.s32 	%p15, %r27, 1071644672;
	or.b32  	%r28, %r26, -2147483648;
	selp.b32 	%r29, %r28, %r26, %p15;
	selp.b32 	%r30, %r29, %r26, %p13;
	selp.b32 	%r31, %r30, %r26, %p12;
	mov.b32 	%r32, 0;
	mov.b64 	%fd124, {%r32, %r31};
$L__BB4_26:
	setp.eq.s32 	%p16, %r10, 1062207488;
	setp.eq.f64 	%p17, %fd19, 0d3FF0000000000000;
	selp.f64 	%fd47, 0d3FF0000000000000, %fd124, %p17;
	cvt.f64.f32 	%fd48, %f3;
	mul.f64 	%fd49, %fd47, %fd48;
	fma.rn.f64 	%fd50, %fd49, 0d3FE0000000000000, 0d3FF0000000000000;
	rcp.rn.f64 	%fd51, %fd50;
	cvt.rn.f32.f64 	%f7, %fd51;
	mul.wide.s32 	%rd9, %r1, 4;
	add.s64 	%rd10, %rd4, %rd9;
	st.global.f32 	[%rd10], %f7;
	cvt.f64.f32 	%fd52, %f7;
	ld.global.f32 	%f8, [d0];
	mul.f32 	%f9, %f5, %f8;
	cvt.f64.f32 	%fd53, %f9;
	mul.f64 	%fd54, %fd47, %fd53;
	mul.f64 	%fd55, %fd54, 0d3FE0000000000000;
	mov.f64 	%fd56, 0d3FF0000000000000;
	sub.f64 	%fd57, %fd56, %fd55;
	mul.f64 	%fd58, %fd57, %fd52;
	cvt.rn.f32.f64 	%f10, %fd58;
	add.s64 	%rd11, %rd3, %rd9;
	st.global.f32 	[%rd11], %f10;
	ld.global.f32 	%f11, [d0];
	mul.f32 	%f4, %f5, %f11;
	sub.s32 	%r34, %r1, %r7;
	cvt.rn.f64.s32 	%fd59, %r34;
	div.rn.f64 	%fd27, %fd59, %fd18;
	{
	.reg .b32 %temp; 
	mov.b64 	{%temp, %r11}, %fd27;
	}
	abs.f64 	%fd28, %fd27;
	{ // callseq 2, 0
	.param .b64 param0;
	st.param.f64 	[param0], %fd28;
	.param .b64 retval0;
	call.uni (retval0), 
	__internal_accurate_pow, 
	(
	param0
	);
	ld.param.f64 	%fd60, [retval0];
	} // callseq 2
	setp.lt.s32 	%p18, %r11, 0;
	neg.f64 	%fd62, %fd60;
	selp.f64 	%fd63, %fd62, %fd60, %p16;
	selp.f64 	%fd126, %fd63, %fd60, %p18;
	setp.neu.f64 	%p19, %fd27, 0d0000000000000000;
	@%p19 bra 	$L__BB4_28;
	setp.eq.s32 	%p20, %r10, 1062207488;
	selp.b32 	%r35, %r11, 0, %p20;
	setp.lt.s32 	%p21, %r18, 0;
	or.b32  	%r36, %r35, 2146435072;
	selp.b32 	%r37, %r36, %r35, %p21;
	mov.b32 	%r38, 0;
	mov.b64 	%fd126, {%r38, %r37};
$L__BB4_28:
	add.f64 	%fd64, %fd27, 0d4000000000000000;
	{
	.reg .b32 %temp; 
	mov.b64 	{%temp, %r39}, %fd64;
	}
	and.b32  	%r40, %r39, 2146435072;
	setp.ne.s32 	%p22, %r40, 2146435072;
	@%p22 bra 	$L__BB4_33;
	setp.num.f64 	%p23, %fd27, %fd27;
	@%p23 bra 	$L__BB4_31;
	mov.f64 	%fd65, 0d4000000000000000;
	add.rn.f64 	%fd126, %fd27, %fd65;
	bra.uni 	$L__BB4_33;
$L__BB4_31:
	setp.neu.f64 	%p24, %fd28, 0d7FF0000000000000;
	@%p24 bra 	$L__BB4_33;
	setp.lt.s32 	%p25, %r11, 0;
	setp.eq.s32 	%p26, %r10, 1062207488;
	setp.lt.s32 	%p27, %r18, 0;
	selp.b32 	%r42, 0, 2146435072, %p27;
	and.b32  	%r43, %r18, 2147483647;
	setp.ne.s32 	%p28, %r43, 1071644672;
	or.b32  	%r44, %r42, -2147483648;
	selp.b32 	%r45, %r44, %r42, %p28;
	selp.b32 	%r46, %r45, %r42, %p26;
	selp.b32 	%r47, %r46, %r42, %p25;
	mov.b32 	%r48, 0;
	mov.b64 	%fd126, {%r48, %r47};
$L__BB4_33:
	setp.eq.f64 	%p29, %fd27, 0d3FF0000000000000;
	selp.f64 	%fd66, 0d3FF0000000000000, %fd126, %p29;
	cvt.f64.f32 	%fd67, %f4;
	mul.f64 	%fd68, %fd66, %fd67;
	fma.rn.f64 	%fd69, %fd68, 0d3FE0000000000000, 0d3FF0000000000000;
	rcp.rn.f64 	%fd70, %fd69;
	cvt.rn.f32.f64 	%f12, %fd70;
	add.s64 	%rd13, %rd2, %rd9;
	st.global.f32 	[%rd13], %f12;
	cvt.f64.f32 	%fd71, %f12;
	ld.global.f32 	%f13, [d0];
	mul.f32 	%f14, %f5, %f13;
	cvt.f64.f32 	%fd72, %f14;
	mul.f64 	%fd73, %fd66, %fd72;
	mul.f64 	%fd74, %fd73, 0d3FE0000000000000;
	mov.f64 	%fd75, 0d3FF0000000000000;
	sub.f64 	%fd76, %fd75, %fd74;
	mul.f64 	%fd77, %fd76, %fd71;
	cvt.rn.f32.f64 	%f15, %fd77;
	add.s64 	%rd14, %rd1, %rd9;
	st.global.f32 	[%rd14], %f15;
$L__BB4_34:
	ret;

}
	// .globl	_Z11shot_recordiiiiiiiPfS_b
.visible .entry _Z11shot_recordiiiiiiiPfS_b(
	.param .u32 _Z11shot_recordiiiiiiiPfS_b_param_0,
	.param .u32 _Z11shot_recordiiiiiiiPfS_b_param_1,
	.param .u32 _Z11shot_recordiiiiiiiPfS_b_param_2,
	.param .u32 _Z11shot_recordiiiiiiiPfS_b_param_3,
	.param .u32 _Z11shot_recordiiiiiiiPfS_b_param_4,
	.param .u32 _Z11shot_recordiiiiiiiPfS_b_param_5,
	.param .u32 _Z11shot_recordiiiiiiiPfS_b_param_6,
	.param .u64 .ptr .align 1 _Z11shot_recordiiiiiiiPfS_b_param_7,
	.param .u64 .ptr .align 1 _Z11shot_recordiiiiiiiPfS_b_param_8,
	.param .u8 _Z11shot_recordiiiiiiiPfS_b_param_9
)
{
	.reg .pred 	%p<3>;
	.reg .b16 	%rs<2>;
	.reg .b32 	%r<16>;
	.reg .b32 	%f<3>;
	.reg .b64 	%rd<13>;

	ld.param.u32 	%r2, [_Z11shot_recordiiiiiiiPfS_b_param_1];
	ld.param.u32 	%r6, [_Z11shot_recordiiiiiiiPfS_b_param_2];
	ld.param.u32 	%r3, [_Z11shot_recordiiiiiiiPfS_b_param_4];
	ld.param.u32 	%r4, [_Z11shot_recordiiiiiiiPfS_b_param_5];
	ld.param.u32 	%r5, [_Z11shot_recordiiiiiiiPfS_b_param_6];
	ld.param.u64 	%rd3, [_Z11shot_recordiiiiiiiPfS_b_param_7];
	ld.param.u64 	%rd4, [_Z11shot_recordiiiiiiiPfS_b_param_8];
	ld.param.s8 	%rs1, [_Z11shot_recordiiiiiiiPfS_b_param_9];
	cvta.to.global.u64 	%rd1, %rd4;
	cvta.to.global.u64 	%rd2, %rd3;
	mov.u32 	%r7, %tid.x;
	mov.u32 	%r8, %ntid.x;
	mov.u32 	%r9, %ctaid.x;
	mad.lo.s32 	%r1, %r8, %r9, %r7;
	setp.ge.s32 	%p1, %r1, %r6;
	@%p1 bra 	$L__BB5_4;
	setp.eq.s16 	%p2, %rs1, 0;
	@%p2 bra 	$L__BB5_3;
	add.s32 	%r10, %r3, %r1;
	mad.lo.s32 	%r11, %r10, %r2, %r3;
	mul.wide.s32 	%rd5, %r11, 4;
	add.s64 	%rd6, %rd2, %rd5;
	ld.global.f32 	%f1, [%rd6];
	mad.lo.s32 	%r12, %r5, %r1, %r4;
	mul.wide.s32 	%rd7, %r12, 4;
	add.s64 	%rd8, %rd1, %rd7;
	st.global.f32 	[%rd8], %f1;
	bra.uni 	$L__BB5_4;
$L__BB5_3:
	mad.lo.s32 	%r13, %r5, %r1, %r4;
	mul.wide.s32 	%rd9, %r13, 4;
	add.s64 	%rd10, %rd1, %rd9;
	ld.global.f32 	%f2, [%rd10];
	add.s32 	%r14, %r3, %r1;
	mad.lo.s32 	%r15, %r14, %r2, %r3;
	mul.wide.s32 	%rd11, %r15, 4;
	add.s64 	%rd12, %rd2, %rd11;
	st.global.f32 	[%rd12], %f2;
$L__BB5_4:
	ret;

}
	// .globl	_Z14wavefield_bndriiiiiiiPfS_S_S_b
.visible .entry _Z14wavefield_bndriiiiiiiPfS_S_S_b(
	.param .u32 _Z14wavefield_bndriiiiiiiPfS_S_S_b_param_0,
	.param .u32 _Z14wavefield_bndriiiiiiiPfS_S_S_b_param_1,
	.param .u32 _Z14wavefield_bndriiiiiiiPfS_S_S_b_param_2,
	.param .u32 _Z14wavefield_bndriiiiiiiPfS_S_S_b_param_3,
	.param .u32 _Z14wavefield_bndriiiiiiiPfS_S_S_b_param_4,
	.param .u32 _Z14wavefield_bndriiiiiiiPfS_S_S_b_param_5,
	.param .u32 _Z14wavefield_bndriiiiiiiPfS_S_S_b_param_6,
	.param .u64 .ptr .align 1 _Z14wavefield_bndriiiiiiiPfS_S_S_b_param_7,
	.param .u64 .ptr .align 1 _Z14wavefield_bndriiiiiiiPfS_S_S_b_param_8,
	.param .u64 .ptr .align 1 _Z14wavefield_bndriiiiiiiPfS_S_S_b_param_9,
	.param .u64 .ptr .align 1 _Z14wavefield_bndriiiiiiiPfS_S_S_b_param_10,
	.param .u8 _Z14wavefield_bndriiiiiiiPfS_S_S_b_param_11
)
{
	.reg .pred 	%p<9>;
	.reg .b16 	%rs<2>;
	.reg .b32 	%r<55>;
	.reg .b32 	%f<17>;
	.reg .b64 	%rd<63>;

	ld.param.u32 	%r6, [_Z14wavefield_bndriiiiiiiPfS_S_S_b_param_1];
	ld.param.u32 	%r7, [_Z14wavefield_bndriiiiiiiPfS_S_S_b_param_2];
	ld.param.u32 	%r8, [_Z14wavefield_bndriiiiiiiPfS_S_S_b_param_3];
	ld.param.u32 	%r9, [_Z14wavefield_bndriiiiiiiPfS_S_S_b_param_4];
	ld.param.u32 	%r10, [_Z14wavefield_bndriiiiiiiPfS_S_S_b_param_5];
	ld.param.u64 	%rd5, [_Z14wavefield_bndriiiiiiiPfS_S_S_b_param_7];
	ld.param.u64 	%rd6, [_Z14wavefield_bndriiiiiiiPfS_S_S_b_param_8];
	ld.param.u64 	%rd7, [_Z14wavefield_bndriiiiiiiPfS_S_S_b_param_9];
	ld.param.u64 	%rd8, [_Z14wavefield_bndriiiiiiiPfS_S_S_b_param_10];
	ld.param.s8 	%rs1, [_Z14wavefield_bndriiiiiiiPfS_S_S_b_param_11];
	cvta.to.global.u64 	%rd1, %rd8;
	cvta.to.global.u64 	%rd2, %rd6;
	cvta.to.global.u64 	%rd3, %rd7;
	cvta.to.global.u64 	%rd4, %rd5;
	mov.u32 	%r11, %tid.x;
	mov.u32 	%r12, %ntid.x;
	mov.u32 	%r13, %ctaid.x;
	mad.lo.s32 	%r1, %r12, %r13, %r11;
	shl.b32 	%r2, %r7, 1;
	shl.b32 	%r14, %r8, 1;
	add.s32 	%r3, %r14, %r2;
	setp.ge.s32 	%p1, %r1, %r3;
	@%p1 bra 	$L__BB6_16;
	setp.eq.s16 	%p2, %rs1, 0;
	@%p2 bra 	$L__BB6_9;
	setp.ge.s32 	%p3, %r1, %r7;
	@%p3 bra 	$L__BB6_4;
	add.s32 	%r32, %r9, %r1;
	mul.lo.s32 	%r33, %r32, %r6;
	cvt.s64.s32 	%rd27, %r33;
	cvt.s64.s32 	%rd28, %r9;
	add.s64 	%rd29, %rd28, %rd27;
	shl.b64 	%rd30, %rd29, 2;
	add.s64 	%rd31, %rd4, %rd30;
	ld.global.f32 	%f7, [%rd31+-4];
	mad.lo.s32 	%r34, %r10, %r3, %r1;
	mul.wide.s32 	%rd32, %r34, 4;
	add.s64 	%rd33, %rd3, %rd32;
	st.global.f32 	[%rd33], %f7;
	add.s64 	%rd34, %rd2, %rd30;
	ld.global.f32 	%f8, [%rd34+-4];
	add.s64 	%rd35, %rd1, %rd32;
	st.global.f32 	[%rd35], %f8;
	bra.uni 	$L__BB6_16;
$L__BB6_4:
	setp.ge.s32 	%p4, %r1, %r2;
	@%p4 bra 	$L__BB6_6;
	sub.s32 	%r26, %r1, %r7;
	add.s32 	%r27, %r26, %r9;
	add.s32 	%r28, %r8, %r9;
	mad.lo.s32 	%r29, %r27, %r6, %r28;
	add.s32 	%r30, %r29, 1;
	mul.wide.s32 	%rd21, %r30, 4;
	add.s64 	%rd22, %rd4, %rd21;
	ld.global.f32 	%f5, [%rd22];
	mad.lo.s32 	%r31, %r10, %r3, %r1;
	mul.wide.s32 	%rd23, %r31, 4;
	add.s64 	%rd24, %rd3, %rd23;
	st.global.f32 	[%rd24], %f5;
	add.s64 	%rd25, %rd2, %rd21;
	ld.global.f32 	%f6, [%rd25];
	add.s64 	%rd26, %rd1, %rd23;
	st.global.f32 	[%rd26], %f6;
	bra.uni 	$L__BB6_16;
$L__BB6_6:
	sub.s32 	%r4, %r3, %r8;
	setp.ge.s32 	%p5, %r1, %r4;
	@%p5 bra 	$L__BB6_8;
	sub.s32 	%r21, %r1, %r2;
	add.s32 	%r22, %r21, %r9;
	add.s32 	%r23, %r9, -1;
	mad.lo.s32 	%r24, %r23, %r6, %r22;
	mul.wide.s32 	%rd15, %r24, 4;
	add.s64 	%rd16, %rd4, %rd15;
	ld.global.f32 	%f3, [%rd16];
	mad.lo.s32 	%r25, %r10, %r3, %r1;
	mul.wide.s32 	%rd17, %r25, 4;
	add.s64 	%rd18, %rd3, %rd17;
	st.global.f32 	[%rd18], %f3;
	add.s64 	%rd19, %rd2, %rd15;
	ld.global.f32 	%f4, [%rd19];
	add.s64 	%rd20, %rd1, %rd17;
	st.global.f32 	[%rd20], %f4;
	bra.uni 	$L__BB6_16;
$L__BB6_8:
	sub.s32 	%r15, %r1, %r4;
	add.s32 	%r16, %r15, %r9;
	add.s32 	%r17, %r7, %r9;
	mad.lo.s32 	%r18, %r6, %r17, %r6;
	add.s32 	%r19, %r16, %r18;
	mul.wide.s32 	%rd9, %r19, 4;
	add.s64 	%rd10, %rd4, %rd9;
	ld.global.f32 	%f1, [%rd10];
	mad.lo.s32 	%r20, %r10, %r3, %r1;
	mul.wide.s32 	%rd11, %r20, 4;
	add.s64 	%rd12, %rd3, %rd11;
	st.global.f32 	[%rd12], %f1;
	add.s64 	%rd13, %rd2, %rd9;
	ld.global.f32 	%f2, [%rd13];
	add.s64 	%rd14, %rd1, %rd11;
	st.global.f32 	[%rd14], %f2;
	bra.uni 	$L__BB6_16;
$L__BB6_9:
	setp.ge.s32 	%p6, %r1, %r7;
	@%p6 bra 	$L__BB6_11;
	mad.lo.s32 	%r52, %r10, %r3, %r1;
	mul.wide.s32 	%rd54, %r52, 4;
	add.s64 	%rd55, %rd3, %rd54;
	ld.global.f32 	%f15, [%rd55];
	add.s32 	%r53, %r9, %r1;
	mul.lo.s32 	%r54, %r53, %r6;
	cvt.s64.s32 	%rd56, %r54;
	cvt.s64.s32 	%rd57, %r9;
	add.s64 	%rd58, %rd57, %rd56;
	shl.b64 	%rd59, %rd58, 2;
	add.s64 	%rd60, %rd4, %rd59;
	st.global.f32 	[%rd60+-4], %f15;
	add.s64 	%rd61, %rd1, %rd54;
	ld.global.f32 	%f16, [%rd61];
	add.s64 	%rd62, %rd2, %rd59;
	st.global.f32 	[%rd62+-4], %f16;
	bra.uni 	$L__BB6_16;
$L__BB6_11:
	setp.ge.s32 	%p7, %r1, %r2;
	@%p7 bra 	$L__BB6_13;
	mad.lo.s32 	%r46, %r10, %r3, %r1;
	mul.wide.s32 	%rd48, %r46, 4;
	add.s64 	%rd49, %rd3, %rd48;
	ld.global.f32 	%f13, [%rd49];
	sub.s32 	%r47, %r1, %r7;
	add.s32 	%r48, %r47, %r9;
	add.s32 	%r49, %r8, %r9;
	mad.lo.s32 	%r50, %r48, %r6, %r49;
	add.s32 	%r51, %r50, 1;
	mul.wide.s32 	%rd50, %r51, 4;
	add.s64 	%rd51, %rd4, %rd50;
	st.global.f32 	[%rd51], %f13;
	add.s64 	%rd52, %rd1, %rd48;
	ld.global.f32 	%f14, [%rd52];
	add.s64 	%rd53, %rd2, %rd50;
	st.global.f32 	[%rd53], %f14;
	bra.uni 	$L__BB6_16;
$L__BB6_13:
	sub.s32 	%r5, %r3, %r8;
	setp.ge.s32 	%p8, %r1, %r5;
	@%p8 bra 	$L__BB6_15;
	mad.lo.s32 	%r41, %r10, %r3, %r1;
	mul.wide.s32 	%rd42, %r41, 4;
	add.s64 	%rd43, %rd3, %rd42;
	ld.global.f32 	%f11, [%rd43];
	sub.s32 	%r42, %r1, %r2;
	add.s32 	%r43, %r42, %r9;
	add.s32 	%r44, %r9, -1;
	mad.lo.s32 	%r45, %r44, %r6, %r43;
	mul.wide.s32 	%rd44, %r45, 4;
	add.s64 	%rd45, %rd4, %rd44;
	st.global.f32 	[%rd45], %f11;
	add.s64 	%rd46, %rd1, %rd42;
	ld.global.f32 	%f12, [%rd46];
	add.s64 	%rd47, %rd2, %rd44;
	st.global.f32 	[%rd47], %f12;
	bra.uni 	$L__BB6_16;
$L__BB6_15:
	mad.lo.s32 	%r35, %r10, %r3, %r1;
	mul.wide.s32 	%rd36, %r35, 4;
	add.s64 	%rd37, %rd3, %rd36;
	ld.global.f32 	%f9, [%rd37];
	sub.s32 	%r36, %r1, %r5;
	add.s32 	%r37, %r36, %r9;
	add.s32 	%r38, %r7, %r9;
	mad.lo.s32 	%r39, %r6, %r38, %r6;
	add.s32 	%r40, %r37, %r39;
	mul.wide.s32 	%rd38, %r40, 4;
	add.s64 	%rd39, %rd4, %rd38;
	st.global.f32 	[%rd39], %f9;
	add.s64 	%rd40, %rd1, %rd36;
	ld.global.f32 	%f10, [%rd40];
	add.s64 	%rd41, %rd2, %rd38;
	st.global.f32 	[%rd41], %f10;
$L__BB6_16:
	ret;

}
	// .globl	_Z15mute_directwaveiiffffiiiiPfS_S_i
.visible .entry _Z15mute_directwaveiiffffiiiiPfS_S_i(
	.param .u32 _Z15mute_directwaveiiffffiiiiPfS_S_i_param_0,
	.param .u32 _Z15mute_directwaveiiffffiiiiPfS_S_i_param_1,
	.param .f32 _Z15mute_directwaveiiffffiiiiPfS_S_i_param_2,
	.param .f32 _Z15mute_directwaveiiffffiiiiPfS_S_i_param_3,
	.param .f32 _Z15mute_directwaveiiffffiiiiPfS_S_i_param_4,
	.param .f32 _Z15mute_directwaveiiffffiiiiPfS_S_i_param_5,
	.param .u32 _Z15mute_directwaveiiffffiiiiPfS_S_i_param_6,
	.param .u32 _Z15mute_directwaveiiffffiiiiPfS_S_i_param_7,
	.param .u32 _Z15mute_directwaveiiffffiiiiPfS_S_i_param_8,
	.param .u32 _Z15mute_directwaveiiffffiiiiPfS_S_i_param_9,
	.param .u64 .ptr .align 1 _Z15mute_directwaveiiffffiiiiPfS_S_i_param_10,
	.param .u64 .ptr .align 1 _Z15mute_directwaveiiffffiiiiPfS_S_i_param_11,
	.param .u64 .ptr .align 1 _Z15mute_directwaveiiffffiiiiPfS_S_i_param_12,
	.param .u32 _Z15mute_directwaveiiffffiiiiPfS_S_i_param_13
)
{
	.reg .pred 	%p<31>;
	.reg .b32 	%r<62>;
	.reg .b32 	%f<19>;
	.reg .b64 	%rd<9>;
	.reg .b64 	%fd<40>;

	ld.param.u32 	%r12, [_Z15mute_directwaveiiffffiiiiPfS_S_i_param_0];
	ld.param.u32 	%r6, [_Z15mute_directwaveiiffffiiiiPfS_S_i_param_1];
	ld.param.f32 	%f3, [_Z15mute_directwaveiiffffiiiiPfS_S_i_param_2];
	ld.param.f32 	%f4, [_Z15mute_directwaveiiffffiiiiPfS_S_i_param_3];
	ld.param.f32 	%f5, [_Z15mute_directwaveiiffffiiiiPfS_S_i_param_4];
	ld.param.f32 	%f6, [_Z15mute_directwaveiiffffiiiiPfS_S_i_param_5];
	ld.param.u32 	%r7, [_Z15mute_directwaveiiffffiiiiPfS_S_i_param_6];
	ld.param.u32 	%r8, [_Z15mute_directwaveiiffffiiiiPfS_S_i_param_7];
	ld.param.u32 	%r9, [_Z15mute_directwaveiiffffiiiiPfS_S_i_param_8];
	ld.param.u32 	%r10, [_Z15mute_directwaveiiffffiiiiPfS_S_i_param_9];
	ld.param.u64 	%rd1, [_Z15mute_directwaveiiffffiiiiPfS_S_i_param_10];
	ld.param.u64 	%rd2, [_Z15mute_directwaveiiffffiiiiPfS_S_i_param_11];
	ld.param.u64 	%rd3, [_Z15mute_directwaveiiffffiiiiPfS_S_i_param_12];
	ld.param.u32 	%r11, [_Z15mute_directwaveiiffffiiiiPfS_S_i_param_13];
	mov.u32 	%r13, %tid.x;
	mov.u32 	%r14, %ntid.x;
	mov.u32 	%r15, %ctaid.x;
	mad.lo.s32 	%r1, %r14, %r15, %r13;
	mul.lo.s32 	%r16, %r6, %r12;
	setp.ge.s32 	%p1, %r1, %r16;
	@%p1 bra 	$L__BB7_17;
	sub.s32 	%r17, 1, %r10;
	mul.lo.s32 	%r18, %r17, %r8;
	sub.s32 	%r19, %r18, %r7;
	div.s32 	%r20, %r1, %r6;
	add.s32 	%r21, %r19, %r20;
	abs.s32 	%r22, %r21;
	cvt.rn.f32.s32 	%f7, %r22;
	mul.f32 	%f1, %f5, %f7;
	cvt.rn.f32.s32 	%f8, %r9;
	mul.f32 	%f2, %f6, %f8;
	cvt.f64.f32 	%fd1, %f1;
	{
	.reg .b32 %temp; 
	mov.b64 	{%temp, %r2}, %fd1;
	}
	mov.f64 	%fd18, 0d4000000000000000;
	{
	.reg .b32 %temp; 
	mov.b64 	{%temp, %r23}, %fd18;
	}
	and.b32  	%r4, %r23, 2146435072;
	setp.eq.s32 	%p2, %r4, 1062207488;
	abs.f64 	%fd2, %fd1;
	{ // callseq 5, 0
	.param .b64 param0;
	st.param.f64 	[param0], %fd2;
	.param .b64 retval0;
	call.uni (retval0), 
	__internal_accurate_pow, 
	(
	param0
	);
	ld.param.f64 	%fd19, [retval0];
	} // callseq 5
	setp.lt.s32 	%p3, %r2, 0;
	neg.f64 	%fd21, %fd19;
	selp.f64 	%fd22, %fd21, %fd19, %p2;
	selp.f64 	%fd37, %fd22, %fd19, %p3;
	setp.neu.f32 	%p4, %f1, 0f00000000;
	@%p4 bra 	$L__BB7_3;
	setp.eq.s32 	%p5, %r4, 1062207488;
	selp.b32 	%r24, %r2, 0, %p5;
	setp.lt.s32 	%p6, %r23, 0;
	or.b32  	%r25, %r24, 2146435072;
	selp.b32 	%r26, %r25, %r24, %p6;
	mov.b32 	%r27, 0;
	mov.b64 	%fd37, {%r27, %r26};
$L__BB7_3:
	add.f64 	%fd23, %fd1, 0d4000000000000000;
	{
	.reg .b32 %temp; 
	mov.b64 	{%temp, %r28}, %fd23;
	}
	and.b32  	%r29, %r28, 2146435072;
	setp.ne.s32 	%p7, %r29, 2146435072;
	@%p7 bra 	$L__BB7_8;
	setp.num.f32 	%p8, %f1, %f1;
	@%p8 bra 	$L__BB7_6;
	mov.f64 	%fd24, 0d4000000000000000;
	add.rn.f64 	%fd37, %fd1, %fd24;
	bra.uni 	$L__BB7_8;
$L__BB7_6:
	setp.neu.f64 	%p9, %fd2, 0d7FF0000000000000;
	@%p9 bra 	$L__BB7_8;
	setp.lt.s32 	%p10, %r2, 0;
	setp.eq.s32 	%p11, %r4, 1062207488;
	setp.lt.s32 	%p12, %r23, 0;
	selp.b32 	%r31, 0, 2146435072, %p12;
	and.b32  	%r32, %r23, 2147483647;
	setp.ne.s32 	%p13, %r32, 1071644672;
	or.b32  	%r33, %r31, -2147483648;
	selp.b32 	%r34, %r33, %r31, %p13;
	selp.b32 	%r35, %r34, %r31, %p11;
	selp.b32 	%r36, %r35, %r31, %p10;
	mov.b32 	%r37, 0;
	mov.b64 	%fd37, {%r37, %r36};
$L__BB7_8:
	setp.eq.s32 	%p14, %r4, 1062207488;
	setp.eq.f32 	%p15, %f1, 0f3F800000;
	selp.f64 	%fd9, 0d3FF0000000000000, %fd37, %p15;
	cvt.f64.f32 	%fd10, %f2;
	{
	.reg .b32 %temp; 
	mov.b64 	{%temp, %r5}, %fd10;
	}
	abs.f64 	%fd11, %fd10;
	{ // callseq 6, 0
	.param .b64 param0;
	st.param.f64 	[param0], %fd11;
	.param .b64 retval0;
	call.uni (retval0), 
	__internal_accurate_pow, 
	(
	param0
	);
	ld.param.f64 	%fd25, [retval0];
	} // callseq 6
	setp.lt.s32 	%p16, %r5, 0;
	neg.f64 	%fd27, %fd25;
	selp.f64 	%fd28, %fd27, %fd25, %p14;
	selp.f64 	%fd39, %fd28, %fd25, %p16;
	setp.neu.f32 	%p17, %f2, 0f00000000;
	@%p17 bra 	$L__BB7_10;
	setp.eq.s32 	%p18, %r4, 1062207488;
	selp.b32 	%r39, %r5, 0, %p18;
	setp.lt.s32 	%p19, %r23, 0;
	or.b32  	%r40, %r39, 2146435072;
	selp.b32 	%r41, %r40, %r39, %p19;
	mov.b32 	%r42, 0;
	mov.b64 	%fd39, {%r42, %r41};
$L__BB7_10:
	add.f64 	%fd29, %fd10, 0d4000000000000000;
	{
	.reg .b32 %temp; 
	mov.b64 	{%temp, %r43}, %fd29;
	}
	and.b32  	%r44, %r43, 2146435072;
	setp.ne.s32 	%p20, %r44, 2146435072;
	@%p20 bra 	$L__BB7_15;
	setp.num.f32 	%p21, %f2, %f2;
	@%p21 bra 	$L__BB7_13;
	mov.f64 	%fd30, 0d4000000000000000;
	add.rn.f64 	%fd39, %fd10, %fd30;
	bra.uni 	$L__BB7_15;
$L__BB7_13:
	setp.neu.f64 	%p22, %fd11, 0d7FF0000000000000;
	@%p22 bra 	$L__BB7_15;
	setp.lt.s32 	%p23, %r5, 0;
	setp.eq.s32 	%p24, %r4, 1062207488;
	setp.lt.s32 	%p25, %r23, 0;
	selp.b32 	%r46, 0, 2146435072, %p25;
	and.b32  	%r47, %r23, 2147483647;
	setp.ne.s32 	%p26, %r47, 1071644672;
	or.b32  	%r48, %r46, -2147483648;
	selp.b32 	%r49, %r48, %r46, %p26;
	selp.b32 	%r50, %r49, %r46, %p24;
	selp.b32 	%r51, %r50, %r46, %p23;
	mov.b32 	%r52, 0;
	mov.b64 	%fd39, {%r52, %r51};
$L__BB7_15:
	rem.s32 	%r53, %r1, %r6;
	setp.eq.f32 	%p27, %f2, 0f3F800000;
	selp.f64 	%fd31, 0d3FF0000000000000, %fd39, %p27;
	add.f64 	%fd32, %fd9, %fd31;
	cvt.rn.f32.f64 	%f9, %fd32;
	sqrt.rn.f32 	%f10, %f9;
	cvta.to.global.u64 	%rd4, %rd1;
	ld.global.f32 	%f11, [%rd4+4];
	cvta.to.global.u64 	%rd5, %rd2;
	ld.global.f32 	%f12, [%rd5+4];
	fma.rn.f32 	%f13, %f12, 0f40000000, 0f3F800000;
	sqrt.rn.f32 	%f14, %f13;
	mul.f32 	%f15, %f11, %f14;
	div.rn.f32 	%f16, %f10, %f15;
	mul.f32 	%f17, %f3, %f4;
	cvt.f64.f32 	%fd33, %f17;
	mov.f64 	%fd34, 0d4000000000000000;
	div.rn.f64 	%fd35, %fd34, %fd33;
	cvt.rzi.s32.f64 	%r55, %fd35;
	div.rn.f32 	%f18, %f16, %f3;
	cvt.rzi.s32.f32 	%r56, %f18;
	add.s32 	%r57, %r11, %r55;
	add.s32 	%r58, %r57, %r56;
	sub.s32 	%r60, %r56, %r11;
	setp.le.s32 	%p28, %r53, %r60;
	setp.ge.s32 	%p29, %r53, %r58;
	or.pred  	%p30, %p28, %p29;
	@%p30 bra 	$L__BB7_17;
	cvta.to.global.u64 	%rd6, %rd3;
	mul.wide.s32 	%rd7, %r1, 4;
	add.s64 	%rd8, %rd6, %rd7;
	mov.b32 	%r61, 0;
	st.global.u32 	[%rd8], %r61;
$L__BB7_17:
	ret;

}
	// .globl	_Z16cal_illuminationiiiiPfS_S_
.visible .entry _Z16cal_illuminationiiiiPfS_S_(
	.param .u32 _Z16cal_illuminationiiiiPfS_S__param_0,
	.param .u32 _Z16cal_illuminationiiiiPfS_S__param_1,
	.param .u32 _Z16cal_illuminationiiiiPfS_S__param_2,
	.param .u32 _Z16cal_illuminationiiiiPfS_S__param_3,
	.param .u64 .ptr .align 1 _Z16cal_illuminationiiiiPfS_S__param_4,
	.param .u64 .ptr .align 1 _Z16cal_illuminationiiiiPfS_S__param_5,
	.param .u64 .ptr .align 1 _Z16cal_illuminationiiiiPfS_S__param_6
)
{
	.reg .pred 	%p<3>;
	.reg .b32 	%r<17>;
	.reg .b32 	%f<7>;
	.reg .b64 	%rd<12>;

	ld.param.u32 	%r5, [_Z16cal_illuminationiiiiPfS_S__param_0];
	ld.param.u32 	%r2, [_Z16cal_illuminationiiiiPfS_S__param_1];
	ld.param.u32 	%r3, [_Z16cal_illuminationiiiiPfS_S__param_2];
	ld.param.u32 	%r4, [_Z16cal_illuminationiiiiPfS_S__param_3];
	ld.param.u64 	%rd2, [_Z16cal_illuminationiiiiPfS_S__param_4];
	ld.param.u64 	%rd3, [_Z16cal_illuminationiiiiPfS_S__param_5];
	ld.param.u64 	%rd4, [_Z16cal_illuminationiiiiPfS_S__param_6];
	mov.u32 	%r6, %tid.x;
	mov.u32 	%r7, %ntid.x;
	mov.u32 	%r8, %ctaid.x;
	mad.lo.s32 	%r1, %r7, %r8, %r6;
	mul.lo.s32 	%r9, %r2, %r5;
	setp.ge.s32 	%p1, %r1, %r9;
	@%p1 bra 	$L__BB8_3;
	cvta.to.global.u64 	%rd5, %rd2;
	cvta.to.global.u64 	%rd6, %rd3;
	cvta.to.global.u64 	%rd7, %rd4;
	div.s32 	%r10, %r1, %r3;
	mul.lo.s32 	%r11, %r10, %r3;
	sub.s32 	%r12, %r1, %r11;
	add.s32 	%r13, %r12, %r4;
	add.s32 	%r14, %r10, %r4;
	mad.lo.s32 	%r15, %r14, %r2, %r13;
	mul.wide.s32 	%rd8, %r15, 4;
	add.s64 	%rd9, %rd6, %rd8;
	ld.global.f32 	%f1, [%rd9];
	add.s64 	%rd10, %rd7, %rd8;
	ld.global.f32 	%f2, [%rd10];
	mul.f32 	%f3, %f2, %f2;
	fma.rn.f32 	%f4, %f1, %f1, %f3;
	mul.wide.s32 	%rd11, %r1, 4;
	add.s64 	%rd1, %rd5, %rd11;
	ld.global.f32 	%f5, [%rd1];
	add.f32 	%f6, %f5, %f4;
	st.global.f32 	[%rd1], %f6;
	setp.neu.f32 	%p2, %f6, 0f00000000;
	@%p2 bra 	$L__BB8_3;
	mov.b32 	%r16, 1065353216;
	st.global.u32 	[%rd1], %r16;
$L__BB8_3:
	ret;

}
	// .globl	_Z13cal_migrationiiiiPfS_S_
.visible .entry _Z13cal_migrationiiiiPfS_S_(
	.param .u32 _Z13cal_migrationiiiiPfS_S__param_0,
	.param .u32 _Z13cal_migrationiiiiPfS_S__param_1,
	.param .u32 _Z13cal_migrationiiiiPfS_S__param_2,
	.param .u32 _Z13cal_migrationiiiiPfS_S__param_3,
	.param .u64 .ptr .align 1 _Z13cal_migrationiiiiPfS_S__param_4,
	.param .u64 .ptr .align 1 _Z13cal_migrationiiiiPfS_S__param_5,
	.param .u64 .ptr .align 1 _Z13cal_migrationiiiiPfS_S__param_6
)
{
	.reg .pred 	%p<2>;
	.reg .b32 	%r<16>;
	.reg .b32 	%f<5>;
	.reg .b64 	%rd<12>;

	ld.param.u32 	%r5, [_Z13cal_migrationiiiiPfS_S__param_0];
	ld.param.u32 	%r2, [_Z13cal_migrationiiiiPfS_S__param_1];
	ld.param.u32 	%r3, [_Z13cal_migrationiiiiPfS_S__param_2];
	ld.param.u32 	%r4, [_Z13cal_migrationiiiiPfS_S__param_3];
	ld.param.u64 	%rd1, [_Z13cal_migrationiiiiPfS_S__param_4];
	ld.param.u64 	%rd2, [_Z13cal_migrationiiiiPfS_S__param_5];
	ld.param.u64 	%rd3, [_Z13cal_migrationiiiiPfS_S__param_6];
	mov.u32 	%r6, %tid.x;
	mov.u32 	%r7, %ntid.x;
	mov.u32 	%r8, %ctaid.x;
	mad.lo.s32 	%r1, %r7, %r8, %r6;
	mul.lo.s32 	%r9, %r2, %r5;
	setp.ge.s32 	%p1, %r1, %r9;
	@%p1 bra 	$L__BB9_2;
	cvta.to.global.u64 	%rd4, %rd2;
	cvta.to.global.u64 	%rd5, %rd3;
	cvta.to.global.u64 	%rd6, %rd1;
	div.s32 	%r10, %r1, %r3;
	mul.lo.s32 	%r11, %r10, %r3;
	sub.s32 	%r12, %r1, %r11;
	add.s32 	%r13, %r12, %r4;
	add.s32 	%r14, %r10, %r4;
	mad.lo.s32 	%r15, %r14, %r2, %r13;
	mul.wide.s32 	%rd7, %r15, 4;
	add.s64 	%rd8, %rd4, %rd7;
	ld.global.f32 	%f1, [%rd8];
	add.s64 	%rd9, %rd5, %rd7;
	ld.global.f32 	%f2, [%rd9];
	mul.wide.s32 	%rd10, %r1, 4;
	add.s64 	%rd11, %rd6, %rd10;
	ld.global.f32 	%f3, [%rd11];
	fma.rn.f32 	%f4, %f1, %f2, %f3;
	st.global.f32 	[%rd11], %f4;
$L__BB9_2:
	ret;

}
	// .globl	_Z15migration_illumiiiPfS_
.visible .entry _Z15migration_illumiiiPfS_(
	.param .u32 _Z15migration_illumiiiPfS__param_0,
	.param .u32 _Z15migration_illumiiiPfS__param_1,
	.param .u32 _Z15migration_illumiiiPfS__param_2,
	.param .u64 .ptr .align 1 _Z15migration_illumiiiPfS__param_3,
	.param .u64 .ptr .align 1 _Z15migration_illumiiiPfS__param_4
)
{
	.reg .pred 	%p<2>;
	.reg .b32 	%r<8>;
	.reg .b32 	%f<4>;
	.reg .b64 	%rd<8>;

	ld.param.u32 	%r2, [_Z15migration_illumiiiPfS__param_0];
	ld.param.u32 	%r3, [_Z15migration_illumiiiPfS__param_1];
	ld.param.u64 	%rd1, [_Z15migration_illumiiiPfS__param_3];
	ld.param.u64 	%rd2, [_Z15migration_illumiiiPfS__param_4];
	mov.u32 	%r4, %tid.x;
	mov.u32 	%r5, %ntid.x;
	mov.u32 	%r6, %ctaid.x;
	mad.lo.s32 	%r1, %r5, %r6, %r4;
	mul.lo.s32 	%r7, %r3, %r2;
	setp.ge.s32 	%p1, %r1, %r7;
	@%p1 bra 	$L__BB10_2;
	cvta.to.global.u64 	%rd3, %rd1;
	cvta.to.global.u64 	%rd4, %rd2;
	mul.wide.s32 	%rd5, %r1, 4;
	add.s64 	%rd6, %rd3, %rd5;
	ld.global.f32 	%f1, [%rd6];
	add.s64 	%rd7, %rd4, %rd5;
	ld.global.f32 	%f2, [%rd7];
	div.rn.f32 	%f3, %f1, %f2;
	st.global.f32 	[%rd6], %f3;
$L__BB10_2:
	ret;

}
	// .globl	_Z15Poynting_AdcigsiiiiiiPfS_S_S_S_S_S_S_S_
.visible .entry _Z15Poynting_AdcigsiiiiiiPfS_S_S_S_S_S_S_S_(
	.param .u32 _Z15Poynting_AdcigsiiiiiiPfS_S_S_S_S_S_S_S__param_0,
	.param .u32 _Z15Poynting_AdcigsiiiiiiPfS_S_S_S_S_S_S_S__param_1,
	.param .u32 _Z15Poynting_AdcigsiiiiiiPfS_S_S_S_S_S_S_S__param_2,
	.param .u32 _Z15Poynting_AdcigsiiiiiiPfS_S_S_S_S_S_S_S__param_3,
	.param .u32 _Z15Poynting_AdcigsiiiiiiPfS_S_S_S_S_S_S_S__param_4,
	.param .u32 _Z15Poynting_AdcigsiiiiiiPfS_S_S_S_S_S_S_S__param_5,
	.param .u64 .ptr .align 1 _Z15Poynting_AdcigsiiiiiiPfS_S_S_S_S_S_S_S__param_6,
	.param .u64 .ptr .align 1 _Z15Poynting_AdcigsiiiiiiPfS_S_S_S_S_S_S_S__param_7,
	.param .u64 .ptr .align 1 _Z15Poynting_AdcigsiiiiiiPfS_S_S_S_S_S_S_S__param_8,
	.param .u64 .ptr .align 1 _Z15Poynting_AdcigsiiiiiiPfS_S_S_S_S_S_S_S__param_9,
	.param .u64 .ptr .align 1 _Z15Poynting_AdcigsiiiiiiPfS_S_S_S_S_S_S_S__param_10,
	.param .u64 .ptr .align 1 _Z15Poynting_AdcigsiiiiiiPfS_S_S_S_S_S_S_S__param_11,
	.param .u64 .ptr .align 1 _Z15Poynting_AdcigsiiiiiiPfS_S_S_S_S_S_S_S__param_12,
	.param .u64 .ptr .align 1 _Z15Poynting_AdcigsiiiiiiPfS_S_S_S_S_S_S_S__param_13,
	.param .u64 .ptr .align 1 _Z15Poynting_AdcigsiiiiiiPfS_S_S_S_S_S_S_S__param_14
)
{
	.local .align 4 .b8 	__local_depot11[28];
	.reg .b64 	%SP;
	.reg .b64 	%SPL;
	.reg .pred 	%p<32>;
	.reg .b32 	%r<140>;
	.reg .b32 	%f<123>;
	.reg .b64 	%rd<87>;
	.reg .b64 	%fd<21>;

	mov.u64 	%SPL, __local_depot11;
	ld.param.u32 	%r47, [_Z15Poynting_AdcigsiiiiiiPfS_S_S_S_S_S_S_S__param_0];
	ld.param.u32 	%r48, [_Z15Poynting_AdcigsiiiiiiPfS_S_S_S_S_S_S_S__param_1];
	ld.param.u32 	%r44, [_Z15Poynting_AdcigsiiiiiiPfS_S_S_S_S_S_S_S__param_2];
	ld.param.u32 	%r49, [_Z15Poynting_AdcigsiiiiiiPfS_S_S_S_S_S_S_S__param_3];
	ld.param.u32 	%r45, [_Z15Poynting_AdcigsiiiiiiPfS_S_S_S_S_S_S_S__param_4];
	ld.param.u64 	%rd24, [_Z15Poynting_AdcigsiiiiiiPfS_S_S_S_S_S_S_S__param_7];
	ld.param.u64 	%rd25, [_Z15Poynting_AdcigsiiiiiiPfS_S_S_S_S_S_S_S__param_8];
	ld.param.u64 	%rd26, [_Z15Poynting_AdcigsiiiiiiPfS_S_S_S_S_S_S_S__param_9];
	ld.param.u64 	%rd27, [_Z15Poynting_AdcigsiiiiiiPfS_S_S_S_S_S_S_S__param_10];
	ld.param.u64 	%rd28, [_Z15Poynting_AdcigsiiiiiiPfS_S_S_S_S_S_S_S__param_11];
	ld.param.u64 	%rd29, [_Z15Poynting_AdcigsiiiiiiPfS_S_S_S_S_S_S_S__param_12];
	ld.param.u64 	%rd30, [_Z15Poynting_AdcigsiiiiiiPfS_S_S_S_S_S_S_S__param_13];
	ld.param.u64 	%rd31, [_Z15Poynting_AdcigsiiiiiiPfS_S_S_S_S_S_S_S__param_14];
	cvta.to.global.u64 	%rd32, %rd31;
	cvta.to.global.u64 	%rd33, %rd29;
	cvta.to.global.u64 	%rd34, %rd30;
	cvta.to.global.u64 	%rd35, %rd28;
	cvta.to.global.u64 	%rd36, %rd27;
	cvta.to.global.u64 	%rd37, %rd25;
	cvta.to.global.u64 	%rd38, %rd26;
	cvta.to.global.u64 	%rd39, %rd24;
	add.u64 	%rd1, %SPL, 0;
	mov.u32 	%r50, %tid.x;
	mov.u32 	%r51, %ntid.x;
	mov.u32 	%r52, %ctaid.x;
	mad.lo.s32 	%r53, %r51, %r52, %r50;
	div.s32 	%r1, %r53, %r44;
	mul.lo.s32 	%r54, %r1, %r44;
	sub.s32 	%r2, %r53, %r54;
	add.s32 	%r55, %r2, %r49;
	add.s32 	%r56, %r1, %r49;
	mad.lo.s32 	%r57, %r56, %r47, %r55;
	mul.wide.s32 	%rd41, %r57, 4;
	add.s64 	%rd42, %rd39, %rd41;
	ld.global.f32 	%f1, [%rd42];
	neg.f32 	%f19, %f1;
	add.s64 	%rd43, %rd38, %rd41;
	ld.global.f32 	%f20, [%rd43];
	mul.f32 	%f21, %f20, %f19;
	add.s64 	%rd44, %rd37, %rd41;
	ld.global.f32 	%f22, [%rd44];
	neg.f32 	%f23, %f22;
	add.s64 	%rd45, %rd36, %rd41;
	ld.global.f32 	%f24, [%rd45];
	mul.f32 	%f25, %f24, %f23;
	add.s64 	%rd46, %rd35, %rd41;
	ld.global.f32 	%f2, [%rd46];
	add.s64 	%rd47, %rd34, %rd41;
	ld.global.f32 	%f26, [%rd47];
	mul.f32 	%f27, %f2, %f26;
	add.s64 	%rd48, %rd33, %rd41;
	ld.global.f32 	%f28, [%rd48];
	add.s64 	%rd49, %rd32, %rd41;
	ld.global.f32 	%f29, [%rd49];
	mul.f32 	%f30, %f28, %f29;
	mul.f32 	%f31, %f25, %f25;
	fma.rn.f32 	%f32, %f21, %f21, %f31;
	mul.f32 	%f33, %f30, %f30;
	fma.rn.f32 	%f34, %f27, %f27, %f33;
	mul.f32 	%f35, %f25, %f30;
	fma.rn.f32 	%f36, %f21, %f27, %f35;
	cvt.f64.f32 	%fd1, %f36;
	mul.f32 	%f37, %f32, %f34;
	sqrt.rn.f32 	%f38, %f37;
	cvt.f64.f32 	%fd2, %f38;
	mul.f64 	%fd3, %fd2, 0d3FECCCCCCCCCCCCD;
	div.rn.f64 	%fd4, %fd1, %fd3;
	cvt.rn.f32.f64 	%f3, %fd4;
	mul.lo.s32 	%r58, %r44, %r48;
	setp.ge.s32 	%p1, %r53, %r58;
	abs.f32 	%f39, %f3;
	setp.gtu.f32 	%p2, %f39, 0f3F800000;
	or.pred  	%p3, %p1, %p2;
	@%p3 bra 	$L__BB11_27;
	ld.param.u32 	%r127, [_Z15Poynting_AdcigsiiiiiiPfS_S_S_S_S_S_S_S__param_5];
	abs.f32 	%f41, %f3;
	fma.rn.f32 	%f42, %f41, 0fBF000000, 0f3F000000;
	rsqrt.approx.ftz.f32 	%f43, %f42;
	mul.f32 	%f44, %f42, %f43;
	mul.f32 	%f45, %f43, 0fBF000000;
	fma.rn.f32 	%f46, %f44, %f45, 0f3F000000;
	fma.rn.f32 	%f47, %f44, %f46, %f44;
	setp.eq.f32 	%p4, %f41, 0f3F800000;
	selp.f32 	%f48, 0f00000000, %f47, %p4;
	setp.gt.f32 	%p5, %f41, 0f3F0F5C29;
	selp.f32 	%f49, %f48, %f41, %p5;
	copysign.f32 	%f50, %f3, %f49;
	mul.f32 	%f51, %f50, %f50;
	fma.rn.f32 	%f52, %f51, 0f3D10ECEF, 0f3C8B1ABB;
	fma.rn.f32 	%f53, %f52, %f51, 0f3CFC028C;
	fma.rn.f32 	%f54, %f53, %f51, 0f3D372139;
	fma.rn.f32 	%f55, %f54, %f51, 0f3D9993DB;
	fma.rn.f32 	%f56, %f55, %f51, 0f3E2AAAC6;
	mul.f32 	%f57, %f51, %f56;
	fma.rn.f32 	%f58, %f57, %f50, %f50;
	neg.f32 	%f59, %f58;
	selp.f32 	%f60, %f58, %f59, %p5;
	fma.rn.f32 	%f61, 0f3F6EE581, 0f3FD774EB, %f60;
	setp.gt.f32 	%p6, %f3, 0f3F0F5C29;
	selp.f32 	%f62, %f58, %f61, %p6;
	add.f32 	%f63, %f62, %f62;
	selp.f32 	%f64, %f63, %f62, %p5;
	cvt.f64.f32 	%fd5, %f64;
	mul.f64 	%fd6, %fd5, 0d3FE0000000000000;
	mul.f64 	%fd7, %fd6, 0d4066800000000000;
	div.rn.f64 	%fd8, %fd7, 0d400921FB542FE938;
	cvt.rn.f32.f64 	%f65, %fd8;
	cvt.f64.f32 	%fd9, %f65;
	cvt.rn.f64.s32 	%fd10, %r127;
	div.rn.f64 	%fd11, %fd9, %fd10;
	cvt.rzi.s32.f64 	%r3, %fd11;
	setp.ge.s32 	%p7, %r3, %r45;
	@%p7 bra 	$L__BB11_27;
	mul.f32 	%f4, %f1, %f2;
	cvt.rn.f64.s32 	%fd12, %r3;
	mul.f64 	%fd13, %fd12, 0d400921FB542FE938;
	div.rn.f64 	%fd14, %fd13, 0d4066800000000000;
	cvt.rn.f32.f64 	%f5, %fd14;
	mul.f32 	%f66, %f5, 0f3F22F983;
	cvt.rni.s32.f32 	%r139, %f66;
	cvt.rn.f32.s32 	%f67, %r139;
	fma.rn.f32 	%f68, %f67, 0fBFC90FDA, %f5;
	fma.rn.f32 	%f69, %f67, 0fB3A22168, %f68;
	fma.rn.f32 	%f122, %f67, 0fA7C234C5, %f69;
	abs.f32 	%f7, %f5;
	setp.ltu.f32 	%p8, %f7, 0f47CE4780;
	mov.u32 	%r131, %r139;
	mov.f32 	%f120, %f122;
	@%p8 bra 	$L__BB11_10;
	setp.neu.f32 	%p9, %f7, 0f7F800000;
	@%p9 bra 	$L__BB11_5;
	mov.f32 	%f72, 0f00000000;
	mul.rn.f32 	%f120, %f5, %f72;
	mov.b32 	%r131, 0;
	bra.uni 	$L__BB11_10;
$L__BB11_5:
	mov.b32 	%r5, %f5;
	shl.b32 	%r60, %r5, 8;
	or.b32  	%r6, %r60, -2147483648;
	mov.b64 	%rd80, 0;
	mov.b32 	%r128, 0;
	mov.u64 	%rd78, __cudart_i2opi_f;
	mov.u64 	%rd79, %rd1;
$L__BB11_6:
	.pragma "nounroll";
	ld.global.nc.u32 	%r61, [%rd78];
	mad.wide.u32 	%rd52, %r61, %r6, %rd80;
	shr.u64 	%rd80, %rd52, 32;
	st.local.u32 	[%rd79], %rd52;
	add.s32 	%r128, %r128, 1;
	add.s64 	%rd79, %rd79, 4;
	add.s64 	%rd78, %rd78, 4;
	setp.ne.s32 	%p10, %r128, 6;
	@%p10 bra 	$L__BB11_6;
	shr.u32 	%r62, %r5, 23;
	st.local.u32 	[%rd1+24], %rd80;
	and.b32  	%r9, %r62, 31;
	and.b32  	%r63, %r62, 224;
	add.s32 	%r64, %r63, -128;
	shr.u32 	%r65, %r64, 5;
	mul.wide.u32 	%rd53, %r65, 4;
	sub.s64 	%rd8, %rd1, %rd53;
	ld.local.u32 	%r129, [%rd8+24];
	ld.local.u32 	%r130, [%rd8+20];
	setp.eq.s32 	%p11, %r9, 0;
	@%p11 bra 	$L__BB11_9;
	shf.l.wrap.b32 	%r129, %r130, %r129, %r9;
	ld.local.u32 	%r66, [%rd8+16];
	shf.l.wrap.b32 	%r130, %r66, %r130, %r9;
$L__BB11_9:
	shr.u32 	%r67, %r129, 30;
	shf.l.wrap.b32 	%r68, %r130, %r129, 2;
	shl.b32 	%r69, %r130, 2;
	shr.u32 	%r70, %r68, 31;
	add.s32 	%r71, %r70, %r67;
	neg.s32 	%r72, %r71;
	setp.lt.s32 	%p12, %r5, 0;
	selp.b32 	%r131, %r72, %r71, %p12;
	xor.b32  	%r73, %r68, %r5;
	shr.s32 	%r74, %r68, 31;
	xor.b32  	%r75, %r74, %r68;
	xor.b32  	%r76, %r74, %r69;
	cvt.u64.u32 	%rd54, %r75;
	shl.b64 	%rd55, %rd54, 32;
	cvt.u64.u32 	%rd56, %r76;
	or.b64  	%rd57, %rd55, %rd56;
	cvt.rn.f64.s64 	%fd15, %rd57;
	mul.f64 	%fd16, %fd15, 0d3BF921FB54442D19;
	cvt.rn.f32.f64 	%f70, %fd16;
	neg.f32 	%f71, %f70;
	setp.lt.s32 	%p13, %r73, 0;
	selp.f32 	%f120, %f71, %f70, %p13;
$L__BB11_10:
	setp.ltu.f32 	%p14, %f7, 0f47CE4780;
	add.s32 	%r78, %r131, 1;
	mul.rn.f32 	%f73, %f120, %f120;
	and.b32  	%r79, %r131, 1;
	setp.eq.b32 	%p15, %r79, 1;
	selp.f32 	%f74, %f120, 0f3F800000, %p15;
	fma.rn.f32 	%f75, %f73, %f74, 0f00000000;
	fma.rn.f32 	%f76, %f73, 0f37CBAC00, 0fBAB607ED;
	selp.f32 	%f77, 0fB94D4153, %f76, %p15;
	selp.f32 	%f78, 0f3C0885E4, 0f3D2AAABB, %p15;
	fma.rn.f32 	%f79, %f77, %f73, %f78;
	selp.f32 	%f80, 0fBE2AAAA8, 0fBEFFFFFF, %p15;
	fma.rn.f32 	%f81, %f79, %f73, %f80;
	fma.rn.f32 	%f82, %f81, %f75, %f74;
	and.b32  	%r80, %r78, 2;
	setp.eq.s32 	%p16, %r80, 0;
	mov.f32 	%f83, 0f00000000;
	sub.f32 	%f84, %f83, %f82;
	selp.f32 	%f85, %f82, %f84, %p16;
	mul.f32 	%f11, %f4, %f85;
	mov.u32 	%r135, %r139;
	mov.f32 	%f121, %f122;
	@%p14 bra 	$L__BB11_18;
	setp.neu.f32 	%p17, %f7, 0f7F800000;
	@%p17 bra 	$L__BB11_13;
	mov.f32 	%f88, 0f00000000;
	mul.rn.f32 	%f121, %f5, %f88;
	mov.b32 	%r135, 0;
	bra.uni 	$L__BB11_18;
$L__BB11_13:
	mov.b32 	%r18, %f5;
	shl.b32 	%r82, %r18, 8;
	or.b32  	%r19, %r82, -2147483648;
	mov.b64 	%rd83, 0;
	mov.b32 	%r132, 0;
	mov.u64 	%rd81, __cudart_i2opi_f;
	mov.u64 	%rd82, %rd1;
$L__BB11_14:
	.pragma "nounroll";
	ld.global.nc.u32 	%r83, [%rd81];
	mad.wide.u32 	%rd60, %r83, %r19, %rd83;
	shr.u64 	%rd83, %rd60, 32;
	st.local.u32 	[%rd82], %rd60;
	add.s32 	%r132, %r132, 1;
	add.s64 	%rd82, %rd82, 4;
	add.s64 	%rd81, %rd81, 4;
	setp.ne.s32 	%p18, %r132, 6;
	@%p18 bra 	$L__BB11_14;
	shr.u32 	%r84, %r18, 23;
	st.local.u32 	[%rd1+24], %rd83;
	and.b32  	%r22, %r84, 31;
	and.b32  	%r85, %r84, 224;
	add.s32 	%r86, %r85, -128;
	shr.u32 	%r87, %r86, 5;
	mul.wide.u32 	%rd61, %r87, 4;
	sub.s64 	%rd15, %rd1, %rd61;
	ld.local.u32 	%r133, [%rd15+24];
	ld.local.u32 	%r134, [%rd15+20];
	setp.eq.s32 	%p19, %r22, 0;
	@%p19 bra 	$L__BB11_17;
	shf.l.wrap.b32 	%r133, %r134, %r133, %r22;
	ld.local.u32 	%r88, [%rd15+16];
	shf.l.wrap.b32 	%r134, %r88, %r134, %r22;
$L__BB11_17:
	shr.u32 	%r89, %r133, 30;
	shf.l.wrap.b32 	%r90, %r134, %r133, 2;
	shl.b32 	%r91, %r134, 2;
	shr.u32 	%r92, %r90, 31;
	add.s32 	%r93, %r92, %r89;
	neg.s32 	%r94, %r93;
	setp.lt.s32 	%p20, %r18, 0;
	selp.b32 	%r135, %r94, %r93, %p20;
	xor.b32  	%r95, %r90, %r18;
	shr.s32 	%r96, %r90, 31;
	xor.b32  	%r97, %r96, %r90;
	xor.b32  	%r98, %r96, %r91;
	cvt.u64.u32 	%rd62, %r97;
	shl.b64 	%rd63, %rd62, 32;
	cvt.u64.u32 	%rd64, %r98;
	or.b64  	%rd65, %rd63, %rd64;
	cvt.rn.f64.s64 	%fd17, %rd65;
	mul.f64 	%fd18, %fd17, 0d3BF921FB54442D19;
	cvt.rn.f32.f64 	%f86, %fd18;
	neg.f32 	%f87, %f86;
	setp.lt.s32 	%p21, %r95, 0;
	selp.f32 	%f121, %f87, %f86, %p21;
$L__BB11_18:
	setp.ltu.f32 	%p22, %f7, 0f47CE4780;
	add.s32 	%r100, %r135, 1;
	mul.rn.f32 	%f89, %f121, %f121;
	and.b32  	%r101, %r135, 1;
	setp.eq.b32 	%p23, %r101, 1;
	selp.f32 	%f90, %f121, 0f3F800000, %p23;
	fma.rn.f32 	%f91, %f89, %f90, 0f00000000;
	fma.rn.f32 	%f92, %f89, 0f37CBAC00, 0fBAB607ED;
	selp.f32 	%f93, 0fB94D4153, %f92, %p23;
	selp.f32 	%f94, 0f3C0885E4, 0f3D2AAABB, %p23;
	fma.rn.f32 	%f95, %f93, %f89, %f94;
	selp.f32 	%f96, 0fBE2AAAA8, 0fBEFFFFFF, %p23;
	fma.rn.f32 	%f97, %f95, %f89, %f96;
	fma.rn.f32 	%f98, %f97, %f91, %f90;
	and.b32  	%r102, %r100, 2;
	setp.eq.s32 	%p24, %r102, 0;
	mov.f32 	%f99, 0f00000000;
	sub.f32 	%f100, %f99, %f98;
	selp.f32 	%f101, %f98, %f100, %p24;
	mul.f32 	%f15, %f11, %f101;
	@%p22 bra 	$L__BB11_26;
	setp.neu.f32 	%p25, %f7, 0f7F800000;
	@%p25 bra 	$L__BB11_21;
	mov.f32 	%f104, 0f00000000;
	mul.rn.f32 	%f122, %f5, %f104;
	mov.b32 	%r139, 0;
	bra.uni 	$L__BB11_26;
$L__BB11_21:
	mov.b32 	%r31, %f5;
	shl.b32 	%r104, %r31, 8;
	or.b32  	%r32, %r104, -2147483648;
	mov.b64 	%rd86, 0;
	mov.b32 	%r136, 0;
	mov.u64 	%rd84, __cudart_i2opi_f;
	mov.u64 	%rd85, %rd1;
$L__BB11_22:
	.pragma "nounroll";
	ld.global.nc.u32 	%r105, [%rd84];
	mad.wide.u32 	%rd68, %r105, %r32, %rd86;
	shr.u64 	%rd86, %rd68, 32;
	st.local.u32 	[%rd85], %rd68;
	add.s32 	%r136, %r136, 1;
	add.s64 	%rd85, %rd85, 4;
	add.s64 	%rd84, %rd84, 4;
	setp.ne.s32 	%p26, %r136, 6;
	@%p26 bra 	$L__BB11_22;
	shr.u32 	%r106, %r31, 23;
	st.local.u32 	[%rd1+24], %rd86;
	and.b32  	%r35, %r106, 31;
	and.b32  	%r107, %r106, 224;
	add.s32 	%r108, %r107, -128;
	shr.u32 	%r109, %r108, 5;
	mul.wide.u32 	%rd69, %r109, 4;
	sub.s64 	%rd22, %rd1, %rd69;
	ld.local.u32 	%r137, [%rd22+24];
	ld.local.u32 	%r138, [%rd22+20];
	setp.eq.s32 	%p27, %r35, 0;
	@%p27 bra 	$L__BB11_25;
	shf.l.wrap.b32 	%r137, %r138, %r137, %r35;
	ld.local.u32 	%r110, [%rd22+16];
	shf.l.wrap.b32 	%r138, %r110, %r138, %r35;
$L__BB11_25:
	shr.u32 	%r111, %r137, 30;
	shf.l.wrap.b32 	%r112, %r138, %r137, 2;
	shl.b32 	%r113, %r138, 2;
	shr.u32 	%r114, %r112, 31;
	add.s32 	%r115, %r114, %r111;
	neg.s32 	%r116, %r115;
	setp.lt.s32 	%p28, %r31, 0;
	selp.b32 	%r139, %r116, %r115, %p28;
	xor.b32  	%r117, %r112, %r31;
	shr.s32 	%r118, %r112, 31;
	xor.b32  	%r119, %r118, %r112;
	xor.b32  	%r120, %r118, %r113;
	cvt.u64.u32 	%rd70, %r119;
	shl.b64 	%rd71, %rd70, 32;
	cvt.u64.u32 	%rd72, %r120;
	or.b64  	%rd73, %rd71, %rd72;
	cvt.rn.f64.s64 	%fd19, %rd73;
	mul.f64 	%fd20, %fd19, 0d3BF921FB54442D19;
	cvt.rn.f32.f64 	%f102, %fd20;
	neg.f32 	%f103, %f102;
	setp.lt.s32 	%p29, %r117, 0;
	selp.f32 	%f122, %f103, %f102, %p29;
$L__BB11_26:
	ld.param.u64 	%rd77, [_Z15Poynting_AdcigsiiiiiiPfS_S_S_S_S_S_S_S__param_6];
	add.s32 	%r122, %r139, 1;
	mul.rn.f32 	%f105, %f122, %f122;
	and.b32  	%r123, %r139, 1;
	setp.eq.b32 	%p30, %r123, 1;
	selp.f32 	%f106, %f122, 0f3F800000, %p30;
	fma.rn.f32 	%f107, %f105, %f106, 0f00000000;
	fma.rn.f32 	%f108, %f105, 0f37CBAC00, 0fBAB607ED;
	selp.f32 	%f109, 0fB94D4153, %f108, %p30;
	selp.f32 	%f110, 0f3C0885E4, 0f3D2AAABB, %p30;
	fma.rn.f32 	%f111, %f109, %f105, %f110;
	selp.f32 	%f112, 0fBE2AAAA8, 0fBEFFFFFF, %p30;
	fma.rn.f32 	%f113, %f111, %f105, %f112;
	fma.rn.f32 	%f114, %f113, %f107, %f106;
	and.b32  	%r124, %r122, 2;
	setp.eq.s32 	%p31, %r124, 0;
	mov.f32 	%f115, 0f00000000;
	sub.f32 	%f116, %f115, %f114;
	selp.f32 	%f117, %f114, %f116, %p31;
	mad.lo.s32 	%r125, %r1, %r45, %r3;
	mad.lo.s32 	%r126, %r125, %r44, %r2;
	cvta.to.global.u64 	%rd74, %rd77;
	mul.wide.s32 	%rd75, %r126, 4;
	add.s64 	%rd76, %rd74, %rd75;
	ld.global.f32 	%f118, [%rd76];
	fma.rn.f32 	%f119, %f15, %f117, %f118;
	st.global.f32 	[%rd76], %f119;
$L__BB11_27:
	ret;

}
	// .globl	_Z12adcigs_illumiiiiPfS_
.visible .entry _Z12adcigs_illumiiiiPfS_(
	.param .u32 _Z12adcigs_illumiiiiPfS__param_0,
	.param .u32 _Z12adcigs_illumiiiiPfS__param_1,
	.param .u32 _Z12adcigs_illumiiiiPfS__param_2,
	.param .u32 _Z12adcigs_illumiiiiPfS__param_3,
	.param .u64 .ptr .align 1 _Z12adcigs_illumiiiiPfS__param_4,
	.param .u64 .ptr .align 1 _Z12adcigs_illumiiiiPfS__param_5
)
{
	.reg .pred 	%p<2>;
	.reg .b32 	%r<13>;
	.reg .b32 	%f<4>;
	.reg .b64 	%rd<9>;

	ld.param.u32 	%r4, [_Z12adcigs_illumiiiiPfS__param_0];
	ld.param.u32 	%r3, [_Z12adcigs_illumiiiiPfS__param_1];
	ld.param.u32 	%r5, [_Z12adcigs_illumiiiiPfS__param_2];
	ld.param.u64 	%rd1, [_Z12adcigs_illumiiiiPfS__param_4];
	ld.param.u64 	%rd2, [_Z12adcigs_illumiiiiPfS__param_5];
	mov.u32 	%r6, %tid.x;
	mov.u32 	%r7, %ntid.x;
	mov.u32 	%r8, %ctaid.x;
	mad.lo.s32 	%r1, %r7, %r8, %r6;
	mul.lo.s32 	%r2, %r5, %r3;
	mul.lo.s32 	%r9, %r2, %r4;
	setp.ge.s32 	%p1, %r1, %r9;
	@%p1 bra 	$L__BB12_2;
	cvta.to.global.u64 	%rd3, %rd1;
	cvta.to.global.u64 	%rd4, %rd2;
	mul.wide.s32 	%rd5, %r1, 4;
	add.s64 	%rd6, %rd3, %rd5;
	ld.global.f32 	%f1, [%rd6];
	div.s32 	%r10, %r1, %r2;
	rem.s32 	%r11, %r1, %r3;
	mad.lo.s32 	%r12, %r10, %r3, %r11;
	mul.wide.s32 	%rd7, %r12, 4;
	add.s64 	%rd8, %rd4, %rd7;
	ld.global.f32 	%f2, [%rd8];
	div.rn.f32 	%f3, %f1, %f2;
	st.global.f32 	[%rd6], %f3;
$L__BB12_2:
	ret;

}
.func  (.param .align 16 .b8 func_retval0[16]) __internal_trig_reduction_slowpathd(
	.param .b64 __internal_trig_reduction_slowpathd_param_0
)
{
	.local .align 8 .b8 	__local_depot13[40];
	.reg .b64 	%SP;
	.reg .b64 	%SPL;
	.reg .pred 	%p<10>;
	.reg .b32 	%r<47>;
	.reg .b64 	%rd<74>;
	.reg .b64 	%fd<5>;

	mov.u64 	%SPL, __local_depot13;
	ld.param.f64 	%fd4, [__internal_trig_reduction_slowpathd_param_0];
	add.u64 	%rd1, %SPL, 0;
	{
	.reg .b32 %temp; 
	mov.b64 	{%temp, %r1}, %fd4;
	}
	shr.u32 	%r2, %r1, 20;
	and.b32  	%r3, %r2, 2047;
	setp.eq.s32 	%p1, %r3, 2047;
	mov.b32 	%r46, 0;
	@%p1 bra 	$L__BB13_9;
	add.s32 	%r20, %r3, -1024;
	mov.b64 	%rd20, %fd4;
	shl.b64 	%rd2, %rd20, 11;
	shr.u32 	%r4, %r20, 6;
	sub.s32 	%r45, 15, %r4;
	sub.s32 	%r21, 19, %r4;
	setp.lt.u32 	%p2, %r20, 128;
	selp.b32 	%r6, 18, %r21, %p2;
	setp.ge.s32 	%p3, %r45, %r6;
	mov.b64 	%rd70, 0;
	@%p3 bra 	$L__BB13_4;
	add.s32 	%r23, %r6, %r4;
	neg.s32 	%r43, %r23;
	or.b64  	%rd3, %rd2, -9223372036854775808;
	mov.b64 	%rd70, 0;
	mov.b32 	%r42, 0;
	mov.u64 	%rd25, __cudart_i2opi_d;
	mov.u32 	%r44, %r45;
$L__BB13_3:
	.pragma "nounroll";
	mul.wide.s32 	%rd22, %r42, 8;
	add.s64 	%rd23, %rd1, %rd22;
	mul.wide.s32 	%rd24, %r44, 8;
	add.s64 	%rd26, %rd25, %rd24;
	ld.global.nc.u64 	%rd27, [%rd26];
	{
	.reg .u32 %r0, %r1, %r2, %r3, %alo, %ahi, %blo, %bhi, %clo, %chi;
	mov.b64 	{%alo,%ahi}, %rd27;
	mov.b64 	{%blo,%bhi}, %rd3;
	mov.b64 	{%clo,%chi}, %rd70;
	mad.lo.cc.u32 	%r0, %alo, %blo, %clo;
	madc.hi.cc.u32 	%r1, %alo, %blo, %chi;
	madc.hi.u32 	%r2, %alo, %bhi, 0;
	mad.lo.cc.u32 	%r1, %alo, %bhi, %r1;
	madc.hi.cc.u32 	%r2, %ahi, %blo, %r2;
	madc.hi.u32 	%r3, %ahi, %bhi, 0;
	mad.lo.cc.u32 	%r1, %ahi, %blo, %r1;
	madc.lo.cc.u32 	%r2, %ahi, %bhi, %r2;
	addc.u32 	%r3, %r3, 0;
	mov.b64 	%rd28, {%r0,%r1};
	mov.b64 	%rd70, {%r2,%r3};
	}
	st.local.u64 	[%rd23], %rd28;
	add.s32 	%r44, %r44, 1;
	add.s32 	%r43, %r43, 1;
	add.s32 	%r42, %r42, 1;
	setp.ne.s32 	%p4, %r43, -15;
	mov.u32 	%r45, %r6;
	@%p4 bra 	$L__BB13_3;
$L__BB13_4:
	cvt.s64.s32 	%rd29, %r45;
	cvt.u64.u32 	%rd30, %r4;
	add.s64 	%rd31, %rd30, %rd29;
	shl.b64 	%rd32, %rd31, 3;
	add.s64 	%rd33, %rd1, %rd32;
	st.local.u64 	[%rd33+-120], %rd70;
	and.b32  	%r15, %r2, 63;
	ld.local.u64 	%rd72, [%rd1+16];
	ld.local.u64 	%rd71, [%rd1+24];
	setp.eq.s32 	%p5, %r15, 0;
	@%p5 bra 	$L__BB13_6;
	shl.b64 	%rd34, %rd71, %r15;
	shr.u64 	%rd35, %rd72, 1;
	xor.b32  	%r24, %r15, 63;
	shr.u64 	%rd36, %rd35, %r24;
	or.b64  	%rd71, %rd34, %rd36;
	ld.local.u64 	%rd37, [%rd1+8];
	shl.b64 	%rd38, %rd72, %r15;
	shr.u64 	%rd39, %rd37, 1;
	shr.u64 	%rd40, %rd39, %r24;
	or.b64  	%rd72, %rd38, %rd40;
$L__BB13_6:
	and.b32  	%r25, %r1, -2147483648;
	shr.u64 	%rd41, %rd71, 62;
	cvt.u32.u64 	%r26, %rd41;
	mov.b64 	{%r27, %r28}, %rd71;
	mov.b64 	{%r29, %r30}, %rd72;
	shf.l.wrap.b32 	%r31, %r30, %r27, 2;
	shf.l.wrap.b32 	%r32, %r27, %r28, 2;
	mov.b64 	%rd42, {%r31, %r32};
	shl.b64 	%rd43, %rd72, 2;
	shr.u64 	%rd44, %rd42, 63;
	cvt.u32.u64 	%r33, %rd44;
	add.s32 	%r34, %r33, %r26;
	setp.eq.s32 	%p6, %r25, 0;
	neg.s32 	%r35, %r34;
	selp.b32 	%r46, %r34, %r35, %p6;
	setp.gt.s64 	%p7, %rd42, -1;
	mov.b64 	%rd45, 0;
	{
	.reg .u32 %r0, %r1, %r2, %r3, %a0, %a1, %a2, %a3, %b0, %b1, %b2, %b3;
	mov.b64 	{%a0,%a1}, %rd45;
	mov.b64 	{%a2,%a3}, %rd45;
	mov.b64 	{%b0,%b1}, %rd43;
	mov.b64 	{%b2,%b3}, %rd42;
	sub.cc.u32 	%r0, %a0, %b0;
	subc.cc.u32 	%r1, %a1, %b1;
	subc.cc.u32 	%r2, %a2, %b2;
	subc.u32 	%r3, %a3, %b3;
	mov.b64 	%rd46, {%r0,%r1};
	mov.b64 	%rd47, {%r2,%r3};
	}
	xor.b32  	%r36, %r25, -2147483648;
	selp.b64 	%rd73, %rd42, %rd47, %p7;
	selp.b64 	%rd14, %rd43, %rd46, %p7;
	selp.b32 	%r17, %r25, %r36, %p7;
	clz.b64 	%r37, %rd73;
	cvt.u64.u32 	%rd15, %r37;
	setp.eq.s32 	%p8, %r37, 0;
	@%p8 bra 	$L__BB13_8;
	cvt.u32.u64 	%r38, %rd15;
	and.b32  	%r39, %r38, 63;
	shl.b64 	%rd48, %rd73, %r39;
	shr.u64 	%rd49, %rd14, 1;
	not.b32 	%r40, %r38;
	and.b32  	%r41, %r40, 63;
	shr.u64 	%rd50, %rd49, %r41;
	or.b64  	%rd73, %rd48, %rd50;
$L__BB13_8:
	mov.b64 	%rd51, -3958705157555305931;
	{
	.reg .u32 %r0, %r1, %r2, %r3, %alo, %ahi, %blo, %bhi;
	mov.b64 	{%alo,%ahi}, %rd73;
	mov.b64 	{%blo,%bhi}, %rd51;
	mul.lo.u32 	%r0, %alo, %blo;
	mul.hi.u32 	%r1, %alo, %blo;
	mad.lo.cc.u32 	%r1, %alo, %bhi, %r1;
	madc.hi.u32 	%r2, %alo, %bhi, 0;
	mad.lo.cc.u32 	%r1, %ahi, %blo, %r1;
	madc.hi.cc.u32 	%r2, %ahi, %blo, %r2;
	madc.hi.u32 	%r3, %ahi, %bhi, 0;
	mad.lo.cc.u32 	%r2, %ahi, %bhi, %r2;
	addc.u32 	%r3, %r3, 0;
	mov.b64 	%rd52, {%r0,%r1};
	mov.b64 	%rd53, {%r2,%r3};
	}
	setp.gt.s64 	%p9, %rd53, 0;
	{
	.reg .u32 %r0, %r1, %r2, %r3, %a0, %a1, %a2, %a3, %b0, %b1, %b2, %b3;
	mov.b64 	{%a0,%a1}, %rd52;
	mov.b64 	{%a2,%a3}, %rd53;
	mov.b64 	{%b0,%b1}, %rd52;
	mov.b64 	{%b2,%b3}, %rd53;
	add.cc.u32 	%r0, %a0, %b0;
	addc.cc.u32 	%r1, %a1, %b1;
	addc.cc.u32 	%r2, %a2, %b2;
	addc.u32 	%r3, %a3, %b3;
	mov.b64 	%rd54, {%r0,%r1};
	mov.b64 	%rd55, {%r2,%r3};
	}
	selp.b64 	%rd56, %rd55, %rd53, %p9;
	selp.s64 	%rd57, -1, 0, %p9;
	sub.s64 	%rd58, %rd57, %rd15;
	cvt.u64.u32 	%rd59, %r17;
	shl.b64 	%rd60, %rd59, 32;
	add.s64 	%rd61, %rd56, 1;
	shr.u64 	%rd62, %rd61, 10;
	add.s64 	%rd63, %rd62, 1;
	shr.u64 	%rd64, %rd63, 1;
	shl.b64 	%rd65, %rd58, 52;
	add.s64 	%rd66, %rd65, %rd64;
	add.s64 	%rd67, %rd66, 4602678819172646912;
	or.b64  	%rd68, %rd67, %rd60;
	mov.b64 	%fd4, %rd68;
$L__BB13_9:
	st.param.f64 	[func_retval0], %fd4;
	st.param.b32 	[func_retval0+8], %r46;
	ret;

}
.func  (.param .b64 func_retval0) __internal_accurate_pow(
	.param .b64 __internal_accurate_pow_param_0
)
{
	.reg .pred 	%p<8>;
	.reg .b32 	%r<49>;
	.reg .b32 	%f<3>;
	.reg .b64 	%fd<109>;

	ld.param.f64 	%fd10, [__internal_accurate_pow_param_0];
	{
	.reg .b32 %temp; 
	mov.b64 	{%temp, %r46}, %fd10;
	}
	{
	.reg .b32 %temp; 
	mov.b64 	{%r45, %temp}, %fd10;
	}
	shr.u32 	%r47, %r46, 20;
	setp.gt.u32 	%p1, %r46, 1048575;
	@%p1 bra 	$L__BB14_2;
	mul.f64 	%fd11, %fd10, 0d4350000000000000;
	{
	.reg .b32 %temp; 
	mov.b64 	{%temp, %r46}, %fd11;
	}
	{
	.reg .b32 %temp; 
	mov.b64 	{%r45, %temp}, %fd11;
	}
	shr.u32 	%r16, %r46, 20;
	add.s32 	%r47, %r16, -54;
$L__BB14_2:
	add.s32 	%r48, %r47, -1023;
	and.b32  	%r17, %r46, -2146435073;
	or.b32  	%r18, %r17, 1072693248;
	mov.b64 	%fd107, {%r45, %r18};
	setp.lt.u32 	%p2, %r18, 1073127583;
	@%p2 bra 	$L__BB14_4;
	{
	.reg .b32 %temp; 
	mov.b64 	{%r19, %temp}, %fd107;
	}
	{
	.reg .b32 %temp; 
	mov.b64 	{%temp, %r20}, %fd107;
	}
	add.s32 	%r21, %r20, -1048576;
	mov.b64 	%fd107, {%r19, %r21};
	add.s32 	%r48, %r47, -1022;
$L__BB14_4:
	add.f64 	%fd12, %fd107, 0dBFF0000000000000;
	add.f64 	%fd13, %fd107, 0d3FF0000000000000;
	rcp.approx.ftz.f64 	%fd14, %fd13;
	neg.f64 	%fd15, %fd13;
	fma.rn.f64 	%fd16, %fd15, %fd14, 0d3FF0000000000000;
	fma.rn.f64 	%fd17, %fd16, %fd16, %fd16;
	fma.rn.f64 	%fd18, %fd17, %fd14, %fd14;
	mul.f64 	%fd19, %fd12, %fd18;
	fma.rn.f64 	%fd20, %fd12, %fd18, %fd19;
	mul.f64 	%fd21, %fd20, %fd20;
	fma.rn.f64 	%fd22, %fd21, 0d3EB0F5FF7D2CAFE2, 0d3ED0F5D241AD3B5A;
	fma.rn.f64 	%fd23, %fd22, %fd21, 0d3EF3B20A75488A3F;
	fma.rn.f64 	%fd24, %fd23, %fd21, 0d3F1745CDE4FAECD5;
	fma.rn.f64 	%fd25, %fd24, %fd21, 0d3F3C71C7258A578B;
	fma.rn.f64 	%fd26, %fd25, %fd21, 0d3F6249249242B910;
	fma.rn.f64 	%fd27, %fd26, %fd21, 0d3F89999999999DFB;
	sub.f64 	%fd28, %fd12, %fd20;
	add.f64 	%fd29, %fd28, %fd28;
	neg.f64 	%fd30, %fd20;
	fma.rn.f64 	%fd31, %fd30, %fd12, %fd29;
	mul.f64 	%fd32, %fd18, %fd31;
	fma.rn.f64 	%fd33, %fd21, %fd27, 0d3FB5555555555555;
	mov.f64 	%fd34, 0d3FB5555555555555;
	sub.f64 	%fd35, %fd34, %fd33;
	fma.rn.f64 	%fd36, %fd21, %fd27, %fd35;
	add.f64 	%fd37, %fd36, 0dBC46A4CB00B9E7B0;
	add.f64 	%fd38, %fd33, %fd37;
	sub.f64 	%fd39, %fd33, %fd38;
	add.f64 	%fd40, %fd37, %fd39;
	mul.rn.f64 	%fd41, %fd20, %fd20;
	neg.f64 	%fd42, %fd41;
	fma.rn.f64 	%fd43, %fd20, %fd20, %fd42;
	{
	.reg .b32 %temp; 
	mov.b64 	{%r22, %temp}, %fd32;
	}
	{
	.reg .b32 %temp; 
	mov.b64 	{%temp, %r23}, %fd32;
	}
	add.s32 	%r24, %r23, 1048576;
	mov.b64 	%fd44, {%r22, %r24};
	fma.rn.f64 	%fd45, %fd20, %fd44, %fd43;
	mul.rn.f64 	%fd46, %fd41, %fd20;
	neg.f64 	%fd47, %fd46;
	fma.rn.f64 	%fd48, %fd41, %fd20, %fd47;
	fma.rn.f64 	%fd49, %fd41, %fd32, %fd48;
	fma.rn.f64 	%fd50, %fd45, %fd20, %fd49;
	mul.rn.f64 	%fd51, %fd38, %fd46;
	neg.f64 	%fd52, %fd51;
	fma.rn.f64 	%fd53, %fd38, %fd46, %fd52;
	fma.rn.f64 	%fd54, %fd38, %fd50, %fd53;
	fma.rn.f64 	%fd55, %fd40, %fd46, %fd54;
	add.f64 	%fd56, %fd51, %fd55;
	sub.f64 	%fd57, %fd51, %fd56;
	add.f64 	%fd58, %fd55, %fd57;
	add.f64 	%fd59, %fd20, %fd56;
	sub.f64 	%fd60, %fd20, %fd59;
	add.f64 	%fd61, %fd56, %fd60;
	add.f64 	%fd62, %fd58, %fd61;
	add.f64 	%fd63, %fd32, %fd62;
	add.f64 	%fd64, %fd59, %fd63;
	sub.f64 	%fd65, %fd59, %fd64;
	add.f64 	%fd66, %fd63, %fd65;
	xor.b32  	%r25, %r48, -2147483648;
	mov.b32 	%r26, 1127219200;
	mov.b64 	%fd67, {%r25, %r26};
	mov.b32 	%r27, -2147483648;
	mov.b64 	%fd68, {%r27, %r26};
	sub.f64 	%fd69, %fd67, %fd68;
	fma.rn.f64 	%fd70, %fd69, 0d3FE62E42FEFA39EF, %fd64;
	fma.rn.f64 	%fd71, %fd69, 0dBFE62E42FEFA39EF, %fd70;
	sub.f64 	%fd72, %fd71, %fd64;
	sub.f64 	%fd73, %fd66, %fd72;
	fma.rn.f64 	%fd74, %fd69, 0d3C7ABC9E3B39803F, %fd73;
	add.f64 	%fd75, %fd70, %fd74;
	sub.f64 	%fd76, %fd70, %fd75;
	add.f64 	%fd77, %fd74, %fd76;
	mov.f64 	%fd78, 0d4000000000000000;
	{
	.reg .b32 %temp; 
	mov.b64 	{%temp, %r28}, %fd78;
	}
	{
	.reg .b32 %temp; 
	mov.b64 	{%r29, %temp}, %fd78;
	}
	shl.b32 	%r30, %r28, 1;
	setp.gt.u32 	%p3, %r30, -33554433;
	and.b32  	%r31, %r28, -15728641;
	selp.b32 	%r32, %r31, %r28, %p3;
	mov.b64 	%fd79, {%r29, %r32};
	mul.rn.f64 	%fd80, %fd75, %fd79;
	neg.f64 	%fd81, %fd80;
	fma.rn.f64 	%fd82, %fd75, %fd79, %fd81;
	fma.rn.f64 	%fd83, %fd77, %fd79, %fd82;
	add.f64 	%fd4, %fd80, %fd83;
	sub.f64 	%fd84, %fd80, %fd4;
	add.f64 	%fd5, %fd83, %fd84;
	fma.rn.f64 	%fd85, %fd4, 0d3FF71547652B82FE, 0d4338000000000000;
	{
	.reg .b32 %temp; 
	mov.b64 	{%r13, %temp}, %fd85;
	}
	mov.f64 	%fd86, 0dC338000000000000;
	add.rn.f64 	%fd87, %fd85, %fd86;
	fma.rn.f64 	%fd88, %fd87, 0dBFE62E42FEFA39EF, %fd4;
	fma.rn.f64 	%fd89, %fd87, 0dBC7ABC9E3B39803F, %fd88;
	fma.rn.f64 	%fd90, %fd89, 0d3E5ADE1569CE2BDF, 0d3E928AF3FCA213EA;
	fma.rn.f64 	%fd91, %fd90, %fd89, 0d3EC71DEE62401315;
	fma.rn.f64 	%fd92, %fd91, %fd89, 0d3EFA01997C89EB71;
	fma.rn.f64 	%fd93, %fd92, %fd89, 0d3F2A01A014761F65;
	fma.rn.f64 	%fd94, %fd93, %fd89, 0d3F56C16C1852B7AF;
	fma.rn.f64 	%fd95, %fd94, %fd89, 0d3F81111111122322;
	fma.rn.f64 	%fd96, %fd95, %fd89, 0d3FA55555555502A1;
	fma.rn.f64 	%fd97, %fd96, %fd89, 0d3FC5555555555511;
	fma.rn.f64 	%fd98, %fd97, %fd89, 0d3FE000000000000B;
	fma.rn.f64 	%fd99, %fd98, %fd89, 0d3FF0000000000000;
	fma.rn.f64 	%fd100, %fd99, %fd89, 0d3FF0000000000000;
	{
	.reg .b32 %temp; 
	mov.b64 	{%r14, %temp}, %fd100;
	}
	{
	.reg .b32 %temp; 
	mov.b64 	{%temp, %r15}, %fd100;
	}
	shl.b32 	%r33, %r13, 20;
	add.s32 	%r34, %r33, %r15;
	mov.b64 	%fd108, {%r14, %r34};
	{
	.reg .b32 %temp; 
	mov.b64 	{%temp, %r35}, %fd4;
	}
	mov.b32 	%f2, %r35;
	abs.f32 	%f1, %f2;
	setp.lt.f32 	%p4, %f1, 0f4086232B;
	@%p4 bra 	$L__BB14_7;
	setp.lt.f64 	%p5, %fd4, 0d0000000000000000;
	add.f64 	%fd101, %fd4, 0d7FF0000000000000;
	selp.f64 	%fd108, 0d0000000000000000, %fd101, %p5;
	setp.geu.f32 	%p6, %f1, 0f40874800;
	@%p6 bra 	$L__BB14_7;
	shr.u32 	%r36, %r13, 31;
	add.s32 	%r37, %r13, %r36;
	shr.s32 	%r38, %r37, 1;
	shl.b32 	%r39, %r38, 20;
	add.s32 	%r40, %r15, %r39;
	mov.b64 	%fd102, {%r14, %r40};
	sub.s32 	%r41, %r13, %r38;
	shl.b32 	%r42, %r41, 20;
	add.s32 	%r43, %r42, 1072693248;
	mov.b32 	%r44, 0;
	mov.b64 	%fd103, {%r44, %r43};
	mul.f64 	%fd108, %fd103, %fd102;
$L__BB14_7:
	abs.f64 	%fd104, %fd108;
	setp.eq.f64 	%p7, %fd104, 0d7FF0000000000000;
	fma.rn.f64 	%fd105, %fd108, %fd5, %fd108;
	selp.f64 	%fd106, %fd108, %fd105, %p7;
	st.param.f64 	[func_retval0], %fd106;
	ret;

}


// ===== COMPILED SASS (sm_100) =====

	.target	sm_100

	.elftype	@"ET_EXEC"


//--------------------- .note.nv.tkinfo           --------------------------
	.section	.note.nv.tkinfo,"",@"SHT_NOTE"
	.sectionflags	@"SHF_NOTE_NV_TKINFO"
	.tkinfo
        /*0018*/ 	.word	0x00000002
        /*0030*/ 	.string	""
        /*0030*/ 	.string	"ptxas"
        /*0030*/ 	.string	"Cuda compilation tools, release 13.0, V13.0.88"
        /*0030*/ 	.string	"Build cuda_13.0.r13.0/compiler.36424714_0"
        /*0030*/ 	.string	"-arch sm_100 -m 64 "



//--------------------- .note.nv.cuinfo           --------------------------
	.section	.note.nv.cuinfo,"",@"SHT_NOTE"
	.sectionflags	@"SHF_NOTE_NV_CUINFO"
        /*0018*/ 	.short	0x0002
        /*001a*/ 	.short	0x0064
        /*001c*/ 	.short	0x0082
	.zero		2


//--------------------- .nv.info                  --------------------------
	.section	.nv.info,"",@"SHT_CUDA_INFO"
	.align	4


	//----- nvinfo : EIATTR_REGCOUNT
	.align		4
        /*0000*/ 	.byte	0x04, 0x2f
        /*0002*/ 	.short	(.L_6 - .L_5)
	.align		4
.L_5:
        /*0004*/ 	.word	index@(_Z10add_sourcefffiiiifffiiiiPfS_)
        /*0008*/ 	.word	0x0000001a


	//----- nvinfo : EIATTR_FRAME_SIZE
	.align		4
.L_6:
        /*000c*/ 	.byte	0x04, 0x11
        /*000e*/ 	.short	(.L_8 - .L_7)
	.align		4
.L_7:
        /*0010*/ 	.word	index@($__internal_15_$__cuda_sm20_rcp_rn_f32_slowpath)
        /*0014*/ 	.word	0x00000000


	//----- nvinfo : EIATTR_FRAME_SIZE
	.align		4
.L_8:
        /*0018*/ 	.byte	0x04, 0x11
        /*001a*/ 	.short	(.L_10 - .L_9)
	.align		4
.L_9:
        /*001c*/ 	.word	index@($__internal_14_$__cuda_sm20_div_rn_f64_full)
        /*0020*/ 	.word	0x00000000


	//----- nvinfo : EIATTR_FRAME_SIZE
	.align		4
.L_10:
        /*0024*/ 	.byte	0x04, 0x11
        /*0026*/ 	.short	(.L_12 - .L_11)
	.align		4
.L_11:
        /*0028*/ 	.word	index@(_Z10add_sourcefffiiiifffiiiiPfS_)
        /*002c*/ 	.word	0x00000000


	//----- nvinfo : EIATTR_REGCOUNT
	.align		4
.L_12:
        /*0030*/ 	.byte	0x04, 0x2f
        /*0032*/ 	.short	(.L_14 - .L_13)
	.align		4
.L_13:
        /*0034*/ 	.word	index@(_Z10update_veliiiiifffPfS_S_S_S_S_S_S_S_S_)
        /*0038*/ 	.word	0x00000020


	//----- nvinfo : EIATTR_FRAME_SIZE
	.align		4
.L_14:
        /*003c*/ 	.byte	0x04, 0x11
        /*003e*/ 	.short	(.L_16 - .L_15)
	.align		4
.L_15:
        /*0040*/ 	.word	index@($__internal_13_$__cuda_sm3x_div_rn_noftz_f32_slowpath)
        /*0044*/ 	.word	0x00000000


	//----- nvinfo : EIATTR_FRAME_SIZE
	.align		4
.L_16:
        /*0048*/ 	.byte	0x04, 0x11
        /*004a*/ 	.short	(.L_18 - .L_17)
	.align		4
.L_17:
        /*004c*/ 	.word	index@(_Z10update_veliiiiifffPfS_S_S_S_S_S_S_S_S_)
        /*0050*/ 	.word	0x00000000


	//----- nvinfo : EIATTR_REGCOUNT
	.align		4
.L_18:
        /*0054*/ 	.byte	0x04, 0x2f
        /*0056*/ 	.short	(.L_20 - .L_19)
	.align		4
.L_19:
        /*0058*/ 	.word	index@(_Z13update_stressiiiifffPfS_S_S_S_iS_S_S_S_S_S_S_S_S_S_S_S_S_S_iiiib)
        /*005c*/ 	.word	0x00000020


	//----- nvinfo : EIATTR_FRAME_SIZE
	.align		4
.L_20:
        /*0060*/ 	.byte	0x04, 0x11
        /*0062*/ 	.short	(.L_22 - .L_21)
	.align		4
.L_21:
        /*0064*/ 	.word	index@($_Z13update_stressiiiifffPfS_S_S_S_iS_S_S_S_S_S_S_S_S_S_S_S_S_S_iiiib$__internal_trig_reduction_slowpathd)
        /*0068*/ 	.word	0x00000028


	//----- nvinfo : EIATTR_FRAME_SIZE
	.align		4
.L_22:
        /*006c*/ 	.byte	0x04, 0x11
        /*006e*/ 	.short	(.L_24 - .L_23)
	.align		4
.L_23:
        /*0070*/ 	.word	index@($__internal_12_$__cuda_sm3x_div_rn_noftz_f32_slowpath)
        /*0074*/ 	.word	0x00000028


	//----- nvinfo : EIATTR_FRAME_SIZE
	.align		4
.L_24:
        /*0078*/ 	.byte	0x04, 0x11
        /*007a*/ 	.short	(.L_26 - .L_25)
	.align		4
.L_25:
        /*007c*/ 	.word	index@($__internal_11_$__cuda_sm20_sqrt_rn_f32_slowpath)
        /*0080*/ 	.word	0x00000028


	//----- nvinfo : EIATTR_FRAME_SIZE
	.align		4
.L_26:
        /*0084*/ 	.byte	0x04, 0x11
        /*0086*/ 	.short	(.L_28 - .L_27)
	.align		4
.L_27:
        /*0088*/ 	.word	index@($__internal_10_$__cuda_sm20_div_rn_f64_full)
        /*008c*/ 	.word	0x00000028


	//----- nvinfo : EIATTR_FRAME_SIZE
	.align		4
.L_28:
        /*0090*/ 	.byte	0x04, 0x11
        /*0092*/ 	.short	(.L_30 - .L_29)
	.align		4
.L_29:
        /*0094*/ 	.word	index@(_Z13update_stressiiiifffPfS_S_S_S_iS_S_S_S_S_S_S_S_S_S_S_S_S_S_iiiib)
        /*0098*/ 	.word	0x00000028


	//----- nvinfo : EIATTR_REGCOUNT
	.align		4
.L_30:
        /*009c*/ 	.byte	0x04, 0x2f
        /*009e*/ 	.short	(.L_32 - .L_31)
	.align		4
.L_31:
        /*00a0*/ 	.word	index@(_Z6get_d0ffiiiPf)
        /*00a4*/ 	.word	0x00000018


	//----- nvinfo : EIATTR_FRAME_SIZE
	.align		4
.L_32:
        /*00a8*/ 	.byte	0x04, 0x11
        /*00aa*/ 	.short	(.L_34 - .L_33)
	.align		4
.L_33:
        /*00ac*/ 	.word	index@($__internal_9_$__cuda_sm20_div_rn_f64_full)
        /*00b0*/ 	.word	0x00000000


	//----- nvinfo : EIATTR_FRAME_SIZE
	.align		4
.L_34:
        /*00b4*/ 	.byte	0x04, 0x11
        /*00b6*/ 	.short	(.L_36 - .L_35)
	.align		4
.L_35:
        /*00b8*/ 	.word	index@(_Z6get_d0ffiiiPf)
        /*00bc*/ 	.word	0x00000000


	//----- nvinfo : EIATTR_REGCOUNT
	.align		4
.L_36:
        /*00c0*/ 	.byte	0x04, 0x2f
        /*00c2*/ 	.short	(.L_38 - .L_37)
	.align		4
.L_37:
        /*00c4*/ 	.word	index@(_Z13initial_coffefiPfS_S_S_i)
        /*00c8*/ 	.word	0x00000020


	//----- nvinfo : EIATTR_FRAME_SIZE
	.align		4
.L_38:
        /*00cc*/ 	.byte	0x04, 0x11
        /*00ce*/ 	.short	(.L_40 - .L_39)
	.align		4
.L_39:
        /*00d0*/ 	.word	index@($_Z13initial_coffefiPfS_S_S_i$__internal_accurate_pow)
        /*00d4*/ 	.word	0x00000000


	//----- nvinfo : EIATTR_FRAME_SIZE
	.align		4
.L_40:
        /*00d8*/ 	.byte	0x04, 0x11
        /*00da*/ 	.short	(.L_42 - .L_41)
	.align		4
.L_41:
        /*00dc*/ 	.word	index@($__internal_8_$__cuda_sm20_div_rn_f64_full)
        /*00e0*/ 	.word	0x00000000


	//----- nvinfo : EIATTR_FRAME_SIZE
	.align		4
.L_42:
        /*00e4*/ 	.byte	0x04, 0x11
        /*00e6*/ 	.short	(.L_44 - .L_43)
	.align		4
.L_43:
        /*00e8*/ 	.word	index@($__internal_7_$__cuda_sm20_dblrcp_rn_slowpath_v3)
        /*00ec*/ 	.word	0x00000000


	//----- nvinfo : EIATTR_FRAME_SIZE
	.align		4
.L_44:
        /*00f0*/ 	.byte	0x04, 0x11
        /*00f2*/ 	.short	(.L_46 - .L_45)
	.align		4
.L_45:
        /*00f4*/ 	.word	index@(_Z13initial_coffefiPfS_S_S_i)
        /*00f8*/ 	.word	0x00000000


	//----- nvinfo : EIATTR_REGCOUNT
	.align		4
.L_46:
        /*00fc*/ 	.byte	0x04, 0x2f
        /*00fe*/ 	.short	(.L_48 - .L_47)
	.align		4
.L_47:
        /*0100*/ 	.word	index@(_Z11shot_recordiiiiiiiPfS_b)
        /*0104*/ 	.word	0x0000000a


	//----- nvinfo : EIATTR_FRAME_SIZE
	.align		4
.L_48:
        /*0108*/ 	.byte	0x04, 0x11
        /*010a*/ 	.short	(.L_50 - .L_49)
	.align		4
.L_49:
        /*010c*/ 	.word	index@(_Z11shot_recordiiiiiiiPfS_b)
        /*0110*/ 	.word	0x00000000


	//----- nvinfo : EIATTR_REGCOUNT
	.align		4
.L_50:
        /*0114*/ 	.byte	0x04, 0x2f
        /*0116*/ 	.short	(.L_52 - .L_51)
	.align		4
.L_51:
        /*0118*/ 	.word	index@(_Z14wavefield_bndriiiiiiiPfS_S_S_b)
        /*011c*/ 	.word	0x00000010


	//----- nvinfo : EIATTR_FRAME_SIZE
	.align		4
.L_52:
        /*0120*/ 	.byte	0x04, 0x11
        /*0122*/ 	.short	(.L_54 - .L_53)
	.align		4
.L_53:
        /*0124*/ 	.word	index@(_Z14wavefield_bndriiiiiiiPfS_S_S_b)
        /*0128*/ 	.word	0x00000000


	//----- nvinfo : EIATTR_REGCOUNT
	.align		4
.L_54:
        /*012c*/ 	.byte	0x04, 0x2f
        /*012e*/ 	.short	(.L_56 - .L_55)
	.align		4
.L_55:
        /*0130*/ 	.word	index@(_Z15mute_directwaveiiffffiiiiPfS_S_i)
        /*0134*/ 	.word	0x0000001e


	//----- nvinfo : EIATTR_FRAME_SIZE
	.align		4
.L_56:
        /*0138*/ 	.byte	0x04, 0x11
        /*013a*/ 	.short	(.L_58 - .L_57)
	.align		4
.L_57:
        /*013c*/ 	.word	index@($_Z15mute_directwaveiiffffiiiiPfS_S_i$__internal_accurate_pow)
        /*0140*/ 	.word	0x00000000


	//----- nvinfo : EIATTR_FRAME_SIZE
	.align		4
.L_58:
        /*0144*/ 	.byte	0x04, 0x11
        /*0146*/ 	.short	(.L_60 - .L_59)
	.align		4
.L_59:
        /*0148*/ 	.word	index@($__internal_6_$__cuda_sm3x_div_rn_noftz_f32_slowpath)
        /*014c*/ 	.word	0x00000000


	//----- nvinfo : EIATTR_FRAME_SIZE
	.align		4
.L_60:
        /*0150*/ 	.byte	0x04, 0x11
        /*0152*/ 	.short	(.L_62 - .L_61)
	.align		4
.L_61:
        /*0154*/ 	.word	index@($__internal_5_$__cuda_sm20_sqrt_rn_f32_slowpath)
        /*0158*/ 	.word	0x00000000


	//----- nvinfo : EIATTR_FRAME_SIZE
	.align		4
.L_62:
        /*015c*/ 	.byte	0x04, 0x11
        /*015e*/ 	.short	(.L_64 - .L_63)
	.align		4
.L_63:
        /*0160*/ 	.word	index@($__internal_4_$__cuda_sm20_div_rn_f64_full)
        /*0164*/ 	.word	0x00000000


	//----- nvinfo : EIATTR_FRAME_SIZE
	.align		4
.L_64:
        /*0168*/ 	.byte	0x04, 0x11
        /*016a*/ 	.short	(.L_66 - .L_65)
	.align		4
.L_65:
        /*016c*/ 	.word	index@(_Z15mute_directwaveiiffffiiiiPfS_S_i)
        /*0170*/ 	.word	0x00000000


	//----- nvinfo : EIATTR_REGCOUNT
	.align		4
.L_66:
        /*0174*/ 	.byte	0x04, 0x2f
        /*0176*/ 	.short	(.L_68 - .L_67)
	.align		4
.L_67:
        /*0178*/ 	.word	index@(_Z16cal_illuminationiiiiPfS_S_)
        /*017c*/ 	.word	0x0000000d


	//----- nvinfo : EIATTR_FRAME_SIZE
	.align		4
.L_68:
        /*0180*/ 	.byte	0x04, 0x11
        /*0182*/ 	.short	(.L_70 - .L_69)
	.align		4
.L_69:
        /*0184*/ 	.word	index@(_Z16cal_illuminationiiiiPfS_S_)
        /*0188*/ 	.word	0x00000000


	//----- nvinfo : EIATTR_REGCOUNT
	.align		4
.L_70:
        /*018c*/ 	.byte	0x04, 0x2f
        /*018e*/ 	.short	(.L_72 - .L_71)
	.align		4
.L_71:
        /*0190*/ 	.word	index@(_Z13cal_migrationiiiiPfS_S_)
        /*0194*/ 	.word	0x0000000d


	//----- nvinfo : EIATTR_FRAME_SIZE
	.align		4
.L_72:
        /*0198*/ 	.byte	0x04, 0x11
        /*019a*/ 	.short	(.L_74 - .L_73)
	.align		4
.L_73:
        /*019c*/ 	.word	index@(_Z13cal_migrationiiiiPfS_S_)
        /*01a0*/ 	.word	0x00000000


	//----- nvinfo : EIATTR_REGCOUNT
	.align		4
.L_74:
        /*01a4*/ 	.byte	0x04, 0x2f
        /*01a6*/ 	.short	(.L_76 - .L_75)
	.align		4
.L_75:
        /*01a8*/ 	.word	index@(_Z15migration_illumiiiPfS_)
        /*01ac*/ 	.word	0x00000010


	//----- nvinfo : EIATTR_FRAME_SIZE
	.align		4
.L_76:
        /*01b0*/ 	.byte	0x04, 0x11
        /*01b2*/ 	.short	(.L_78 - .L_77)
	.align		4
.L_77:
        /*01b4*/ 	.word	index@($__internal_3_$__cuda_sm3x_div_rn_noftz_f32_slowpath)
        /*01b8*/ 	.word	0x00000000


	//----- nvinfo : EIATTR_FRAME_SIZE
	.align		4
.L_78:
        /*01bc*/ 	.byte	0x04, 0x11
        /*01be*/ 	.short	(.L_80 - .L_79)
	.align		4
.L_79:
        /*01c0*/ 	.word	index@(_Z15migration_illumiiiPfS_)
        /*01c4*/ 	.word	0x00000000


	//----- nvinfo : EIATTR_REGCOUNT
	.align		4
.L_80:
        /*01c8*/ 	.byte	0x04, 0x2f
        /*01ca*/ 	.short	(.L_82 - .L_81)
	.align		4
.L_81:
        /*01cc*/ 	.word	index@(_Z15Poynting_AdcigsiiiiiiPfS_S_S_S_S_S_S_S_)
        /*01d0*/ 	.word	0x00000020


	//----- nvinfo : EIATTR_FRAME_SIZE
	.align		4
.L_82:
        /*01d4*/ 	.byte	0x04, 0x11
        /*01d6*/ 	.short	(.L_84 - .L_83)
	.align		4
.L_83:
        /*01d8*/ 	.word	index@($__internal_2_$__cuda_sm20_sqrt_rn_f32_slowpath)
        /*01dc*/ 	.word	0x00000020


	//----- nvinfo : EIATTR_FRAME_SIZE
	.align		4
.L_84:
        /*01e0*/ 	.byte	0x04, 0x11
        /*01e2*/ 	.short	(.L_86 - .L_85)
	.align		4
.L_85:
        /*01e4*/ 	.word	index@($__internal_1_$__cuda_sm20_div_rn_f64_full)
        /*01e8*/ 	.word	0x00000020


	//----- nvinfo : EIATTR_FRAME_SIZE
	.align		4
.L_86:
        /*01ec*/ 	.byte	0x04, 0x11
        /*01ee*/ 	.short	(.L_88 - .L_87)
	.align		4
.L_87:
        /*01f0*/ 	.word	index@(_Z15Poynting_AdcigsiiiiiiPfS_S_S_S_S_S_S_S_)
        /*01f4*/ 	.word	0x00000020


	//----- nvinfo : EIATTR_REGCOUNT
	.align		4
.L_88:
        /*01f8*/ 	.byte	0x04, 0x2f
        /*01fa*/ 	.short	(.L_90 - .L_89)
	.align		4
.L_89:
        /*01fc*/ 	.word	index@(_Z12adcigs_illumiiiiPfS_)
        /*0200*/ 	.word	0x00000012


	//----- nvinfo : EIATTR_FRAME_SIZE
	.align		4
.L_90:
        /*0204*/ 	.byte	0x04, 0x11
        /*0206*/ 	.short	(.L_92 - .L_91)
	.align		4
.L_91:
        /*0208*/ 	.word	index@($__internal_0_$__cuda_sm3x_div_rn_noftz_f32_slowpath)
        /*020c*/ 	.word	0x00000000


	//----- nvinfo : EIATTR_FRAME_SIZE
	.align		4
.L_92:
        /*0210*/ 	.byte	0x04, 0x11
        /*0212*/ 	.short	(.L_94 - .L_93)
	.align		4
.L_93:
        /*0214*/ 	.word	index@(_Z12adcigs_illumiiiiPfS_)
        /*0218*/ 	.word	0x00000000


	//----- nvinfo : EIATTR_MIN_STACK_SIZE
	.align		4
.L_94:
        /*021c*/ 	.byte	0x04, 0x12
        /*021e*/ 	.short	(.L_96 - .L_95)
	.align		4
.L_95:
        /*0220*/ 	.word	index@(_Z12adcigs_illumiiiiPfS_)
        /*0224*/ 	.word	0x00000000


	//----- nvinfo : EIATTR_MIN_STACK_SIZE
	.align		4
.L_96:
        /*0228*/ 	.byte	0x04, 0x12
        /*022a*/ 	.short	(.L_98 - .L_97)
	.align		4
.L_97:
        /*022c*/ 	.word	index@(_Z15Poynting_AdcigsiiiiiiPfS_S_S_S_S_S_S_S_)
        /*0230*/ 	.word	0x00000020


	//----- nvinfo : EIATTR_MIN_STACK_SIZE
	.align		4
.L_98:
        /*0234*/ 	.byte	0x04, 0x12
        /*0236*/ 	.short	(.L_100 - .L_99)
	.align		4
.L_99:
        /*0238*/ 	.word	index@(_Z15migration_illumiiiPfS_)
        /*023c*/ 	.word	0x00000000


	//----- nvinfo : EIATTR_MIN_STACK_SIZE
	.align		4
.L_100:
        /*0240*/ 	.byte	0x04, 0x12
        /*0242*/ 	.short	(.L_102 - .L_101)
	.align		4
.L_101:
        /*0244*/ 	.word	index@(_Z13cal_migrationiiiiPfS_S_)
        /*0248*/ 	.word	0x00000000


	//----- nvinfo : EIATTR_MIN_STACK_SIZE
	.align		4
.L_102:
        /*024c*/ 	.byte	0x04, 0x12
        /*024e*/ 	.short	(.L_104 - .L_103)
	.align		4
.L_103:
        /*0250*/ 	.word	index@(_Z16cal_illuminationiiiiPfS_S_)
        /*0254*/ 	.word	0x00000000


	//----- nvinfo : EIATTR_MIN_STACK_SIZE
	.align		4
.L_104:
        /*0258*/ 	.byte	0x04, 0x12
        /*025a*/ 	.short	(.L_106 - .L_105)
	.align		4
.L_105:
        /*025c*/ 	.word	index@(_Z15mute_directwaveiiffffiiiiPfS_S_i)
        /*0260*/ 	.word	0x00000000


	//----- nvinfo : EIATTR_MIN_STACK_SIZE
	.align		4
.L_106:
        /*0264*/ 	.byte	0x04, 0x12
        /*0266*/ 	.short	(.L_108 - .L_107)
	.align		4
.L_107:
        /*0268*/ 	.word	index@(_Z14wavefield_bndriiiiiiiPfS_S_S_b)
        /*026c*/ 	.word	0x00000000


	//----- nvinfo : EIATTR_MIN_STACK_SIZE
	.align		4
.L_108:
        /*0270*/ 	.byte	0x04, 0x12
        /*0272*/ 	.short	(.L_110 - .L_109)
	.align		4
.L_109:
        /*0274*/ 	.word	index@(_Z11shot_recordiiiiiiiPfS_b)
        /*0278*/ 	.word	0x00000000


	//----- nvinfo : EIATTR_MIN_STACK_SIZE
	.align		4
.L_110:
        /*027c*/ 	.byte	0x04, 0x12
        /*027e*/ 	.short	(.L_112 - .L_111)
	.align		4
.L_111:
        /*0280*/ 	.word	index@(_Z13initial_coffefiPfS_S_S_i)
        /*0284*/ 	.word	0x00000000


	//----- nvinfo : EIATTR_MIN_STACK_SIZE
	.align		4
.L_112:
        /*0288*/ 	.byte	0x04, 0x12
        /*028a*/ 	.short	(.L_114 - .L_113)
	.align		4
.L_113:
        /*028c*/ 	.word	index@(_Z6get_d0ffiiiPf)
        /*0290*/ 	.word	0x00000000


	//----- nvinfo : EIATTR_MIN_STACK_SIZE
	.align		4
.L_114:
        /*0294*/ 	.byte	0x04, 0x12
        /*0296*/ 	.short	(.L_116 - .L_115)
	.align		4
.L_115:
        /*0298*/ 	.word	index@(_Z13update_stressiiiifffPfS_S_S_S_iS_S_S_S_S_S_S_S_S_S_S_S_S_S_iiiib)
        /*029c*/ 	.word	0x00000028


	//----- nvinfo : EIATTR_MIN_STACK_SIZE
	.align		4
.L_116:
        /*02a0*/ 	.byte	0x04, 0x12
        /*02a2*/ 	.short	(.L_118 - .L_117)
	.align		4
.L_117:
        /*02a4*/ 	.word	index@(_Z10update_veliiiiifffPfS_S_S_S_S_S_S_S_S_)
        /*02a8*/ 	.word	0x00000000


	//----- nvinfo : EIATTR_MIN_STACK_SIZE
	.align		4
.L_118:
        /*02ac*/ 	.byte	0x04, 0x12
        /*02ae*/ 	.short	(.L_120 - .L_119)
	.align		4
.L_119:
        /*02b0*/ 	.word	index@(_Z10add_sourcefffiiiifffiiiiPfS_)
        /*02b4*/ 	.word	0x00000000
.L_120:


//--------------------- .nv.compat                --------------------------
	.section	.nv.compat,"",@"SHT_CUDA_COMPAT_INFO"
	.align	4
        /*0000*/ 	.byte	0x02, 0x09, 0x00, 0x00, 0x02, 0x02, 0x01, 0x00, 0x02, 0x05, 0x05, 0x00, 0x03, 0x07, 0x01, 0x01
        /*0010*/ 	.byte	0x02, 0x03, 0x00, 0x00, 0x02, 0x06, 0x01, 0x00, 0x04, 0x0b, 0x08, 0x00, 0x01, 0x00, 0x00, 0x00
        /*0020*/ 	.byte	0x00, 0x00, 0x00, 0x00


//--------------------- .nv.info._Z12adcigs_illumiiiiPfS_ --------------------------
	.section	.nv.info._Z12adcigs_illumiiiiPfS_,"",@"SHT_CUDA_INFO"
	.sectionflags	@""
	.align	4


	//----- nvinfo : EIATTR_CUDA_API_VERSION
	.align		4
        /*0000*/ 	.byte	0x04, 0x37
        /*0002*/ 	.short	(.L_122 - .L_121)
.L_121:
        /*0004*/ 	.word	0x00000082


	//----- nvinfo : EIATTR_KPARAM_INFO
	.align		4
.L_122:
        /*0008*/ 	.byte	0x04, 0x17
        /*000a*/ 	.short	(.L_124 - .L_123)
.L_123:
        /*000c*/ 	.word	0x00000000
        /*0010*/ 	.short	0x0005
        /*0012*/ 	.short	0x0018
        /*0014*/ 	.byte	0x00, 0xf5, 0x21, 0x00


	//----- nvinfo : EIATTR_KPARAM_INFO
	.align		4
.L_124:
        /*0018*/ 	.byte	0x04, 0x17
        /*001a*/ 	.short	(.L_126 - .L_125)
.L_125:
        /*001c*/ 	.word	0x00000000
        /*0020*/ 	.short	0x0004
        /*0022*/ 	.short	0x0010
        /*0024*/ 	.byte	0x00, 0xf5, 0x21, 0x00


	//----- nvinfo : EIATTR_KPARAM_INFO
	.align		4
.L_126:
        /*0028*/ 	.byte	0x04, 0x17
        /*002a*/ 	.short	(.L_128 - .L_127)
.L_127:
        /*002c*/ 	.word	0x00000000
        /*0030*/ 	.short	0x0003
        /*0032*/ 	.short	0x000c
        /*0034*/ 	.byte	0x00, 0xf0, 0x11, 0x00


	//----- nvinfo : EIATTR_KPARAM_INFO
	.align		4
.L_128:
        /*0038*/ 	.byte	0x04, 0x17
        /*003a*/ 	.short	(.L_130 - .L_129)
.L_129:
        /*003c*/ 	.word	0x00000000
        /*0040*/ 	.short	0x0002
        /*0042*/ 	.short	0x0008
        /*0044*/ 	.byte	0x00, 0xf0, 0x11, 0x00


	//----- nvinfo : EIATTR_KPARAM_INFO
	.align		4
.L_130:
        /*0048*/ 	.byte	0x04, 0x17
        /*004a*/ 	.short	(.L_132 - .L_131)
.L_131:
        /*004c*/ 	.word	0x00000000
        /*0050*/ 	.short	0x0001
        /*0052*/ 	.short	0x0004
        /*0054*/ 	.byte	0x00, 0xf0, 0x11, 0x00


	//----- nvinfo : EIATTR_KPARAM_INFO
	.align		4
.L_132:
        /*0058*/ 	.byte	0x04, 0x17
        /*005a*/ 	.short	(.L_134 - .L_133)
.L_133:
        /*005c*/ 	.word	0x00000000
        /*0060*/ 	.short	0x0000
        /*0062*/ 	.short	0x0000
        /*0064*/ 	.byte	0x00, 0xf0, 0x11, 0x00


	//----- nvinfo : EIATTR_SPARSE_MMA_MASK
	.align		4
.L_134:
        /*0068*/ 	.byte	0x03, 0x50
        /*006a*/ 	.short	0x0000


	//----- nvinfo : EIATTR_MAXREG_COUNT
	.align		4
        /*006c*/ 	.byte	0x03, 0x1b
        /*006e*/ 	.short	0x00ff


	//----- nvinfo : EIATTR_MERCURY_ISA_VERSION
	.align		4
        /*0070*/ 	.byte	0x03, 0x5f
        /*0072*/ 	.short	0x0101


	//----- nvinfo : EIATTR_VRC_CTA_INIT_COUNT
	.align		4
        /*0074*/ 	.byte	0x02, 0x4a
	.zero		1
	.zero		1


	//----- nvinfo : EIATTR_EXIT_INSTR_OFFSETS
	.align		4
        /*0078*/ 	.byte	0x04, 0x1c
        /*007a*/ 	.short	(.L_136 - .L_135)


	//   ....[0]....
.L_135:
        /*007c*/ 	.word	0x000000a0


	//   ....[1]....
        /*0080*/ 	.word	0x000004e0


	//----- nvinfo : EIATTR_CRS_STACK_SIZE
	.align		4
.L_136:
        /*0084*/ 	.byte	0x04, 0x1e
        /*0086*/ 	.short	(.L_138 - .L_137)
.L_137:
        /*0088*/ 	.word	0x00000000


	//----- nvinfo : EIATTR_CBANK_PARAM_SIZE
	.align		4
.L_138:
        /*008c*/ 	.byte	0x03, 0x19
        /*008e*/ 	.short	0x0020


	//----- nvinfo : EIATTR_PARAM_CBANK
	.align		4
        /*0090*/ 	.byte	0x04, 0x0a
        /*0092*/ 	.short	(.L_140 - .L_139)
	.align		4
.L_139:
        /*0094*/ 	.word	index@(.nv.constant0._Z12adcigs_illumiiiiPfS_)
        /*0098*/ 	.short	0x0380
        /*009a*/ 	.short	0x0020


	//----- nvinfo : EIATTR_SW_WAR
	.align		4
.L_140:
        /*009c*/ 	.byte	0x04, 0x36
        /*009e*/ 	.short	(.L_142 - .L_141)
.L_141:
        /*00a0*/ 	.word	0x00000008
.L_142:


//--------------------- .nv.info._Z15Poynting_AdcigsiiiiiiPfS_S_S_S_S_S_S_S_ --------------------------
	.section	.nv.info._Z15Poynting_AdcigsiiiiiiPfS_S_S_S_S_S_S_S_,"",@"SHT_CUDA_INFO"
	.sectionflags	@""
	.align	4


	//----- nvinfo : EIATTR_CUDA_API_VERSION
	.align		4
        /*0000*/ 	.byte	0x04, 0x37
        /*0002*/ 	.short	(.L_144 - .L_143)
.L_143:
        /*0004*/ 	.word	0x00000082


	//----- nvinfo : EIATTR_KPARAM_INFO
	.align		4
.L_144:
        /*0008*/ 	.byte	0x04, 0x17
        /*000a*/ 	.short	(.L_146 - .L_145)
.L_145:
        /*000c*/ 	.word	0x00000000
        /*0010*/ 	.short	0x000e
        /*0012*/ 	.short	0x0058
        /*0014*/ 	.byte	0x00, 0xf5, 0x21, 0x00


	//----- nvinfo : EIATTR_KPARAM_INFO
	.align		4
.L_146:
        /*0018*/ 	.byte	0x04, 0x17
        /*001a*/ 	.short	(.L_148 - .L_147)
.L_147:
        /*001c*/ 	.word	0x00000000
        /*0020*/ 	.short	0x000d
        /*0022*/ 	.short	0x0050
        /*0024*/ 	.byte	0x00, 0xf5, 0x21, 0x00


	//----- nvinfo : EIATTR_KPARAM_INFO
	.align		4
.L_148:
        /*0028*/ 	.byte	0x04, 0x17
        /*002a*/ 	.short	(.L_150 - .L_149)
.L_149:
        /*002c*/ 	.word	0x00000000
        /*0030*/ 	.short	0x000c
        /*0032*/ 	.short	0x0048
        /*0034*/ 	.byte	0x00, 0xf5, 0x21, 0x00


	//----- nvinfo : EIATTR_KPARAM_INFO
	.align		4
.L_150:
        /*0038*/ 	.byte	0x04, 0x17
        /*003a*/ 	.short	(.L_152 - .L_151)
.L_151:
        /*003c*/ 	.word	0x00000000
        /*0040*/ 	.short	0x000b
        /*0042*/ 	.short	0x0040
        /*0044*/ 	.byte	0x00, 0xf5, 0x21, 0x00


	//----- nvinfo : EIATTR_KPARAM_INFO
	.align		4
.L_152:
        /*0048*/ 	.byte	0x04, 0x17
        /*004a*/ 	.short	(.L_154 - .L_153)
.L_153:
        /*004c*/ 	.word	0x00000000
        /*0050*/ 	.short	0x000a
        /*0052*/ 	.short	0x0038
        /*0054*/ 	.byte	0x00, 0xf5, 0x21, 0x00


	//----- nvinfo : EIATTR_KPARAM_INFO
	.align		4
.L_154:
        /*0058*/ 	.byte	0x04, 0x17
        /*005a*/ 	.short	(.L_156 - .L_155)
.L_155:
        /*005c*/ 	.word	0x00000000
        /*0060*/ 	.short	0x0009
        /*0062*/ 	.short	0x0030
        /*0064*/ 	.byte	0x00, 0xf5, 0x21, 0x00


	//----- nvinfo : EIATTR_KPARAM_INFO
	.align		4
.L_156:
        /*0068*/ 	.byte	0x04, 0x17
        /*006a*/ 	.short	(.L_158 - .L_157)
.L_157:
        /*006c*/ 	.word	0x00000000
        /*0070*/ 	.short	0x0008
        /*0072*/ 	.short	0x0028
        /*0074*/ 	.byte	0x00, 0xf5, 0x21, 0x00


	//----- nvinfo : EIATTR_KPARAM_INFO
	.align		4
.L_158:
        /*0078*/ 	.byte	0x04, 0x17
        /*007a*/ 	.short	(.L_160 - .L_159)
.L_159:
        /*007c*/ 	.word	0x00000000
        /*0080*/ 	.short	0x0007
        /*0082*/ 	.short	0x0020
        /*0084*/ 	.byte	0x00, 0xf5, 0x21, 0x00


	//----- nvinfo : EIATTR_KPARAM_INFO
	.align		4
.L_160:
        /*0088*/ 	.byte	0x04, 0x17
        /*008a*/ 	.short	(.L_162 - .L_161)
.L_161:
        /*008c*/ 	.word	0x00000000
        /*0090*/ 	.short	0x0006
        /*0092*/ 	.short	0x0018
        /*0094*/ 	.byte	0x00, 0xf5, 0x21, 0x00


	//----- nvinfo : EIATTR_KPARAM_INFO
	.align		4
.L_162:
        /*0098*/ 	.byte	0x04, 0x17
        /*009a*/ 	.short	(.L_164 - .L_163)
.L_163:
        /*009c*/ 	.word	0x00000000
        /*00a0*/ 	.short	0x0005
        /*00a2*/ 	.short	0x0014
        /*00a4*/ 	.byte	0x00, 0xf0, 0x11, 0x00


	//----- nvinfo : EIATTR_KPARAM_INFO
	.align		4
.L_164:
        /*00a8*/ 	.byte	0x04, 0x17
        /*00aa*/ 	.short	(.L_166 - .L_165)
.L_165:
        /*00ac*/ 	.word	0x00000000
        /*00b0*/ 	.short	0x0004
        /*00b2*/ 	.short	0x0010
        /*00b4*/ 	.byte	0x00, 0xf0, 0x11, 0x00


	//----- nvinfo : EIATTR_KPARAM_INFO
	.align		4
.L_166:
        /*00b8*/ 	.byte	0x04, 0x17
        /*00ba*/ 	.short	(.L_168 - .L_167)
.L_167:
        /*00bc*/ 	.word	0x00000000
        /*00c0*/ 	.short	0x0003
        /*00c2*/ 	.short	0x000c
        /*00c4*/ 	.byte	0x00, 0xf0, 0x11, 0x00


	//----- nvinfo : EIATTR_KPARAM_INFO
	.align		4
.L_168:
        /*00c8*/ 	.byte	0x04, 0x17
        /*00ca*/ 	.short	(.L_170 - .L_169)
.L_169:
        /*00cc*/ 	.word	0x00000000
        /*00d0*/ 	.short	0x0002
        /*00d2*/ 	.short	0x0008
        /*00d4*/ 	.byte	0x00, 0xf0, 0x11, 0x00


	//----- nvinfo : EIATTR_KPARAM_INFO
	.align		4
.L_170:
        /*00d8*/ 	.byte	0x04, 0x17
        /*00da*/ 	.short	(.L_172 - .L_171)
.L_171:
        /*00dc*/ 	.word	0x00000000
        /*00e0*/ 	.short	0x0001
        /*00e2*/ 	.short	0x0004
        /*00e4*/ 	.byte	0x00, 0xf0, 0x11, 0x00


	//----- nvinfo : EIATTR_KPARAM_INFO
	.align		4
.L_172:
        /*00e8*/ 	.byte	0x04, 0x17
        /*00ea*/ 	.short	(.L_174 - .L_173)
.L_173:
        /*00ec*/ 	.word	0x00000000
        /*00f0*/ 	.short	0x0000
        /*00f2*/ 	.short	0x0000
        /*00f4*/ 	.byte	0x00, 0xf0, 0x11, 0x00


	//----- nvinfo : EIATTR_SPARSE_MMA_MASK
	.align		4
.L_174:
        /*00f8*/ 	.byte	0x03, 0x50
        /*00fa*/ 	.short	0x0000


	//----- nvinfo : EIATTR_MAXREG_COUNT
	.align		4
        /*00fc*/ 	.byte	0x03, 0x1b
        /*00fe*/ 	.short	0x00ff


	//----- nvinfo : EIATTR_MERCURY_ISA_VERSION
	.align		4
        /*0100*/ 	.byte	0x03, 0x5f
        /*0102*/ 	.short	0x0101


	//----- nvinfo : EIATTR_VRC_CTA_INIT_COUNT
	.align		4
        /*0104*/ 	.byte	0x02, 0x4a
	.zero		1
	.zero		1


	//----- nvinfo : EIATTR_EXIT_INSTR_OFFSETS
	.align		4
        /*0108*/ 	.byte	0x04, 0x1c
        /*010a*/ 	.short	(.L_176 - .L_175)


	//   ....[0]....
.L_175:
        /*010c*/ 	.word	0x00000790


	//   ....[1]....
        /*0110*/ 	.word	0x00000cd0


	//   ....[2]....
        /*0114*/ 	.word	0x00001e40


	//----- nvinfo : EIATTR_CRS_STACK_SIZE
	.align		4
.L_176:
        /*0118*/ 	.byte	0x04, 0x1e
        /*011a*/ 	.short	(.L_178 - .L_177)
.L_177:
        /*011c*/ 	.word	0x00000000


	//----- nvinfo : EIATTR_CBANK_PARAM_SIZE
	.align		4
.L_178:
        /*0120*/ 	.byte	0x03, 0x19
        /*0122*/ 	.short	0x0060


	//----- nvinfo : EIATTR_PARAM_CBANK
	.align		4
        /*0124*/ 	.byte	0x04, 0x0a
        /*0126*/ 	.short	(.L_180 - .L_179)
	.align		4
.L_179:
        /*0128*/ 	.word	index@(.nv.constant0._Z15Poynting_AdcigsiiiiiiPfS_S_S_S_S_S_S_S_)
        /*012c*/ 	.short	0x0380
        /*012e*/ 	.short	0x0060


	//----- nvinfo : EIATTR_SW_WAR
	.align		4
.L_180:
        /*0130*/ 	.byte	0x04, 0x36
        /*0132*/ 	.short	(.L_182 - .L_181)
.L_181:
        /*0134*/ 	.word	0x00000008
.L_182:


//--------------------- .nv.info._Z15migration_illumiiiPfS_ --------------------------
	.section	.nv.info._Z15migration_illumiiiPfS_,"",@"SHT_CUDA_INFO"
	.sectionflags	@""
	.align	4


	//----- nvinfo : EIATTR_CUDA_API_VERSION
	.align		4
        /*0000*/ 	.byte	0x04, 0x37
        /*0002*/ 	.short	(.L_184 - .L_183)
.L_183:
        /*0004*/ 	.word	0x00000082


	//----- nvinfo : EIATTR_KPARAM_INFO
	.align		4
.L_184:
        /*0008*/ 	.byte	0x04, 0x17
        /*000a*/ 	.short	(.L_186 - .L_185)
.L_185:
        /*000c*/ 	.word	0x00000000
        /*0010*/ 	.short	0x0004
        /*0012*/ 	.short	0x0018
        /*0014*/ 	.byte	0x00, 0xf5, 0x21, 0x00


	//----- nvinfo : EIATTR_KPARAM_INFO
	.align		4
.L_186:
        /*0018*/ 	.byte	0x04, 0x17
        /*001a*/ 	.short	(.L_188 - .L_187)
.L_187:
        /*001c*/ 	.word	0x00000000
        /*0020*/ 	.short	0x0003
        /*0022*/ 	.short	0x0010
        /*0024*/ 	.byte	0x00, 0xf5, 0x21, 0x00


	//----- nvinfo : EIATTR_KPARAM_INFO
	.align		4
.L_188:
        /*0028*/ 	.byte	0x04, 0x17
        /*002a*/ 	.short	(.L_190 - .L_189)
.L_189:
        /*002c*/ 	.word	0x00000000
        /*0030*/ 	.short	0x0002
        /*0032*/ 	.short	0x0008
        /*0034*/ 	.byte	0x00, 0xf0, 0x11, 0x00


	//----- nvinfo : EIATTR_KPARAM_INFO
	.align		4
.L_190:
        /*0038*/ 	.byte	0x04, 0x17
        /*003a*/ 	.short	(.L_192 - .L_191)
.L_191:
        /*003c*/ 	.word	0x00000000
        /*0040*/ 	.short	0x0001
        /*0042*/ 	.short	0x0004
        /*0044*/ 	.byte	0x00, 0xf0, 0x11, 0x00


	//----- nvinfo : EIATTR_KPARAM_INFO
	.align		4
.L_192:
        /*0048*/ 	.byte	0x04, 0x17
        /*004a*/ 	.short	(.L_194 - .L_193)
.L_193:
        /*004c*/ 	.word	0x00000000
        /*0050*/ 	.short	0x0000
        /*0052*/ 	.short	0x0000
        /*0054*/ 	.byte	0x00, 0xf0, 0x11, 0x00


	//----- nvinfo : EIATTR_SPARSE_MMA_MASK
	.align		4
.L_194:
        /*0058*/ 	.byte	0x03, 0x50
        /*005a*/ 	.short	0x0000


	//----- nvinfo : EIATTR_MAXREG_COUNT
	.align		4
        /*005c*/ 	.byte	0x03, 0x1b
        /*005e*/ 	.short	0x00ff


	//----- nvinfo : EIATTR_MERCURY_ISA_VERSION
	.align		4
        /*0060*/ 	.byte	0x03, 0x5f
        /*0062*/ 	.short	0x0101


	//----- nvinfo : EIATTR_VRC_CTA_INIT_COUNT
	.align		4
        /*0064*/ 	.byte	0x02, 0x4a
	.zero		1
	.zero		1


	//----- nvinfo : EIATTR_EXIT_INSTR_OFFSETS
	.align		4
        /*0068*/ 	.byte	0x04, 0x1c
        /*006a*/ 	.short	(.L_196 - .L_195)


	//   ....[0]....
.L_195:
        /*006c*/ 	.word	0x00000080


	//   ....[1]....
        /*0070*/ 	.word	0x000001e0


	//----- nvinfo : EIATTR_CRS_STACK_SIZE
	.align		4
.L_196:
        /*0074*/ 	.byte	0x04, 0x1e
        /*0076*/ 	.short	(.L_198 - .L_197)
.L_197:
        /*0078*/ 	.word	0x00000000


	//----- nvinfo : EIATTR_CBANK_PARAM_SIZE
	.align		4
.L_198:
        /*007c*/ 	.byte	0x03, 0x19
        /*007e*/ 	.short	0x0020


	//----- nvinfo : EIATTR_PARAM_CBANK
	.align		4
        /*0080*/ 	.byte	0x04, 0x0a
        /*0082*/ 	.short	(.L_200 - .L_199)
	.align		4
.L_199:
        /*0084*/ 	.word	index@(.nv.constant0._Z15migration_illumiiiPfS_)
        /*0088*/ 	.short	0x0380
        /*008a*/ 	.short	0x0020


	//----- nvinfo : EIATTR_SW_WAR
	.align		4
.L_200:
        /*008c*/ 	.byte	0x04, 0x36
        /*008e*/ 	.short	(.L_202 - .L_201)
.L_201:
        /*0090*/ 	.word	0x00000008
.L_202:


//--------------------- .nv.info._Z13cal_migrationiiiiPfS_S_ --------------------------
	.section	.nv.info._Z13cal_migrationiiiiPfS_S_,"",@"SHT_CUDA_INFO"
	.sectionflags	@""
	.align	4


	//----- nvinfo : EIATTR_CUDA_API_VERSION
	.align		4
        /*0000*/ 	.byte	0x04, 0x37
        /*0002*/ 	.short	(.L_204 - .L_203)
.L_203:
        /*0004*/ 	.word	0x00000082


	//----- nvinfo : EIATTR_KPARAM_INFO
	.align		4
.L_204:
        /*0008*/ 	.byte	0x04, 0x17
        /*000a*/ 	.short	(.L_206 - .L_205)
.L_205:
        /*000c*/ 	.word	0x00000000
        /*0010*/ 	.short	0x0006
        /*0012*/ 	.short	0x0020
        /*0014*/ 	.byte	0x00, 0xf5, 0x21, 0x00


	//----- nvinfo : EIATTR_KPARAM_INFO
	.align		4
.L_206:
        /*0018*/ 	.byte	0x04, 0x17
        /*001a*/ 	.short	(.L_208 - .L_207)
.L_207:
        /*001c*/ 	.word	0x00000000
        /*0020*/ 	.short	0x0005
        /*0022*/ 	.short	0x0018
        /*0024*/ 	.byte	0x00, 0xf5, 0x21, 0x00


	//----- nvinfo : EIATTR_KPARAM_INFO
	.align		4
.L_208:
        /*0028*/ 	.byte	0x04, 0x17
        /*002a*/ 	.short	(.L_210 - .L_209)
.L_209:
        /*002c*/ 	.word	0x00000000
        /*0030*/ 	.short	0x0004
        /*0032*/ 	.short	0x0010
        /*0034*/ 	.byte	0x00, 0xf5, 0x21, 0x00


	//----- nvinfo : EIATTR_KPARAM_INFO
	.align		4
.L_210:
        /*0038*/ 	.byte	0x04, 0x17
        /*003a*/ 	.short	(.L_212 - .L_211)
.L_211:
        /*003c*/ 	.word	0x00000000
        /*0040*/ 	.short	0x0003
        /*0042*/ 	.short	0x000c
        /*0044*/ 	.byte	0x00, 0xf0, 0x11, 0x00


	//----- nvinfo : EIATTR_KPARAM_INFO
	.align		4
.L_212:
        /*0048*/ 	.byte	0x04, 0x17
        /*004a*/ 	.short	(.L_214 - .L_213)
.L_213:
        /*004c*/ 	.word	0x00000000
        /*0050*/ 	.short	0x0002
        /*0052*/ 	.short	0x0008
        /*0054*/ 	.byte	0x00, 0xf0, 0x11, 0x00


	//----- nvinfo : EIATTR_KPARAM_INFO
	.align		4
.L_214:
        /*0058*/ 	.byte	0x04, 0x17
        /*005a*/ 	.short	(.L_216 - .L_215)
.L_215:
        /*005c*/ 	.word	0x00000000
        /*0060*/ 	.short	0x0001
        /*0062*/ 	.short	0x0004
        /*0064*/ 	.byte	0x00, 0xf0, 0x11, 0x00


	//----- nvinfo : EIATTR_KPARAM_INFO
	.align		4
.L_216:
        /*0068*/ 	.byte	0x04, 0x17
        /*006a*/ 	.short	(.L_218 - .L_217)
.L_217:
        /*006c*/ 	.word	0x00000000
        /*0070*/ 	.short	0x0000
        /*0072*/ 	.short	0x0000
        /*0074*/ 	.byte	0x00, 0xf0, 0x11, 0x00


	//----- nvinfo : EIATTR_SPARSE_MMA_MASK
	.align		4
.L_218:
        /*0078*/ 	.byte	0x03, 0x50
        /*007a*/ 	.short	0x0000


	//----- nvinfo : EIATTR_MAXREG_COUNT
	.align		4
        /*007c*/ 	.byte	0x03, 0x1b
        /*007e*/ 	.short	0x00ff


	//----- nvinfo : EIATTR_MERCURY_ISA_VERSION
	.align		4
        /*0080*/ 	.byte	0x03, 0x5f
        /*0082*/ 	.short	0x0101


	//----- nvinfo : EIATTR_VRC_CTA_INIT_COUNT
	.align		4
        /*0084*/ 	.byte	0x02, 0x4a
	.zero		1
	.zero		1


	//----- nvinfo : EIATTR_EXIT_INSTR_OFFSETS
	.align		4
        /*0088*/ 	.byte	0x04, 0x1c
        /*008a*/ 	.short	(.L_220 - .L_219)


	//   ....[0]....
.L_219:
        /*008c*/ 	.word	0x00000080


	//   ....[1]....
        /*0090*/ 	.word	0x00000340


	//----- nvinfo : EIATTR_CBANK_PARAM_SIZE
	.align		4
.L_220:
        /*0094*/ 	.byte	0x03, 0x19
        /*0096*/ 	.short	0x0028


	//----- nvinfo : EIATTR_PARAM_CBANK
	.align		4
        /*0098*/ 	.byte	0x04, 0x0a
        /*009a*/ 	.short	(.L_222 - .L_221)
	.align		4
.L_221:
        /*009c*/ 	.word	index@(.nv.constant0._Z13cal_migrationiiiiPfS_S_)
        /*00a0*/ 	.short	0x0380
        /*00a2*/ 	.short	0x0028


	//----- nvinfo : EIATTR_SW_WAR
	.align		4
.L_222:
        /*00a4*/ 	.byte	0x04, 0x36
        /*00a6*/ 	.short	(.L_224 - .L_223)
.L_223:
        /*00a8*/ 	.word	0x00000008
.L_224:


//--------------------- .nv.info._Z16cal_illuminationiiiiPfS_S_ --------------------------
	.section	.nv.info._Z16cal_illuminationiiiiPfS_S_,"",@"SHT_CUDA_INFO"
	.sectionflags	@""
	.align	4


	//----- nvinfo : EIATTR_CUDA_API_VERSION
	.align		4
        /*0000*/ 	.byte	0x04, 0x37
        /*0002*/ 	.short	(.L_226 - .L_225)
.L_225:
        /*0004*/ 	.word	0x00000082


	//----- nvinfo : EIATTR_KPARAM_INFO
	.align		4
.L_226:
        /*0008*/ 	.byte	0x04, 0x17
        /*000a*/ 	.short	(.L_228 - .L_227)
.L_227:
        /*000c*/ 	.word	0x00000000
        /*0010*/ 	.short	0x0006
        /*0012*/ 	.short	0x0020
        /*0014*/ 	.byte	0x00, 0xf5, 0x21, 0x00


	//----- nvinfo : EIATTR_KPARAM_INFO
	.align		4
.L_228:
        /*0018*/ 	.byte	0x04, 0x17
        /*001a*/ 	.short	(.L_230 - .L_229)
.L_229:
        /*001c*/ 	.word	0x00000000
        /*0020*/ 	.short	0x0005
        /*0022*/ 	.short	0x0018
        /*0024*/ 	.byte	0x00, 0xf5, 0x21, 0x00


	//----- nvinfo : EIATTR_KPARAM_INFO
	.align		4
.L_230:
        /*0028*/ 	.byte	0x04, 0x17
        /*002a*/ 	.short	(.L_232 - .L_231)
.L_231:
        /*002c*/ 	.word	0x00000000
        /*0030*/ 	.short	0x0004
        /*0032*/ 	.short	0x0010
        /*0034*/ 	.byte	0x00, 0xf5, 0x21, 0x00


	//----- nvinfo : EIATTR_KPARAM_INFO
	.align		4
.L_232:
        /*0038*/ 	.byte	0x04, 0x17
        /*003a*/ 	.short	(.L_234 - .L_233)
.L_233:
        /*003c*/ 	.word	0x00000000
        /*0040*/ 	.short	0x0003
        /*0042*/ 	.short	0x000c
        /*0044*/ 	.byte	0x00, 0xf0, 0x11, 0x00


	//----- nvinfo : EIATTR_KPARAM_INFO
	.align		4
.L_234:
        /*0048*/ 	.byte	0x04, 0x17
        /*004a*/ 	.short	(.L_236 - .L_235)
.L_235:
        /*004c*/ 	.word	0x00000000
        /*0050*/ 	.short	0x0002
        /*0052*/ 	.short	0x0008
        /*0054*/ 	.byte	0x00, 0xf0, 0x11, 0x00


	//----- nvinfo : EIATTR_KPARAM_INFO
	.align		4
.L_236:
        /*0058*/ 	.byte	0x04, 0x17
        /*005a*/ 	.short	(.L_238 - .L_237)
.L_237:
        /*005c*/ 	.word	0x00000000
        /*0060*/ 	.short	0x0001
        /*0062*/ 	.short	0x0004
        /*0064*/ 	.byte	0x00, 0xf0, 0x11, 0x00


	//----- nvinfo : EIATTR_KPARAM_INFO
	.align		4
.L_238:
        /*0068*/ 	.byte	0x04, 0x17
        /*006a*/ 	.short	(.L_240 - .L_239)
.L_239:
        /*006c*/ 	.word	0x00000000
        /*0070*/ 	.short	0x0000
        /*0072*/ 	.short	0x0000
        /*0074*/ 	.byte	0x00, 0xf0, 0x11, 0x00


	//----- nvinfo : EIATTR_SPARSE_MMA_MASK
	.align		4
.L_240:
        /*0078*/ 	.byte	0x03, 0x50
        /*007a*/ 	.short	0x0000


	//----- nvinfo : EIATTR_MAXREG_COUNT
	.align		4
        /*007c*/ 	.byte	0x03, 0x1b
        /*007e*/ 	.short	0x00ff


	//----- nvinfo : EIATTR_MERCURY_ISA_VERSION
	.align		4
        /*0080*/ 	.byte	0x03, 0x5f
        /*0082*/ 	.short	0x0101


	//----- nvinfo : EIATTR_VRC_CTA_INIT_COUNT
	.align		4
        /*0084*/ 	.byte	0x02, 0x4a
	.zero		1
	.zero		1


	//----- nvinfo : EIATTR_EXIT_INSTR_OFFSETS
	.align		4
        /*0088*/ 	.byte	0x04, 0x1c
        /*008a*/ 	.short	(.L_242 - .L_241)


	//   ....[0]....
.L_241:
        /*008c*/ 	.word	0x00000080


	//   ....[1]....
        /*0090*/ 	.word	0x00000370


	//   ....[2]....
        /*0094*/ 	.word	0x000003a0


	//----- nvinfo : EIATTR_CBANK_PARAM_SIZE
	.align		4
.L_242:
        /*0098*/ 	.byte	0x03, 0x19
        /*009a*/ 	.short	0x0028


	//----- nvinfo : EIATTR_PARAM_CBANK
	.align		4
        /*009c*/ 	.byte	0x04, 0x0a
        /*009e*/ 	.short	(.L_244 - .L_243)
	.align		4
.L_243:
        /*00a0*/ 	.word	index@(.nv.constant0._Z16cal_illuminationiiiiPfS_S_)
        /*00a4*/ 	.short	0x0380
        /*00a6*/ 	.short	0x0028


	//----- nvinfo : EIATTR_SW_WAR
	.align		4
.L_244:
        /*00a8*/ 	.byte	0x04, 0x36
        /*00aa*/ 	.short	(.L_246 - .L_245)
.L_245:
        /*00ac*/ 	.word	0x00000008
.L_246:


//--------------------- .nv.info._Z15mute_directwaveiiffffiiiiPfS_S_i --------------------------
	.section	.nv.info._Z15mute_directwaveiiffffiiiiPfS_S_i,"",@"SHT_CUDA_INFO"
	.sectionflags	@""
	.align	4


	//----- nvinfo : EIATTR_CUDA_API_VERSION
	.align		4
        /*0000*/ 	.byte	0x04, 0x37
        /*0002*/ 	.short	(.L_248 - .L_247)
.L_247:
        /*0004*/ 	.word	0x00000082


	//----- nvinfo : EIATTR_KPARAM_INFO
	.align		4
.L_248:
        /*0008*/ 	.byte	0x04, 0x17
        /*000a*/ 	.short	(.L_250 - .L_249)
.L_249:
        /*000c*/ 	.word	0x00000000
        /*0010*/ 	.short	0x000d
        /*0012*/ 	.short	0x0040
        /*0014*/ 	.byte	0x00, 0xf0, 0x11, 0x00


	//----- nvinfo : EIATTR_KPARAM_INFO
	.align		4
.L_250:
        /*0018*/ 	.byte	0x04, 0x17
        /*001a*/ 	.short	(.L_252 - .L_251)
.L_251:
        /*001c*/ 	.word	0x00000000
        /*0020*/ 	.short	0x000c
        /*0022*/ 	.short	0x0038
        /*0024*/ 	.byte	0x00, 0xf5, 0x21, 0x00


	//----- nvinfo : EIATTR_KPARAM_INFO
	.align		4
.L_252:
        /*0028*/ 	.byte	0x04, 0x17
        /*002a*/ 	.short	(.L_254 - .L_253)
.L_253:
        /*002c*/ 	.word	0x00000000
        /*0030*/ 	.short	0x000b
        /*0032*/ 	.short	0x0030
        /*0034*/ 	.byte	0x00, 0xf5, 0x21, 0x00


	//----- nvinfo : EIATTR_KPARAM_INFO
	.align		4
.L_254:
        /*0038*/ 	.byte	0x04, 0x17
        /*003a*/ 	.short	(.L_256 - .L_255)
.L_255:
        /*003c*/ 	.word	0x00000000
        /*0040*/ 	.short	0x000a
        /*0042*/ 	.short	0x0028
        /*0044*/ 	.byte	0x00, 0xf5, 0x21, 0x00


	//----- nvinfo : EIATTR_KPARAM_INFO
	.align		4
.L_256:
        /*0048*/ 	.byte	0x04, 0x17
        /*004a*/ 	.short	(.L_258 - .L_257)
.L_257:
        /*004c*/ 	.word	0x00000000
        /*0050*/ 	.short	0x0009
        /*0052*/ 	.short	0x0024
        /*0054*/ 	.byte	0x00, 0xf0, 0x11, 0x00


	//----- nvinfo : EIATTR_KPARAM_INFO
	.align		4
.L_258:
        /*0058*/ 	.byte	0x04, 0x17
        /*005a*/ 	.short	(.L_260 - .L_259)
.L_259:
        /*005c*/ 	.word	0x00000000
        /*0060*/ 	.short	0x0008
        /*0062*/ 	.short	0x0020
        /*0064*/ 	.byte	0x00, 0xf0, 0x11, 0x00


	//----- nvinfo : EIATTR_KPARAM_INFO
	.align		4
.L_260:
        /*0068*/ 	.byte	0x04, 0x17
        /*006a*/ 	.short	(.L_262 - .L_261)
.L_261:
        /*006c*/ 	.word	0x00000000
        /*0070*/ 	.short	0x0007
        /*0072*/ 	.short	0x001c
        /*0074*/ 	.byte	0x00, 0xf0, 0x11, 0x00


	//----- nvinfo : EIATTR_KPARAM_INFO
	.align		4
.L_262:
        /*0078*/ 	.byte	0x04, 0x17
        /*007a*/ 	.short	(.L_264 - .L_263)
.L_263:
        /*007c*/ 	.word	0x00000000
        /*0080*/ 	.short	0x0006
        /*0082*/ 	.short	0x0018
        /*0084*/ 	.byte	0x00, 0xf0, 0x11, 0x00


	//----- nvinfo : EIATTR_KPARAM_INFO
	.align		4
.L_264:
        /*0088*/ 	.byte	0x04, 0x17
        /*008a*/ 	.short	(.L_266 - .L_265)
.L_265:
        /*008c*/ 	.word	0x00000000
        /*0090*/ 	.short	0x0005
        /*0092*/ 	.short	0x0014
        /*0094*/ 	.byte	0x00, 0xf0, 0x11, 0x00


	//----- nvinfo : EIATTR_KPARAM_INFO
	.align		4
.L_266:
        /*0098*/ 	.byte	0x04, 0x17
        /*009a*/ 	.short	(.L_268 - .L_267)
.L_267:
        /*009c*/ 	.word	0x00000000
        /*00a0*/ 	.short	0x0004
        /*00a2*/ 	.short	0x0010
        /*00a4*/ 	.byte	0x00, 0xf0, 0x11, 0x00


	//----- nvinfo : EIATTR_KPARAM_INFO
	.align		4
.L_268:
        /*00a8*/ 	.byte	0x04, 0x17
        /*00aa*/ 	.short	(.L_270 - .L_269)
.L_269:
        /*00ac*/ 	.word	0x00000000
        /*00b0*/ 	.short	0x0003
        /*00b2*/ 	.short	0x000c
        /*00b4*/ 	.byte	0x00, 0xf0, 0x11, 0x00


	//----- nvinfo : EIATTR_KPARAM_INFO
	.align		4
.L_270:
        /*00b8*/ 	.byte	0x04, 0x17
        /*00ba*/ 	.short	(.L_272 - .L_271)
.L_271:
        /*00bc*/ 	.word	0x00000000
        /*00c0*/ 	.short	0x0002
        /*00c2*/ 	.short	0x0008
        /*00c4*/ 	.byte	0x00, 0xf0, 0x11, 0x00


	//----- nvinfo : EIATTR_KPARAM_INFO
	.align		4
.L_272:
        /*00c8*/ 	.byte	0x04, 0x17
        /*00ca*/ 	.short	(.L_274 - .L_273)
.L_273:
        /*00cc*/ 	.word	0x00000000
        /*00d0*/ 	.short	0x0001
        /*00d2*/ 	.short	0x0004
        /*00d4*/ 	.byte	0x00, 0xf0, 0x11, 0x00


	//----- nvinfo : EIATTR_KPARAM_INFO
	.align		4
.L_274:
        /*00d8*/ 	.byte	0x04, 0x17
        /*00da*/ 	.short	(.L_276 - .L_275)
.L_275:
        /*00dc*/ 	.word	0x00000000
        /*00e0*/ 	.short	0x0000
        /*00e2*/ 	.short	0x0000
        /*00e4*/ 	.byte	0x00, 0xf0, 0x11, 0x00


	//----- nvinfo : EIATTR_SPARSE_MMA_MASK
	.align		4
.L_276:
        /*00e8*/ 	.byte	0x03, 0x50
        /*00ea*/ 	.short	0x0000


	//----- nvinfo : EIATTR_MAXREG_COUNT
	.align		4
        /*00ec*/ 	.byte	0x03, 0x1b
        /*00ee*/ 	.short	0x00ff


	//----- nvinfo : EIATTR_MERCURY_ISA_VERSION
	.align		4
        /*00f0*/ 	.byte	0x03, 0x5f
        /*00f2*/ 	.short	0x0101


	//----- nvinfo : EIATTR_VRC_CTA_INIT_COUNT
	.align		4
        /*00f4*/ 	.byte	0x02, 0x4a
	.zero		1
	.zero		1


	//----- nvinfo : EIATTR_EXIT_INSTR_OFFSETS
	.align		4
        /*00f8*/ 	.byte	0x04, 0x1c
        /*00fa*/ 	.short	(.L_278 - .L_277)


	//   ....[0]....
.L_277:
        /*00fc*/ 	.word	0x00000080


	//   ....[1]....
        /*0100*/ 	.word	0x00000d50


	//   ....[2]....
        /*0104*/ 	.word	0x00000d90


	//----- nvinfo : EIATTR_CRS_STACK_SIZE
	.align		4
.L_278:
        /*0108*/ 	.byte	0x04, 0x1e
        /*010a*/ 	.short	(.L_280 - .L_279)
.L_279:
        /*010c*/ 	.word	0x00000000


	//----- nvinfo : EIATTR_CBANK_PARAM_SIZE
	.align		4
.L_280:
        /*0110*/ 	.byte	0x03, 0x19
        /*0112*/ 	.short	0x0044


	//----- nvinfo : EIATTR_PARAM_CBANK
	.align		4
        /*0114*/ 	.byte	0x04, 0x0a
        /*0116*/ 	.short	(.L_282 - .L_281)
	.align		4
.L_281:
        /*0118*/ 	.word	index@(.nv.constant0._Z15mute_directwaveiiffffiiiiPfS_S_i)
        /*011c*/ 	.short	0x0380
        /*011e*/ 	.short	0x0044


	//----- nvinfo : EIATTR_SW_WAR
	.align		4
.L_282:
        /*0120*/ 	.byte	0x04, 0x36
        /*0122*/ 	.short	(.L_284 - .L_283)
.L_283:
        /*0124*/ 	.word	0x00000008
.L_284:


//--------------------- .nv.info._Z14wavefield_bndriiiiiiiPfS_S_S_b --------------------------
	.section	.nv.info._Z14wavefield_bndriiiiiiiPfS_S_S_b,"",@"SHT_CUDA_INFO"
	.sectionflags	@""
	.align	4


	//----- nvinfo : EIATTR_CUDA_API_VERSION
	.align		4
        /*0000*/ 	.byte	0x04, 0x37
        /*0002*/ 	.short	(.L_286 - .L_285)
.L_285:
        /*0004*/ 	.word	0x00000082


	//----- nvinfo : EIATTR_KPARAM_INFO
	.align		4
.L_286:
        /*0008*/ 	.byte	0x04, 0x17
        /*000a*/ 	.short	(.L_288 - .L_287)
.L_287:
        /*000c*/ 	.word	0x00000000
        /*0010*/ 	.short	0x000b
        /*0012*/ 	.short	0x0040
        /*0014*/ 	.byte	0x00, 0xf0, 0x05, 0x00


	//----- nvinfo : EIATTR_KPARAM_INFO
	.align		4
.L_288:
        /*0018*/ 	.byte	0x04, 0x17
        /*001a*/ 	.short	(.L_290 - .L_289)
.L_289:
        /*001c*/ 	.word	0x00000000
        /*0020*/ 	.short	0x000a
        /*0022*/ 	.short	0x0038
        /*0024*/ 	.byte	0x00, 0xf5, 0x21, 0x00


	//----- nvinfo : EIATTR_KPARAM_INFO
	.align		4
.L_290:
        /*0028*/ 	.byte	0x04, 0x17
        /*002a*/ 	.short	(.L_292 - .L_291)
.L_291:
        /*002c*/ 	.word	0x00000000
        /*0030*/ 	.short	0x0009
        /*0032*/ 	.short	0x0030
        /*0034*/ 	.byte	0x00, 0xf5, 0x21, 0x00


	//----- nvinfo : EIATTR_KPARAM_INFO
	.align		4
.L_292:
        /*0038*/ 	.byte	0x04, 0x17
        /*003a*/ 	.short	(.L_294 - .L_293)
.L_293:
        /*003c*/ 	.word	0x00000000
        /*0040*/ 	.short	0x0008
        /*0042*/ 	.short	0x0028
        /*0044*/ 	.byte	0x00, 0xf5, 0x21, 0x00


	//----- nvinfo : EIATTR_KPARAM_INFO
	.align		4
.L_294:
        /*0048*/ 	.byte	0x04, 0x17
        /*004a*/ 	.short	(.L_296 - .L_295)
.L_295:
        /*004c*/ 	.word	0x00000000
        /*0050*/ 	.short	0x0007
        /*0052*/ 	.short	0x0020
        /*0054*/ 	.byte	0x00, 0xf5, 0x21, 0x00


	//----- nvinfo : EIATTR_KPARAM_INFO
	.align		4
.L_296:
        /*0058*/ 	.byte	0x04, 0x17
        /*005a*/ 	.short	(.L_298 - .L_297)
.L_297:
        /*005c*/ 	.word	0x00000000
        /*0060*/ 	.short	0x0006
        /*0062*/ 	.short	0x0018
        /*0064*/ 	.byte	0x00, 0xf0, 0x11, 0x00


	//----- nvinfo : EIATTR_KPARAM_INFO
	.align		4
.L_298:
        /*0068*/ 	.byte	0x04, 0x17
        /*006a*/ 	.short	(.L_300 - .L_299)
.L_299:
        /*006c*/ 	.word	0x00000000
        /*0070*/ 	.short	0x0005
        /*0072*/ 	.short	0x0014
        /*0074*/ 	.byte	0x00, 0xf0, 0x11, 0x00


	//----- nvinfo : EIATTR_KPARAM_INFO
	.align		4
.L_300:
        /*0078*/ 	.byte	0x04, 0x17
        /*007a*/ 	.short	(.L_302 - .L_301)
.L_301:
        /*007c*/ 	.word	0x00000000
        /*0080*/ 	.short	0x0004
        /*0082*/ 	.short	0x0010
        /*0084*/ 	.byte	0x00, 0xf0, 0x11, 0x00


	//----- nvinfo : EIATTR_KPARAM_INFO
	.align		4
.L_302:
        /*0088*/ 	.byte	0x04, 0x17
        /*008a*/ 	.short	(.L_304 - .L_303)
.L_303:
        /*008c*/ 	.word	0x00000000
        /*0090*/ 	.short	0x0003
        /*0092*/ 	.short	0x000c
        /*0094*/ 	.byte	0x00, 0xf0, 0x11, 0x00


	//----- nvinfo : EIATTR_KPARAM_INFO
	.align		4
.L_304:
        /*0098*/ 	.byte	0x04, 0x17
        /*009a*/ 	.short	(.L_306 - .L_305)
.L_305:
        /*009c*/ 	.word	0x00000000
        /*00a0*/ 	.short	0x0002
        /*00a2*/ 	.short	0x0008
        /*00a4*/ 	.byte	0x00, 0xf0, 0x11, 0x00


	//----- nvinfo : EIATTR_KPARAM_INFO
	.align		4
.L_306:
        /*00a8*/ 	.byte	0x04, 0x17
        /*00aa*/ 	.short	(.L_308 - .L_307)
.L_307:
        /*00ac*/ 	.word	0x00000000
        /*00b0*/ 	.short	0x0001
        /*00b2*/ 	.short	0x0004
        /*00b4*/ 	.byte	0x00, 0xf0, 0x11, 0x00


	//----- nvinfo : EIATTR_KPARAM_INFO
	.align		4
.L_308:
        /*00b8*/ 	.byte	0x04, 0x17
        /*00ba*/ 	.short	(.L_310 - .L_309)
.L_309:
        /*00bc*/ 	.word	0x00000000
        /*00c0*/ 	.short	0x0000
        /*00c2*/ 	.short	0x0000
        /*00c4*/ 	.byte	0x00, 0xf0, 0x11, 0x00


	//----- nvinfo : EIATTR_SPARSE_MMA_MASK
	.align		4
.L_310:
        /*00c8*/ 	.byte	0x03, 0x50
        /*00ca*/ 	.short	0x0000


	//----- nvinfo : EIATTR_MAXREG_COUNT
	.align		4
        /*00cc*/ 	.byte	0x03, 0x1b
        /*00ce*/ 	.short	0x00ff


	//----- nvinfo : EIATTR_MERCURY_ISA_VERSION
	.align		4
        /*00d0*/ 	.byte	0x03, 0x5f
        /*00d2*/ 	.short	0x0101


	//----- nvinfo : EIATTR_VRC_CTA_INIT_COUNT
	.align		4
        /*00d4*/ 	.byte	0x02, 0x4a
	.zero		1
	.zero		1


	//----- nvinfo : EIATTR_EXIT_INSTR_OFFSETS
	.align		4
        /*00d8*/ 	.byte	0x04, 0x1c
        /*00da*/ 	.short	(.L_312 - .L_311)


	//   ....[0]....
.L_311:
        /*00dc*/ 	.word	0x00000090


	//   ....[1]....
        /*00e0*/ 	.word	0x00000280


	//   ....[2]....
        /*00e4*/ 	.word	0x000003e0


	//   ....[3]....
        /*00e8*/ 	.word	0x00000540


	//   ....[4]....
        /*00ec*/ 	.word	0x00000680


	//   ....[5]....
        /*00f0*/ 	.word	0x00000820


	//   ....[6]....
        /*00f4*/ 	.word	0x00000980


	//   ....[7]....
        /*00f8*/ 	.word	0x00000ae0


	//   ....[8]....
        /*00fc*/ 	.word	0x00000c20


	//----- nvinfo : EIATTR_CRS_STACK_SIZE
	.align		4
.L_312:
        /*0100*/ 	.byte	0x04, 0x1e
        /*0102*/ 	.short	(.L_314 - .L_313)
.L_313:
        /*0104*/ 	.word	0x00000000


	//----- nvinfo : EIATTR_CBANK_PARAM_SIZE
	.align		4
.L_314:
        /*0108*/ 	.byte	0x03, 0x19
        /*010a*/ 	.short	0x0041


	//----- nvinfo : EIATTR_PARAM_CBANK
	.align		4
        /*010c*/ 	.byte	0x04, 0x0a
        /*010e*/ 	.short	(.L_316 - .L_315)
	.align		4
.L_315:
        /*0110*/ 	.word	index@(.nv.constant0._Z14wavefield_bndriiiiiiiPfS_S_S_b)
        /*0114*/ 	.short	0x0380
        /*0116*/ 	.short	0x0041


	//----- nvinfo : EIATTR_SW_WAR
	.align		4
.L_316:
        /*0118*/ 	.byte	0x04, 0x36
        /*011a*/ 	.short	(.L_318 - .L_317)
.L_317:
        /*011c*/ 	.word	0x00000008
.L_318:


//--------------------- .nv.info._Z11shot_recordiiiiiiiPfS_b --------------------------
	.section	.nv.info._Z11shot_recordiiiiiiiPfS_b,"",@"SHT_CUDA_INFO"
	.sectionflags	@""
	.align	4


	//----- nvinfo : EIATTR_CUDA_API_VERSION
	.align		4
        /*0000*/ 	.byte	0x04, 0x37
        /*0002*/ 	.short	(.L_320 - .L_319)
.L_319:
        /*0004*/ 	.word	0x00000082


	//----- nvinfo : EIATTR_KPARAM_INFO
	.align		4
.L_320:
        /*0008*/ 	.byte	0x04, 0x17
        /*000a*/ 	.short	(.L_322 - .L_321)
.L_321:
        /*000c*/ 	.word	0x00000000
        /*0010*/ 	.short	0x0009
        /*0012*/ 	.short	0x0030
        /*0014*/ 	.byte	0x00, 0xf0, 0x05, 0x00


	//----- nvinfo : EIATTR_KPARAM_INFO
	.align		4
.L_322:
        /*0018*/ 	.byte	0x04, 0x17
        /*001a*/ 	.short	(.L_324 - .L_323)
.L_323:
        /*001c*/ 	.word	0x00000000
        /*0020*/ 	.short	0x0008
        /*0022*/ 	.short	0x0028
        /*0024*/ 	.byte	0x00, 0xf5, 0x21, 0x00


	//----- nvinfo : EIATTR_KPARAM_INFO
	.align		4
.L_324:
        /*0028*/ 	.byte	0x04, 0x17
        /*002a*/ 	.short	(.L_326 - .L_325)
.L_325:
        /*002c*/ 	.word	0x00000000
        /*0030*/ 	.short	0x0007
        /*0032*/ 	.short	0x0020
        /*0034*/ 	.byte	0x00, 0xf5, 0x21, 0x00


	//----- nvinfo : EIATTR_KPARAM_INFO
	.align		4
.L_326:
        /*0038*/ 	.byte	0x04, 0x17
        /*003a*/ 	.short	(.L_328 - .L_327)
.L_327:
        /*003c*/ 	.word	0x00000000
        /*0040*/ 	.short	0x0006
        /*0042*/ 	.short	0x0018
        /*0044*/ 	.byte	0x00, 0xf0, 0x11, 0x00


	//----- nvinfo : EIATTR_KPARAM_INFO
	.align		4
.L_328:
        /*0048*/ 	.byte	0x04, 0x17
        /*004a*/ 	.short	(.L_330 - .L_329)
.L_329:
        /*004c*/ 	.word	0x00000000
        /*0050*/ 	.short	0x0005
        /*0052*/ 	.short	0x0014
        /*0054*/ 	.byte	0x00, 0xf0, 0x11, 0x00


	//----- nvinfo : EIATTR_KPARAM_INFO
	.align		4
.L_330:
        /*0058*/ 	.byte	0x04, 0x17
        /*005a*/ 	.short	(.L_332 - .L_331)
.L_331:
        /*005c*/ 	.word	0x00000000
        /*0060*/ 	.short	0x0004
        /*0062*/ 	.short	0x0010
        /*0064*/ 	.byte	0x00, 0xf0, 0x11, 0x00


	//----- nvinfo : EIATTR_KPARAM_INFO
	.align		4
.L_332:
        /*0068*/ 	.byte	0x04, 0x17
        /*006a*/ 	.short	(.L_334 - .L_333)
.L_333:
        /*006c*/ 	.word	0x00000000
        /*0070*/ 	.short	0x0003
        /*0072*/ 	.short	0x000c
        /*0074*/ 	.byte	0x00, 0xf0, 0x11, 0x00


	//----- nvinfo : EIATTR_KPARAM_INFO
	.align		4
.L_334:
        /*0078*/ 	.byte	0x04, 0x17
        /*007a*/ 	.short	(.L_336 - .L_335)
.L_335:
        /*007c*/ 	.word	0x00000000
        /*0080*/ 	.short	0x0002
        /*0082*/ 	.short	0x0008
        /*0084*/ 	.byte	0x00, 0xf0, 0x11, 0x00


	//----- nvinfo : EIATTR_KPARAM_INFO
	.align		4
.L_336:
        /*0088*/ 	.byte	0x04, 0x17
        /*008a*/ 	.short	(.L_338 - .L_337)
.L_337:
        /*008c*/ 	.word	0x00000000
        /*0090*/ 	.short	0x0001
        /*0092*/ 	.short	0x0004
        /*0094*/ 	.byte	0x00, 0xf0, 0x11, 0x00


	//----- nvinfo : EIATTR_KPARAM_INFO
	.align		4
.L_338:
        /*0098*/ 	.byte	0x04, 0x17
        /*009a*/ 	.short	(.L_340 - .L_339)
.L_339:
        /*009c*/ 	.word	0x00000000
        /*00a0*/ 	.short	0x0000
        /*00a2*/ 	.short	0x0000
        /*00a4*/ 	.byte	0x00, 0xf0, 0x11, 0x00


	//----- nvinfo : EIATTR_SPARSE_MMA_MASK
	.align		4
.L_340:
        /*00a8*/ 	.byte	0x03, 0x50
        /*00aa*/ 	.short	0x0000


	//----- nvinfo : EIATTR_MAXREG_COUNT
	.align		4
        /*00ac*/ 	.byte	0x03, 0x1b
        /*00ae*/ 	.short	0x00ff


	//----- nvinfo : EIATTR_MERCURY_ISA_VERSION
	.align		4
        /*00b0*/ 	.byte	0x03, 0x5f
        /*00b2*/ 	.short	0x0101


	//----- nvinfo : EIATTR_VRC_CTA_INIT_COUNT
	.align		4
        /*00b4*/ 	.byte	0x02, 0x4a
	.zero		1
	.zero		1


	//----- nvinfo : EIATTR_EXIT_INSTR_OFFSETS
	.align		4
        /*00b8*/ 	.byte	0x04, 0x1c
        /*00ba*/ 	.short	(.L_342 - .L_341)


	//   ....[0]....
.L_341:
        /*00bc*/ 	.word	0x00000070


	//   ....[1]....
        /*00c0*/ 	.word	0x00000190


	//   ....[2]....
        /*00c4*/ 	.word	0x00000260


	//----- nvinfo : EIATTR_CBANK_PARAM_SIZE
	.align		4
.L_342:
        /*00c8*/ 	.byte	0x03, 0x19
        /*00ca*/ 	.short	0x0031


	//----- nvinfo : EIATTR_PARAM_CBANK
	.align		4
        /*00cc*/ 	.byte	0x04, 0x0a
        /*00ce*/ 	.short	(.L_344 - .L_343)
	.align		4
.L_343:
        /*00d0*/ 	.word	index@(.nv.constant0._Z11shot_recordiiiiiiiPfS_b)
        /*00d4*/ 	.short	0x0380
        /*00d6*/ 	.short	0x0031


	//----- nvinfo : EIATTR_SW_WAR
	.align		4
.L_344:
        /*00d8*/ 	.byte	0x04, 0x36
        /*00da*/ 	.short	(.L_346 - .L_345)
.L_345:
        /*00dc*/ 	.word	0x00000008
.L_346:


//--------------------- .nv.info._Z13initial_coffefiPfS_S_S_i --------------------------
	.section	.nv.info._Z13initial_coffefiPfS_S_S_i,"",@"SHT_CUDA_INFO"
	.sectionflags	@""
	.align	4


	//----- nvinfo : EIATTR_CUDA_API_VERSION
	.align		4
        /*0000*/ 	.byte	0x04, 0x37
        /*0002*/ 	.short	(.L_348 - .L_347)
.L_347:
        /*0004*/ 	.word	0x00000082


	//----- nvinfo : EIATTR_KPARAM_INFO
	.align		4
.L_348:
        /*0008*/ 	.byte	0x04, 0x17
        /*000a*/ 	.short	(.L_350 - .L_349)
.L_349:
        /*000c*/ 	.word	0x00000000
        /*0010*/ 	.short	0x0006
        /*0012*/ 	.short	0x0028
        /*0014*/ 	.byte	0x00, 0xf0, 0x11, 0x00


	//----- nvinfo : EIATTR_KPARAM_INFO
	.align		4
.L_350:
        /*0018*/ 	.byte	0x04, 0x17
        /*001a*/ 	.short	(.L_352 - .L_351)
.L_351:
        /*001c*/ 	.word	0x00000000
        /*0020*/ 	.short	0x0005
        /*0022*/ 	.short	0x0020
        /*0024*/ 	.byte	0x00, 0xf5, 0x21, 0x00


	//----- nvinfo : EIATTR_KPARAM_INFO
	.align		4
.L_352:
        /*0028*/ 	.byte	0x04, 0x17
        /*002a*/ 	.short	(.L_354 - .L_353)
.L_353:
        /*002c*/ 	.word	0x00000000
        /*0030*/ 	.short	0x0004
        /*0032*/ 	.short	0x0018
        /*0034*/ 	.byte	0x00, 0xf5, 0x21, 0x00


	//----- nvinfo : EIATTR_KPARAM_INFO
	.align		4
.L_354:
        /*0038*/ 	.byte	0x04, 0x17
        /*003a*/ 	.short	(.L_356 - .L_355)
.L_355:
        /*003c*/ 	.word	0x00000000
        /*0040*/ 	.short	0x0003
        /*0042*/ 	.short	0x0010
        /*0044*/ 	.byte	0x00, 0xf5, 0x21, 0x00


	//----- nvinfo : EIATTR_KPARAM_INFO
	.align		4
.L_356:
        /*0048*/ 	.byte	0x04, 0x17
        /*004a*/ 	.short	(.L_358 - .L_357)
.L_357:
        /*004c*/ 	.word	0x00000000
        /*0050*/ 	.short	0x0002
        /*0052*/ 	.short	0x0008
        /*0054*/ 	.byte	0x00, 0xf5, 0x21, 0x00


	//----- nvinfo : EIATTR_KPARAM_INFO
	.align		4
.L_358:
        /*0058*/ 	.byte	0x04, 0x17
        /*005a*/ 	.short	(.L_360 - .L_359)
.L_359:
        /*005c*/ 	.word	0x00000000
        /*0060*/ 	.short	0x0001
        /*0062*/ 	.short	0x0004
        /*0064*/ 	.byte	0x00, 0xf0, 0x11, 0x00


	//----- nvinfo : EIATTR_KPARAM_INFO
	.align		4
.L_360:
        /*0068*/ 	.byte	0x04, 0x17
        /*006a*/ 	.short	(.L_362 - .L_361)
.L_361:
        /*006c*/ 	.word	0x00000000
        /*0070*/ 	.short	0x0000
        /*0072*/ 	.short	0x0000
        /*0074*/ 	.byte	0x00, 0xf0, 0x11, 0x00


	//----- nvinfo : EIATTR_SPARSE_MMA_MASK
	.align		4
.L_362:
        /*0078*/ 	.byte	0x03, 0x50
        /*007a*/ 	.short	0x0000


	//----- nvinfo : EIATTR_MAXREG_COUNT
	.align		4
        /*007c*/ 	.byte	0x03, 0x1b
        /*007e*/ 	.short	0x00ff


	//----- nvinfo : EIATTR_MERCURY_ISA_VERSION
	.align		4
        /*0080*/ 	.byte	0x03, 0x5f
        /*0082*/ 	.short	0x0101


	//----- nvinfo : EIATTR_VRC_CTA_INIT_COUNT
	.align		4
        /*0084*/ 	.byte	0x02, 0x4a
	.zero		1
	.zero		1


	//----- nvinfo : EIATTR_EXIT_INSTR_OFFSETS
	.align		4
        /*0088*/ 	.byte	0x04, 0x1c
        /*008a*/ 	.short	(.L_364 - .L_363)


	//   ....[0]....
.L_363:
        /*008c*/ 	.word	0x00000090


	//   ....[1]....
        /*0090*/ 	.word	0x00000c50


	//   ....[2]....
        /*0094*/ 	.word	0x00000d60


	//   ....[3]....
        /*0098*/ 	.word	0x00001900


	//----- nvinfo : EIATTR_CRS_STACK_SIZE
	.align		4
.L_364:
        /*009c*/ 	.byte	0x04, 0x1e
        /*009e*/ 	.short	(.L_366 - .L_365)
.L_365:
        /*00a0*/ 	.word	0x00000000


	//----- nvinfo : EIATTR_CBANK_PARAM_SIZE
	.align		4
.L_366:
        /*00a4*/ 	.byte	0x03, 0x19
        /*00a6*/ 	.short	0x002c


	//----- nvinfo : EIATTR_PARAM_CBANK
	.align		4
        /*00a8*/ 	.byte	0x04, 0x0a
        /*00aa*/ 	.short	(.L_368 - .L_367)
	.align		4
.L_367:
        /*00ac*/ 	.word	index@(.nv.constant0._Z13initial_coffefiPfS_S_S_i)
        /*00b0*/ 	.short	0x0380
        /*00b2*/ 	.short	0x002c


	//----- nvinfo : EIATTR_SW_WAR
	.align		4
.L_368:
        /*00b4*/ 	.byte	0x04, 0x36
        /*00b6*/ 	.short	(.L_370 - .L_369)
.L_369:
        /*00b8*/ 	.word	0x00000008
.L_370:


//--------------------- .nv.info._Z6get_d0ffiiiPf --------------------------
	.section	.nv.info._Z6get_d0ffiiiPf,"",@"SHT_CUDA_INFO"
	.sectionflags	@""
	.align	4


	//----- nvinfo : EIATTR_CUDA_API_VERSION
	.align		4
        /*0000*/ 	.byte	0x04, 0x37
        /*0002*/ 	.short	(.L_372 - .L_371)
.L_371:
        /*0004*/ 	.word	0x00000082


	//----- nvinfo : EIATTR_KPARAM_INFO
	.align		4
.L_372:
        /*0008*/ 	.byte	0x04, 0x17
        /*000a*/ 	.short	(.L_374 - .L_373)
.L_373:
        /*000c*/ 	.word	0x00000000
        /*0010*/ 	.short	0x0005
        /*0012*/ 	.short	0x0018
        /*0014*/ 	.byte	0x00, 0xf5, 0x21, 0x00


	//----- nvinfo : EIATTR_KPARAM_INFO
	.align		4
.L_374:
        /*0018*/ 	.byte	0x04, 0x17
        /*001a*/ 	.short	(.L_376 - .L_375)
.L_375:
        /*001c*/ 	.word	0x00000000
        /*0020*/ 	.short	0x0004
        /*0022*/ 	.short	0x0010
        /*0024*/ 	.byte	0x00, 0xf0, 0x11, 0x00


	//----- nvinfo : EIATTR_KPARAM_INFO
	.align		4
.L_376:
        /*0028*/ 	.byte	0x04, 0x17
        /*002a*/ 	.short	(.L_378 - .L_377)
.L_377:
        /*002c*/ 	.word	0x00000000
        /*0030*/ 	.short	0x0003
        /*0032*/ 	.short	0x000c
        /*0034*/ 	.byte	0x00, 0xf0, 0x11, 0x00


	//----- nvinfo : EIATTR_KPARAM_INFO
	.align		4
.L_378:
        /*0038*/ 	.byte	0x04, 0x17
        /*003a*/ 	.short	(.L_380 - .L_379)
.L_379:
        /*003c*/ 	.word	0x00000000
        /*0040*/ 	.short	0x0002
        /*0042*/ 	.short	0x0008
        /*0044*/ 	.byte	0x00, 0xf0, 0x11, 0x00


	//----- nvinfo : EIATTR_KPARAM_INFO
	.align		4
.L_380:
        /*0048*/ 	.byte	0x04, 0x17
        /*004a*/ 	.short	(.L_382 - .L_381)
.L_381:
        /*004c*/ 	.word	0x00000000
        /*0050*/ 	.short	0x0001
        /*0052*/ 	.short	0x0004
        /*0054*/ 	.byte	0x00, 0xf0, 0x11, 0x00


	//----- nvinfo : EIATTR_KPARAM_INFO
	.align		4
.L_382:
        /*0058*/ 	.byte	0x04, 0x17
        /*005a*/ 	.short	(.L_384 - .L_383)
.L_383:
        /*005c*/ 	.word	0x00000000
        /*0060*/ 	.short	0x0000
        /*0062*/ 	.short	0x0000
        /*0064*/ 	.byte	0x00, 0xf0, 0x11, 0x00


	//----- nvinfo : EIATTR_SPARSE_MMA_MASK
	.align		4
.L_384:
        /*0068*/ 	.byte	0x03, 0x50
        /*006a*/ 	.short	0x0000


	//----- nvinfo : EIATTR_MAXREG_COUNT
	.align		4
        /*006c*/ 	.byte	0x03, 0x1b
        /*006e*/ 	.short	0x00ff


	//----- nvinfo : EIATTR_MERCURY_ISA_VERSION
	.align		4
        /*0070*/ 	.byte	0x03, 0x5f
        /*0072*/ 	.short	0x0101


	//----- nvinfo : EIATTR_VRC_CTA_INIT_COUNT
	.align		4
        /*0074*/ 	.byte	0x02, 0x4a
	.zero		1
	.zero		1


	//----- nvinfo : EIATTR_EXIT_INSTR_OFFSETS
	.align		4
        /*0078*/ 	.byte	0x04, 0x1c
        /*007a*/ 	.short	(.L_386 - .L_385)


	//   ....[0]....
.L_385:
        /*007c*/ 	.word	0x000005c0


	//----- nvinfo : EIATTR_CRS_STACK_SIZE
	.align		4
.L_386:
        /*0080*/ 	.byte	0x04, 0x1e
        /*0082*/ 	.short	(.L_388 - .L_387)
.L_387:
        /*0084*/ 	.word	0x00000000


	//----- nvinfo : EIATTR_CBANK_PARAM_SIZE
	.align		4
.L_388:
        /*0088*/ 	.byte	0x03, 0x19
        /*008a*/ 	.short	0x0020


	//----- nvinfo : EIATTR_PARAM_CBANK
	.align		4
        /*008c*/ 	.byte	0x04, 0x0a
        /*008e*/ 	.short	(.L_390 - .L_389)
	.align		4
.L_389:
        /*0090*/ 	.word	index@(.nv.constant0._Z6get_d0ffiiiPf)
        /*0094*/ 	.short	0x0380
        /*0096*/ 	.short	0x0020


	//----- nvinfo : EIATTR_SW_WAR
	.align		4
.L_390:
        /*0098*/ 	.byte	0x04, 0x36
        /*009a*/ 	.short	(.L_392 - .L_391)
.L_391:
        /*009c*/ 	.word	0x00000008
.L_392:


//--------------------- .nv.info._Z13update_stressiiiifffPfS_S_S_S_iS_S_S_S_S_S_S_S_S_S_S_S_S_S_iiiib --------------------------
	.section	.nv.info._Z13update_stressiiiifffPfS_S_S_S_iS_S_S_S_S_S_S_S_S_S_S_S_S_S_iiiib,"",@"SHT_CUDA_INFO"
	.sectionflags	@""
	.align	4


	//----- nvinfo : EIATTR_CUDA_API_VERSION
	.align		4
        /*0000*/ 	.byte	0x04, 0x37
        /*0002*/ 	.short	(.L_394 - .L_393)
.L_393:
        /*0004*/ 	.word	0x00000082


	//----- nvinfo : EIATTR_KPARAM_INFO
	.align		4
.L_394:
        /*0008*/ 	.byte	0x04, 0x17
        /*000a*/ 	.short	(.L_396 - .L_395)
.L_395:
        /*000c*/ 	.word	0x00000000
        /*0010*/ 	.short	0x001f
        /*0012*/ 	.short	0x00d0
        /*0014*/ 	.byte	0x00, 0xf0, 0x05, 0x00


	//----- nvinfo : EIATTR_KPARAM_INFO
	.align		4
.L_396:
        /*0018*/ 	.byte	0x04, 0x17
        /*001a*/ 	.short	(.L_398 - .L_397)
.L_397:
        /*001c*/ 	.word	0x00000000
        /*0020*/ 	.short	0x001e
        /*0022*/ 	.short	0x00cc
        /*0024*/ 	.byte	0x00, 0xf0, 0x11, 0x00


	//----- nvinfo : EIATTR_KPARAM_INFO
	.align		4
.L_398:
        /*0028*/ 	.byte	0x04, 0x17
        /*002a*/ 	.short	(.L_400 - .L_399)
.L_399:
        /*002c*/ 	.word	0x00000000
        /*0030*/ 	.short	0x001d
        /*0032*/ 	.short	0x00c8
        /*0034*/ 	.byte	0x00, 0xf0, 0x11, 0x00


	//----- nvinfo : EIATTR_KPARAM_INFO
	.align		4
.L_400:
        /*0038*/ 	.byte	0x04, 0x17
        /*003a*/ 	.short	(.L_402 - .L_401)
.L_401:
        /*003c*/ 	.word	0x00000000
        /*0040*/ 	.short	0x001c
        /*0042*/ 	.short	0x00c4
        /*0044*/ 	.byte	0x00, 0xf0, 0x11, 0x00


	//----- nvinfo : EIATTR_KPARAM_INFO
	.align		4
.L_402:
        /*0048*/ 	.byte	0x04, 0x17
        /*004a*/ 	.short	(.L_404 - .L_403)
.L_403:
        /*004c*/ 	.word	0x00000000
        /*0050*/ 	.short	0x001b
        /*0052*/ 	.short	0x00c0
        /*0054*/ 	.byte	0x00, 0xf0, 0x11, 0x00


	//----- nvinfo : EIATTR_KPARAM_INFO
	.align		4
.L_404:
        /*0058*/ 	.byte	0x04, 0x17
        /*005a*/ 	.short	(.L_406 - .L_405)
.L_405:
        /*005c*/ 	.word	0x00000000
        /*0060*/ 	.short	0x001a
        /*0062*/ 	.short	0x00b8
        /*0064*/ 	.byte	0x00, 0xf5, 0x21, 0x00


	//----- nvinfo : EIATTR_KPARAM_INFO
	.align		4
.L_406:
        /*0068*/ 	.byte	0x04, 0x17
        /*006a*/ 	.short	(.L_408 - .L_407)
.L_407:
        /*006c*/ 	.word	0x00000000
        /*0070*/ 	.short	0x0019
        /*0072*/ 	.short	0x00b0
        /*0074*/ 	.byte	0x00, 0xf5, 0x21, 0x00


	//----- nvinfo : EIATTR_KPARAM_INFO
	.align		4
.L_408:
        /*0078*/ 	.byte	0x04, 0x17
        /*007a*/ 	.short	(.L_410 - .L_409)
.L_409:
        /*007c*/ 	.word	0x00000000
        /*0080*/ 	.short	0x0018
        /*0082*/ 	.short	0x00a8
        /*0084*/ 	.byte	0x00, 0xf5, 0x21, 0x00


	//----- nvinfo : EIATTR_KPARAM_INFO
	.align		4
.L_410:
        /*0088*/ 	.byte	0x04, 0x17
        /*008a*/ 	.short	(.L_412 - .L_411)
.L_411:
        /*008c*/ 	.word	0x00000000
        /*0090*/ 	.short	0x0017
        /*0092*/ 	.short	0x00a0
        /*0094*/ 	.byte	0x00, 0xf5, 0x21, 0x00


	//----- nvinfo : EIATTR_KPARAM_INFO
	.align		4
.L_412:
        /*0098*/ 	.byte	0x04, 0x17
        /*009a*/ 	.short	(.L_414 - .L_413)
.L_413:
        /*009c*/ 	.word	0x00000000
        /*00a0*/ 	.short	0x0016
        /*00a2*/ 	.short	0x0098
        /*00a4*/ 	.byte	0x00, 0xf5, 0x21, 0x00


	//----- nvinfo : EIATTR_KPARAM_INFO
	.align		4
.L_414:
        /*00a8*/ 	.byte	0x04, 0x17
        /*00aa*/ 	.short	(.L_416 - .L_415)
.L_415:
        /*00ac*/ 	.word	0x00000000
        /*00b0*/ 	.short	0x0015
        /*00b2*/ 	.short	0x0090
        /*00b4*/ 	.byte	0x00, 0xf5, 0x21, 0x00


	//----- nvinfo : EIATTR_KPARAM_INFO
	.align		4
.L_416:
        /*00b8*/ 	.byte	0x04, 0x17
        /*00ba*/ 	.short	(.L_418 - .L_417)
.L_417:
        /*00bc*/ 	.word	0x00000000
        /*00c0*/ 	.short	0x0014
        /*00c2*/ 	.short	0x0088
        /*00c4*/ 	.byte	0x00, 0xf5, 0x21, 0x00


	//----- nvinfo : EIATTR_KPARAM_INFO
	.align		4
.L_418:
        /*00c8*/ 	.byte	0x04, 0x17
        /*00ca*/ 	.short	(.L_420 - .L_419)
.L_419:
        /*00cc*/ 	.word	0x00000000
        /*00d0*/ 	.short	0x0013
        /*00d2*/ 	.short	0x0080
        /*00d4*/ 	.byte	0x00, 0xf5, 0x21, 0x00


	//----- nvinfo : EIATTR_KPARAM_INFO
	.align		4
.L_420:
        /*00d8*/ 	.byte	0x04, 0x17
        /*00da*/ 	.short	(.L_422 - .L_421)
.L_421:
        /*00dc*/ 	.word	0x00000000
        /*00e0*/ 	.short	0x0012
        /*00e2*/ 	.short	0x0078
        /*00e4*/ 	.byte	0x00, 0xf5, 0x21, 0x00


	//----- nvinfo : EIATTR_KPARAM_INFO
	.align		4
.L_422:
        /*00e8*/ 	.byte	0x04, 0x17
        /*00ea*/ 	.short	(.L_424 - .L_423)
.L_423:
        /*00ec*/ 	.word	0x00000000
        /*00f0*/ 	.short	0x0011
        /*00f2*/ 	.short	0x0070
        /*00f4*/ 	.byte	0x00, 0xf5, 0x21, 0x00


	//----- nvinfo : EIATTR_KPARAM_INFO
	.align		4
.L_424:
        /*00f8*/ 	.byte	0x04, 0x17
        /*00fa*/ 	.short	(.L_426 - .L_425)
.L_425:
        /*00fc*/ 	.word	0x00000000
        /*0100*/ 	.short	0x0010
        /*0102*/ 	.short	0x0068
        /*0104*/ 	.byte	0x00, 0xf5, 0x21, 0x00


	//----- nvinfo : EIATTR_KPARAM_INFO
	.align		4
.L_426:
        /*0108*/ 	.byte	0x04, 0x17
        /*010a*/ 	.short	(.L_428 - .L_427)
.L_427:
        /*010c*/ 	.word	0x00000000
        /*0110*/ 	.short	0x000f
        /*0112*/ 	.short	0x0060
        /*0114*/ 	.byte	0x00, 0xf5, 0x21, 0x00


	//----- nvinfo : EIATTR_KPARAM_INFO
	.align		4
.L_428:
        /*0118*/ 	.byte	0x04, 0x17
        /*011a*/ 	.short	(.L_430 - .L_429)
.L_429:
        /*011c*/ 	.word	0x00000000
        /*0120*/ 	.short	0x000e
        /*0122*/ 	.short	0x0058
        /*0124*/ 	.byte	0x00, 0xf5, 0x21, 0x00


	//----- nvinfo : EIATTR_KPARAM_INFO
	.align		4
.L_430:
        /*0128*/ 	.byte	0x04, 0x17
        /*012a*/ 	.short	(.L_432 - .L_431)
.L_431:
        /*012c*/ 	.word	0x00000000
        /*0130*/ 	.short	0x000d
        /*0132*/ 	.short	0x0050
        /*0134*/ 	.byte	0x00, 0xf5, 0x21, 0x00


	//----- nvinfo : EIATTR_KPARAM_INFO
	.align		4
.L_432:
        /*0138*/ 	.byte	0x04, 0x17
        /*013a*/ 	.short	(.L_434 - .L_433)
.L_433:
        /*013c*/ 	.word	0x00000000
        /*0140*/ 	.short	0x000c
        /*0142*/ 	.short	0x0048
        /*0144*/ 	.byte	0x00, 0xf0, 0x11, 0x00


	//----- nvinfo : EIATTR_KPARAM_INFO
	.align		4
.L_434:
        /*0148*/ 	.byte	0x04, 0x17
        /*014a*/ 	.short	(.L_436 - .L_435)
.L_435:
        /*014c*/ 	.word	0x00000000
        /*0150*/ 	.short	0x000b
        /*0152*/ 	.short	0x0040
        /*0154*/ 	.byte	0x00, 0xf5, 0x21, 0x00


	//----- nvinfo : EIATTR_KPARAM_INFO
	.align		4
.L_436:
        /*0158*/ 	.byte	0x04, 0x17
        /*015a*/ 	.short	(.L_438 - .L_437)
.L_437:
        /*015c*/ 	.word	0x00000000
        /*0160*/ 	.short	0x000a
        /*0162*/ 	.short	0x0038
        /*0164*/ 	.byte	0x00, 0xf5, 0x21, 0x00


	//----- nvinfo : EIATTR_KPARAM_INFO
	.align		4
.L_438:
        /*0168*/ 	.byte	0x04, 0x17
        /*016a*/ 	.short	(.L_440 - .L_439)
.L_439:
        /*016c*/ 	.word	0x00000000
        /*0170*/ 	.short	0x0009
        /*0172*/ 	.short	0x0030
        /*0174*/ 	.byte	0x00, 0xf5, 0x21, 0x00


	//----- nvinfo : EIATTR_KPARAM_INFO
	.align		4
.L_440:
        /*0178*/ 	.byte	0x04, 0x17
        /*017a*/ 	.short	(.L_442 - .L_441)
.L_441:
        /*017c*/ 	.word	0x00000000
        /*0180*/ 	.short	0x0008
        /*0182*/ 	.short	0x0028
        /*0184*/ 	.byte	0x00, 0xf5, 0x21, 0x00


	//----- nvinfo : EIATTR_KPARAM_INFO
	.align		4
.L_442:
        /*0188*/ 	.byte	0x04, 0x17
        /*018a*/ 	.short	(.L_444 - .L_443)
.L_443:
        /*018c*/ 	.word	0x00000000
        /*0190*/ 	.short	0x0007
        /*0192*/ 	.short	0x0020
        /*0194*/ 	.byte	0x00, 0xf5, 0x21, 0x00


	//----- nvinfo : EIATTR_KPARAM_INFO
	.align		4
.L_444:
        /*0198*/ 	.byte	0x04, 0x17
        /*019a*/ 	.short	(.L_446 - .L_445)
.L_445:
        /*019c*/ 	.word	0x00000000
        /*01a0*/ 	.short	0x0006
        /*01a2*/ 	.short	0x0018
        /*01a4*/ 	.byte	0x00, 0xf0, 0x11, 0x00


	//----- nvinfo : EIATTR_KPARAM_INFO
	.align		4
.L_446:
        /*01a8*/ 	.byte	0x04, 0x17
        /*01aa*/ 	.short	(.L_448 - .L_447)
.L_447:
        /*01ac*/ 	.word	0x00000000
        /*01b0*/ 	.short	0x0005
        /*01b2*/ 	.short	0x0014
        /*01b4*/ 	.byte	0x00, 0xf0, 0x11, 0x00


	//----- nvinfo : EIATTR_KPARAM_INFO
	.align		4
.L_448:
        /*01b8*/ 	.byte	0x04, 0x17
        /*01ba*/ 	.short	(.L_450 - .L_449)
.L_449:
        /*01bc*/ 	.word	0x00000000
        /*01c0*/ 	.short	0x0004
        /*01c2*/ 	.short	0x0010
        /*01c4*/ 	.byte	0x00, 0xf0, 0x11, 0x00


	//----- nvinfo : EIATTR_KPARAM_INFO
	.align		4
.L_450:
        /*01c8*/ 	.byte	0x04, 0x17
        /*01ca*/ 	.short	(.L_452 - .L_451)
.L_451:
        /*01cc*/ 	.word	0x00000000
        /*01d0*/ 	.short	0x0003
        /*01d2*/ 	.short	0x000c
        /*01d4*/ 	.byte	0x00, 0xf0, 0x11, 0x00


	//----- nvinfo : EIATTR_KPARAM_INFO
	.align		4
.L_452:
        /*01d8*/ 	.byte	0x04, 0x17
        /*01da*/ 	.short	(.L_454 - .L_453)
.L_453:
        /*01dc*/ 	.word	0x00000000
        /*01e0*/ 	.short	0x0002
        /*01e2*/ 	.short	0x0008
        /*01e4*/ 	.byte	0x00, 0xf0, 0x11, 0x00


	//----- nvinfo : EIATTR_KPARAM_INFO
	.align		4
.L_454:
        /*01e8*/ 	.byte	0x04, 0x17
        /*01ea*/ 	.short	(.L_456 - .L_455)
.L_455:
        /*01ec*/ 	.word	0x00000000
        /*01f0*/ 	.short	0x0001
        /*01f2*/ 	.short	0x0004
        /*01f4*/ 	.byte	0x00, 0xf0, 0x11, 0x00


	//----- nvinfo : EIATTR_KPARAM_INFO
	.align		4
.L_456:
        /*01f8*/ 	.byte	0x04, 0x17
        /*01fa*/ 	.short	(.L_458 - .L_457)
.L_457:
        /*01fc*/ 	.word	0x00000000
        /*0200*/ 	.short	0x0000
        /*0202*/ 	.short	0x0000
        /*0204*/ 	.byte	0x00, 0xf0, 0x11, 0x00


	//----- nvinfo : EIATTR_SPARSE_MMA_MASK
	.align		4
.L_458:
        /*0208*/ 	.byte	0x03, 0x50
        /*020a*/ 	.short	0x0000


	//----- nvinfo : EIATTR_MAXREG_COUNT
	.align		4
        /*020c*/ 	.byte	0x03, 0x1b
        /*020e*/ 	.short	0x00ff


	//----- nvinfo : EIATTR_MERCURY_ISA_VERSION
	.align		4
        /*0210*/ 	.byte	0x03, 0x5f
        /*0212*/ 	.short	0x0101


	//----- nvinfo : EIATTR_VRC_CTA_INIT_COUNT
	.align		4
        /*0214*/ 	.byte	0x02, 0x4a
	.zero		1
	.zero		1


	//----- nvinfo : EIATTR_EXIT_INSTR_OFFSETS
	.align		4
        /*0218*/ 	.byte	0x04, 0x1c
        /*021a*/ 	.short	(.L_460 - .L_459)


	//   ....[0]....
.L_459:
        /*021c*/ 	.word	0x00000410


	//   ....[1]....
        /*0220*/ 	.word	0x00000e10


	//   ....[2]....
        /*0224*/ 	.word	0x000017f0


	//----- nvinfo : EIATTR_CRS_STACK_SIZE
	.align		4
.L_460:
        /*0228*/ 	.byte	0x04, 0x1e
        /*022a*/ 	.short	(.L_462 - .L_461)
.L_461:
        /*022c*/ 	.word	0x00000000


	//----- nvinfo : EIATTR_CBANK_PARAM_SIZE
	.align		4
.L_462:
        /*0230*/ 	.byte	0x03, 0x19
        /*0232*/ 	.short	0x00d1


	//----- nvinfo : EIATTR_PARAM_CBANK
	.align		4
        /*0234*/ 	.byte	0x04, 0x0a
        /*0236*/ 	.short	(.L_464 - .L_463)
	.align		4
.L_463:
        /*0238*/ 	.word	index@(.nv.constant0._Z13update_stressiiiifffPfS_S_S_S_iS_S_S_S_S_S_S_S_S_S_S_S_S_S_iiiib)
        /*023c*/ 	.short	0x0380
        /*023e*/ 	.short	0x00d1


	//----- nvinfo : EIATTR_SW_WAR
	.align		4
.L_464:
        /*0240*/ 	.byte	0x04, 0x36
        /*0242*/ 	.short	(.L_466 - .L_465)
.L_465:
        /*0244*/ 	.word	0x00000008
.L_466:


//--------------------- .nv.info._Z10update_veliiiiifffPfS_S_S_S_S_S_S_S_S_ --------------------------
	.section	.nv.info._Z10update_veliiiiifffPfS_S_S_S_S_S_S_S_S_,"",@"SHT_CUDA_INFO"
	.sectionflags	@""
	.align	4


	//----- nvinfo : EIATTR_CUDA_API_VERSION
	.align		4
        /*0000*/ 	.byte	0x04, 0x37
        /*0002*/ 	.short	(.L_468 - .L_467)
.L_467:
        /*0004*/ 	.word	0x00000082


	//----- nvinfo : EIATTR_KPARAM_INFO
	.align		4
.L_468:
        /*0008*/ 	.byte	0x04, 0x17
        /*000a*/ 	.short	(.L_470 - .L_469)
.L_469:
        /*000c*/ 	.word	0x00000000
        /*0010*/ 	.short	0x0011
        /*0012*/ 	.short	0x0068
        /*0014*/ 	.byte	0x00, 0xf5, 0x21, 0x00


	//----- nvinfo : EIATTR_KPARAM_INFO
	.align		4
.L_470:
        /*0018*/ 	.byte	0x04, 0x17
        /*001a*/ 	.short	(.L_472 - .L_471)
.L_471:
        /*001c*/ 	.word	0x00000000
        /*0020*/ 	.short	0x0010
        /*0022*/ 	.short	0x0060
        /*0024*/ 	.byte	0x00, 0xf5, 0x21, 0x00


	//----- nvinfo : EIATTR_KPARAM_INFO
	.align		4
.L_472:
        /*0028*/ 	.byte	0x04, 0x17
        /*002a*/ 	.short	(.L_474 - .L_473)
.L_473:
        /*002c*/ 	.word	0x00000000
        /*0030*/ 	.short	0x000f
        /*0032*/ 	.short	0x0058
        /*0034*/ 	.byte	0x00, 0xf5, 0x21, 0x00


	//----- nvinfo : EIATTR_KPARAM_INFO
	.align		4
.L_474:
        /*0038*/ 	.byte	0x04, 0x17
        /*003a*/ 	.short	(.L_476 - .L_475)
.L_475:
        /*003c*/ 	.word	0x00000000
        /*0040*/ 	.short	0x000e
        /*0042*/ 	.short	0x0050
        /*0044*/ 	.byte	0x00, 0xf5, 0x21, 0x00


	//----- nvinfo : EIATTR_KPARAM_INFO
	.align		4
.L_476:
        /*0048*/ 	.byte	0x04, 0x17
        /*004a*/ 	.short	(.L_478 - .L_477)
.L_477:
        /*004c*/ 	.word	0x00000000
        /*0050*/ 	.short	0x000d
        /*0052*/ 	.short	0x0048
        /*0054*/ 	.byte	0x00, 0xf5, 0x21, 0x00


	//----- nvinfo : EIATTR_KPARAM_INFO
	.align		4
.L_478:
        /*0058*/ 	.byte	0x04, 0x17
        /*005a*/ 	.short	(.L_480 - .L_479)
.L_479:
        /*005c*/ 	.word	0x00000000
        /*0060*/ 	.short	0x000c
        /*0062*/ 	.short	0x0040
        /*0064*/ 	.byte	0x00, 0xf5, 0x21, 0x00


	//----- nvinfo : EIATTR_KPARAM_INFO
	.align		4
.L_480:
        /*0068*/ 	.byte	0x04, 0x17
        /*006a*/ 	.short	(.L_482 - .L_481)
.L_481:
        /*006c*/ 	.word	0x00000000
        /*0070*/ 	.short	0x000b
        /*0072*/ 	.short	0x0038
        /*0074*/ 	.byte	0x00, 0xf5, 0x21, 0x00


	//----- nvinfo : EIATTR_KPARAM_INFO
	.align		4
.L_482:
        /*0078*/ 	.byte	0x04, 0x17
        /*007a*/ 	.short	(.L_484 - .L_483)
.L_483:
        /*007c*/ 	.word	0x00000000
        /*0080*/ 	.short	0x000a
        /*0082*/ 	.short	0x0030
        /*0084*/ 	.byte	0x00, 0xf5, 0x21, 0x00


	//----- nvinfo : EIATTR_KPARAM_INFO
	.align		4
.L_484:
        /*0088*/ 	.byte	0x04, 0x17
        /*008a*/ 	.short	(.L_486 - .L_485)
.L_485:
        /*008c*/ 	.word	0x00000000
        /*0090*/ 	.short	0x0009
        /*0092*/ 	.short	0x0028
        /*0094*/ 	.byte	0x00, 0xf5, 0x21, 0x00


	//----- nvinfo : EIATTR_KPARAM_INFO
	.align		4
.L_486:
        /*0098*/ 	.byte	0x04, 0x17
        /*009a*/ 	.short	(.L_488 - .L_487)
.L_487:
        /*009c*/ 	.word	0x00000000
        /*00a0*/ 	.short	0x0008
        /*00a2*/ 	.short	0x0020
        /*00a4*/ 	.byte	0x00, 0xf5, 0x21, 0x00


	//----- nvinfo : EIATTR_KPARAM_INFO
	.align		4
.L_488:
        /*00a8*/ 	.byte	0x04, 0x17
        /*00aa*/ 	.short	(.L_490 - .L_489)
.L_489:
        /*00ac*/ 	.word	0x00000000
        /*00b0*/ 	.short	0x0007
        /*00b2*/ 	.short	0x001c
        /*00b4*/ 	.byte	0x00, 0xf0, 0x11, 0x00


	//----- nvinfo : EIATTR_KPARAM_INFO
	.align		4
.L_490:
        /*00b8*/ 	.byte	0x04, 0x17
        /*00ba*/ 	.short	(.L_492 - .L_491)
.L_491:
        /*00bc*/ 	.word	0x00000000
        /*00c0*/ 	.short	0x0006
        /*00c2*/ 	.short	0x0018
        /*00c4*/ 	.byte	0x00, 0xf0, 0x11, 0x00


	//----- nvinfo : EIATTR_KPARAM_INFO
	.align		4
.L_492:
        /*00c8*/ 	.byte	0x04, 0x17
        /*00ca*/ 	.short	(.L_494 - .L_493)
.L_493:
        /*00cc*/ 	.word	0x00000000
        /*00d0*/ 	.short	0x0005
        /*00d2*/ 	.short	0x0014
        /*00d4*/ 	.byte	0x00, 0xf0, 0x11, 0x00


	//----- nvinfo : EIATTR_KPARAM_INFO
	.align		4
.L_494:
        /*00d8*/ 	.byte	0x04, 0x17
        /*00da*/ 	.short	(.L_496 - .L_495)
.L_495:
        /*00dc*/ 	.word	0x00000000
        /*00e0*/ 	.short	0x0004
        /*00e2*/ 	.short	0x0010
        /*00e4*/ 	.byte	0x00, 0xf0, 0x11, 0x00


	//----- nvinfo : EIATTR_KPARAM_INFO
	.align		4
.L_496:
        /*00e8*/ 	.byte	0x04, 0x17
        /*00ea*/ 	.short	(.L_498 - .L_497)
.L_497:
        /*00ec*/ 	.word	0x00000000
        /*00f0*/ 	.short	0x0003
        /*00f2*/ 	.short	0x000c
        /*00f4*/ 	.byte	0x00, 0xf0, 0x11, 0x00


	//----- nvinfo : EIATTR_KPARAM_INFO
	.align		4
.L_498:
        /*00f8*/ 	.byte	0x04, 0x17
        /*00fa*/ 	.short	(.L_500 - .L_499)
.L_499:
        /*00fc*/ 	.word	0x00000000
        /*0100*/ 	.short	0x0002
        /*0102*/ 	.short	0x0008
        /*0104*/ 	.byte	0x00, 0xf0, 0x11, 0x00


	//----- nvinfo : EIATTR_KPARAM_INFO
	.align		4
.L_500:
        /*0108*/ 	.byte	0x04, 0x17
        /*010a*/ 	.short	(.L_502 - .L_501)
.L_501:
        /*010c*/ 	.word	0x00000000
        /*0110*/ 	.short	0x0001
        /*0112*/ 	.short	0x0004
        /*0114*/ 	.byte	0x00, 0xf0, 0x11, 0x00


	//----- nvinfo : EIATTR_KPARAM_INFO
	.align		4
.L_502:
        /*0118*/ 	.byte	0x04, 0x17
        /*011a*/ 	.short	(.L_504 - .L_503)
.L_503:
        /*011c*/ 	.word	0x00000000
        /*0120*/ 	.short	0x0000
        /*0122*/ 	.short	0x0000
        /*0124*/ 	.byte	0x00, 0xf0, 0x11, 0x00


	//----- nvinfo : EIATTR_SPARSE_MMA_MASK
	.align		4
.L_504:
        /*0128*/ 	.byte	0x03, 0x50
        /*012a*/ 	.short	0x0000


	//----- nvinfo : EIATTR_MAXREG_COUNT
	.align		4
        /*012c*/ 	.byte	0x03, 0x1b
        /*012e*/ 	.short	0x00ff


	//----- nvinfo : EIATTR_MERCURY_ISA_VERSION
	.align		4
        /*0130*/ 	.byte	0x03, 0x5f
        /*0132*/ 	.short	0x0101


	//----- nvinfo : EIATTR_VRC_CTA_INIT_COUNT
	.align		4
        /*0134*/ 	.byte	0x02, 0x4a
	.zero		1
	.zero		1


	//----- nvinfo : EIATTR_EXIT_INSTR_OFFSETS
	.align		4
        /*0138*/ 	.byte	0x04, 0x1c
        /*013a*/ 	.short	(.L_506 - .L_505)


	//   ....[0]....
.L_505:
        /*013c*/ 	.word	0x00000420


	//   ....[1]....
        /*0140*/ 	.word	0x00000490


	//   ....[2]....
        /*0144*/ 	.word	0x00000a20


	//----- nvinfo : EIATTR_CRS_STACK_SIZE
	.align		4
.L_506:
        /*0148*/ 	.byte	0x04, 0x1e
        /*014a*/ 	.short	(.L_508 - .L_507)
.L_507:
        /*014c*/ 	.word	0x00000000


	//----- nvinfo : EIATTR_CBANK_PARAM_SIZE
	.align		4
.L_508:
        /*0150*/ 	.byte	0x03, 0x19
        /*0152*/ 	.short	0x0070


	//----- nvinfo : EIATTR_PARAM_CBANK
	.align		4
        /*0154*/ 	.byte	0x04, 0x0a
        /*0156*/ 	.short	(.L_510 - .L_509)
	.align		4
.L_509:
        /*0158*/ 	.word	index@(.nv.constant0._Z10update_veliiiiifffPfS_S_S_S_S_S_S_S_S_)
        /*015c*/ 	.short	0x0380
        /*015e*/ 	.short	0x0070


	//----- nvinfo : EIATTR_SW_WAR
	.align		4
.L_510:
        /*0160*/ 	.byte	0x04, 0x36
        /*0162*/ 	.short	(.L_512 - .L_511)
.L_511:
        /*0164*/ 	.word	0x00000008
.L_512:


//--------------------- .nv.info._Z10add_sourcefffiiiifffiiiiPfS_ --------------------------
	.section	.nv.info._Z10add_sourcefffiiiifffiiiiPfS_,"",@"SHT_CUDA_INFO"
	.sectionflags	@""
	.align	4


	//----- nvinfo : EIATTR_CUDA_API_VERSION
	.align		4
        /*0000*/ 	.byte	0x04, 0x37
        /*0002*/ 	.short	(.L_514 - .L_513)
.L_513:
        /*0004*/ 	.word	0x00000082


	//----- nvinfo : EIATTR_KPARAM_INFO
	.align		4
.L_514:
        /*0008*/ 	.byte	0x04, 0x17
        /*000a*/ 	.short	(.L_516 - .L_515)
.L_515:
        /*000c*/ 	.word	0x00000000
        /*0010*/ 	.short	0x000f
        /*0012*/ 	.short	0x0040
        /*0014*/ 	.byte	0x00, 0xf5, 0x21, 0x00


	//----- nvinfo : EIATTR_KPARAM_INFO
	.align		4
.L_516:
        /*0018*/ 	.byte	0x04, 0x17
        /*001a*/ 	.short	(.L_518 - .L_517)
.L_517:
        /*001c*/ 	.word	0x00000000
        /*0020*/ 	.short	0x000e
        /*0022*/ 	.short	0x0038
        /*0024*/ 	.byte	0x00, 0xf5, 0x21, 0x00


	//----- nvinfo : EIATTR_KPARAM_INFO
	.align		4
.L_518:
        /*0028*/ 	.byte	0x04, 0x17
        /*002a*/ 	.short	(.L_520 - .L_519)
.L_519:
        /*002c*/ 	.word	0x00000000
        /*0030*/ 	.short	0x000d
        /*0032*/ 	.short	0x0034
        /*0034*/ 	.byte	0x00, 0xf0, 0x11, 0x00


	//----- nvinfo : EIATTR_KPARAM_INFO
	.align		4
.L_520:
        /*0038*/ 	.byte	0x04, 0x17
        /*003a*/ 	.short	(.L_522 - .L_521)
.L_521:
        /*003c*/ 	.word	0x00000000
        /*0040*/ 	.short	0x000c
        /*0042*/ 	.short	0x0030
        /*0044*/ 	.byte	0x00, 0xf0, 0x11, 0x00


	//----- nvinfo : EIATTR_KPARAM_INFO
	.align		4
.L_522:
        /*0048*/ 	.byte	0x04, 0x17
        /*004a*/ 	.short	(.L_524 - .L_523)
.L_523:
        /*004c*/ 	.word	0x00000000
        /*0050*/ 	.short	0x000b
        /*0052*/ 	.short	0x002c
        /*0054*/ 	.byte	0x00, 0xf0, 0x11, 0x00


	//----- nvinfo : EIATTR_KPARAM_INFO
	.align		4
.L_524:
        /*0058*/ 	.byte	0x04, 0x17
        /*005a*/ 	.short	(.L_526 - .L_525)
.L_525:
        /*005c*/ 	.word	0x00000000
        /*0060*/ 	.short	0x000a
        /*0062*/ 	.short	0x0028
        /*0064*/ 	.byte	0x00, 0xf0, 0x11, 0x00


	//----- nvinfo : EIATTR_KPARAM_INFO
	.align		4
.L_526:
        /*0068*/ 	.byte	0x04, 0x17
        /*006a*/ 	.short	(.L_528 - .L_527)
.L_527:
        /*006c*/ 	.word	0x00000000
        /*0070*/ 	.short	0x0009
        /*0072*/ 	.short	0x0024
        /*0074*/ 	.byte	0x00, 0xf0, 0x11, 0x00


	//----- nvinfo : EIATTR_KPARAM_INFO
	.align		4
.L_528:
        /*0078*/ 	.byte	0x04, 0x17
        /*007a*/ 	.short	(.L_530 - .L_529)
.L_529:
        /*007c*/ 	.word	0x00000000
        /*0080*/ 	.short	0x0008
        /*0082*/ 	.short	0x0020
        /*0084*/ 	.byte	0x00, 0xf0, 0x11, 0x00


	//----- nvinfo : EIATTR_KPARAM_INFO
	.align		4
.L_530:
        /*0088*/ 	.byte	0x04, 0x17
        /*008a*/ 	.short	(.L_532 - .L_531)
.L_531:
        /*008c*/ 	.word	0x00000000
        /*0090*/ 	.short	0x0007
        /*0092*/ 	.short	0x001c
        /*0094*/ 	.byte	0x00, 0xf0, 0x11, 0x00


	//----- nvinfo : EIATTR_KPARAM_INFO
	.align		4
.L_532:
        /*0098*/ 	.byte	0x04, 0x17
        /*009a*/ 	.short	(.L_534 - .L_533)
.L_533:
        /*009c*/ 	.word	0x00000000
        /*00a0*/ 	.short	0x0006
        /*00a2*/ 	.short	0x0018
        /*00a4*/ 	.byte	0x00, 0xf0, 0x11, 0x00


	//----- nvinfo : EIATTR_KPARAM_INFO
	.align		4
.L_534:
        /*00a8*/ 	.byte	0x04, 0x17
        /*00aa*/ 	.short	(.L_536 - .L_535)
.L_535:
        /*00ac*/ 	.word	0x00000000
        /*00b0*/ 	.short	0x0005
        /*00b2*/ 	.short	0x0014
        /*00b4*/ 	.byte	0x00, 0xf0, 0x11, 0x00


	//----- nvinfo : EIATTR_KPARAM_INFO
	.align		4
.L_536:
        /*00b8*/ 	.byte	0x04, 0x17
        /*00ba*/ 	.short	(.L_538 - .L_537)
.L_537:
        /*00bc*/ 	.word	0x00000000
        /*00c0*/ 	.short	0x0004
        /*00c2*/ 	.short	0x0010
        /*00c4*/ 	.byte	0x00, 0xf0, 0x11, 0x00


	//----- nvinfo : EIATTR_KPARAM_INFO
	.align		4
.L_538:
        /*00c8*/ 	.byte	0x04, 0x17
        /*00ca*/ 	.short	(.L_540 - .L_539)
.L_539:
        /*00cc*/ 	.word	0x00000000
        /*00d0*/ 	.short	0x0003
        /*00d2*/ 	.short	0x000c
        /*00d4*/ 	.byte	0x00, 0xf0, 0x11, 0x00


	//----- nvinfo : EIATTR_KPARAM_INFO
	.align		4
.L_540:
        /*00d8*/ 	.byte	0x04, 0x17
        /*00da*/ 	.short	(.L_542 - .L_541)
.L_541:
        /*00dc*/ 	.word	0x00000000
        /*00e0*/ 	.short	0x0002
        /*00e2*/ 	.short	0x0008
        /*00e4*/ 	.byte	0x00, 0xf0, 0x11, 0x00


	//----- nvinfo : EIATTR_KPARAM_INFO
	.align		4
.L_542:
        /*00e8*/ 	.byte	0x04, 0x17
        /*00ea*/ 	.short	(.L_544 - .L_543)
.L_543:
        /*00ec*/ 	.word	0x00000000
        /*00f0*/ 	.short	0x0001
        /*00f2*/ 	.short	0x0004
        /*00f4*/ 	.byte	0x00, 0xf0, 0x11, 0x00


	//----- nvinfo : EIATTR_KPARAM_INFO
	.align		4
.L_544:
        /*00f8*/ 	.byte	0x04, 0x17
        /*00fa*/ 	.short	(.L_546 - .L_545)
.L_545:
        /*00fc*/ 	.word	0x00000000
        /*0100*/ 	.short	0x0000
        /*0102*/ 	.short	0x0000
        /*0104*/ 	.byte	0x00, 0xf0, 0x11, 0x00


	//----- nvinfo : EIATTR_SPARSE_MMA_MASK
	.align		4
.L_546:
        /*0108*/ 	.byte	0x03, 0x50
        /*010a*/ 	.short	0x0000


	//----- nvinfo : EIATTR_MAXREG_COUNT
	.align		4
        /*010c*/ 	.byte	0x03, 0x1b
        /*010e*/ 	.short	0x00ff


	//----- nvinfo : EIATTR_MERCURY_ISA_VERSION
	.align		4
        /*0110*/ 	.byte	0x03, 0x5f
        /*0112*/ 	.short	0x0101


	//----- nvinfo : EIATTR_VRC_CTA_INIT_COUNT
	.align		4
        /*0114*/ 	.byte	0x02, 0x4a
	.zero		1
	.zero		1


	//----- nvinfo : EIATTR_EXIT_INSTR_OFFSETS
	.align		4
        /*0118*/ 	.byte	0x04, 0x1c
        /*011a*/ 	.short	(.L_548 - .L_547)


	//   ....[0]....
.L_547:
        /*011c*/ 	.word	0x00001270


	//   ....[1]....
        /*0120*/ 	.word	0x00001410


	//----- nvinfo : EIATTR_CRS_STACK_SIZE
	.align		4
.L_548:
        /*0124*/ 	.byte	0x04, 0x1e
        /*0126*/ 	.short	(.L_550 - .L_549)
.L_549:
        /*0128*/ 	.word	0x00000000


	//----- nvinfo : EIATTR_CBANK_PARAM_SIZE
	.align		4
.L_550:
        /*012c*/ 	.byte	0x03, 0x19
        /*012e*/ 	.short	0x0048


	//----- nvinfo : EIATTR_PARAM_CBANK
	.align		4
        /*0130*/ 	.byte	0x04, 0x0a
        /*0132*/ 	.short	(.L_552 - .L_551)
	.align		4
.L_551:
        /*0134*/ 	.word	index@(.nv.constant0._Z10add_sourcefffiiiifffiiiiPfS_)
        /*0138*/ 	.short	0x0380
        /*013a*/ 	.short	0x0048


	//----- nvinfo : EIATTR_SW_WAR
	.align		4
.L_552:
        /*013c*/ 	.byte	0x04, 0x36
        /*013e*/ 	.short	(.L_554 - .L_553)
.L_553:
        /*0140*/ 	.word	0x00000008
.L_554:


//--------------------- .nv.callgraph             --------------------------
	.section	.nv.callgraph,"",@"SHT_CUDA_CALLGRAPH"
	.align	4
	.sectionentsize	8
	.align		4
        /*0000*/ 	.word	0x00000000
	.align		4
        /*0004*/ 	.word	0xffffffff
	.align		4
        /*0008*/ 	.word	0x00000000
	.align		4
        /*000c*/ 	.word	0xfffffffe
	.align		4
        /*0010*/ 	.word	0x00000000
	.align		4
        /*0014*/ 	.word	0xfffffffd
	.align		4
        /*0018*/ 	.word	0x00000000
	.align		4
        /*001c*/ 	.word	0xfffffffc


//--------------------- .nv.constant3             --------------------------
	.section	.nv.constant3,"a",@progbits
	.align	4
.nv.constant3:
	.type		c,@object
	.size		c,(.L_0 - c)
c:
        /*0000*/ 	.byte	0xff, 0x1f, 0x99, 0x3f, 0x55, 0x55, 0xa3, 0xbd, 0xcd, 0xcc, 0x1c, 0x3c, 0x6f, 0xdb, 0x36, 0xba
.L_0:


//--------------------- .nv.constant4             --------------------------
	.section	.nv.constant4,"a",@progbits
	.align	8
	.align		8
.nv.constant4:
        /*0000*/ 	.dword	d0
	.align		8
        /*0008*/ 	.dword	__cudart_i2opi_f
	.align		8
        /*0010*/ 	.dword	__cudart_i2opi_d
	.align		8
        /*0018*/ 	.dword	__cudart_sin_cos_coeffs


//--------------------- .text._Z12adcigs_illumiiiiPfS_ --------------------------
	.section	.text._Z12adcigs_illumiiiiPfS_,"ax",@progbits
	.align	128
        .global         _Z12adcigs_illumiiiiPfS_
        .type           _Z12adcigs_illumiiiiPfS_,@function
        .size           _Z12adcigs_illumiiiiPfS_,(.L_x_215 - _Z12adcigs_illumiiiiPfS_)
        .other          _Z12adcigs_illumiiiiPfS_,@"STO_CUDA_ENTRY STV_DEFAULT"
_Z12adcigs_illumiiiiPfS_:
.text._Z12adcigs_illumiiiiPfS_:
[----:B------:R-:W-:Y:S01]  /*0000*/  LDC R1, c[0x0][0x37c] ;  /* 0x0000df00ff017b82 */ /* 0x000fe20000000800 */
[----:B------:R-:W0:Y:S07]  /*0010*/  S2R R0, SR_TID.X ;  /* 0x0000000000007919 */ /* 0x000e2e0000002100 */
[----:B------:R-:W1:Y:S01]  /*0020*/  LDC.64 R2, c[0x0][0x380] ;  /* 0x0000e000ff027b82 */ /* 0x000e620000000a00 */
[----:B------:R-:W1:Y:S01]  /*0030*/  LDCU UR5, c[0x0][0x388] ;  /* 0x00007100ff0577ac */ /* 0x000e620008000800 */
[----:B------:R-:W0:Y:S01]  /*0040*/  S2R R7, SR_CTAID.X ;  /* 0x0000000000077919 */ /* 0x000e220000002500 */
[----:B------:R-:W0:Y:S01]  /*0050*/  LDCU UR4, c[0x0][0x360] ;  /* 0x00006c00ff0477ac */ /* 0x000e220008000800 */
[----:B-1----:R-:W-:-:S02]  /*0060*/  IMAD R5, R3, UR5, RZ ;  /* 0x0000000503057c24 */ /* 0x002fc4000f8e02ff */
[----:B0-----:R-:W-:Y:S02]  /*0070*/  IMAD R0, R7, UR4, R0 ;  /* 0x0000000407007c24 */ /* 0x001fe4000f8e0200 */
[----:B------:R-:W-:-:S05]  /*0080*/  IMAD R7, R5, R2, RZ ;  /* 0x0000000205077224 */ /* 0x000fca00078e02ff */
[----:B------:R-:W-:-:S13]  /*0090*/  ISETP.GE.AND P0, PT, R0, R7, PT ;  /* 0x000000070000720c */ /* 0x000fda0003f06270 */
[----:B------:R-:W-:Y:S05]  /*00a0*/  @P0 EXIT ;  /* 0x000000000000094d */ /* 0x000fea0003800000 */
[----:B------:R-:W-:Y:S01]  /*00b0*/  IABS R2, R3 ;  /* 0x0000000300027213 */ /* 0x000fe20000000000 */
[----:B------:R-:W0:Y:S01]  /*00c0*/  LDCU.64 UR4, c[0x0][0x358] ;  /* 0x00006b00ff0477ac */ /* 0x000e220008000a00 */
[----:B------:R-:W-:Y:S02]  /*00d0*/  IABS R4, R5 ;  /* 0x0000000500047213 */ /* 0x000fe40000000000 */
[----:B------:R-:W1:Y:S01]  /*00e0*/  I2F.RP R11, R2 ;  /* 0x00000002000b7306 */ /* 0x000e620000209400 */
[----:B------:R-:W-:Y:S02]  /*00f0*/  IABS R12, R0 ;  /* 0x00000000000c7213 */ /* 0x000fe40000000000 */
[----:B------:R-:W-:Y:S02]  /*0100*/  ISETP.GE.AND P3, PT, R0, RZ, PT ;  /* 0x000000ff0000720c */ /* 0x000fe40003f66270 */
[----:B------:R-:W-:-:S03]  /*0110*/  ISETP.NE.AND P5, PT, R3, RZ, PT ;  /* 0x000000ff0300720c */ /* 0x000fc60003fa5270 */
[----:B------:R-:W2:Y:S08]  /*0120*/  I2F.RP R10, R4 ;  /* 0x00000004000a7306 */ /* 0x000eb00000209400 */
[----:B-1----:R-:W1:Y:S08]  /*0130*/  MUFU.RCP R11, R11 ;  /* 0x0000000b000b7308 */ /* 0x002e700000001000 */
[----:B--2---:R-:W2:Y:S01]  /*0140*/  MUFU.RCP R10, R10 ;  /* 0x0000000a000a7308 */ /* 0x004ea20000001000 */
[----:B-1----:R-:W-:-:S07]  /*0150*/  VIADD R8, R11, 0xffffffe ;  /* 0x0ffffffe0b087836 */ /* 0x002fce0000000000 */
[----:B------:R1:W3:Y:S01]  /*0160*/  F2I.FTZ.U32.TRUNC.NTZ R9, R8 ;  /* 0x0000000800097305 */ /* 0x0002e2000021f000 */
[----:B--2---:R-:W-:-:S07]  /*0170*/  VIADD R6, R10, 0xffffffe ;  /* 0x0ffffffe0a067836 */ /* 0x004fce0000000000 */
[----:B------:R2:W4:Y:S01]  /*0180*/  F2I.FTZ.U32.TRUNC.NTZ R7, R6 ;  /* 0x0000000600077305 */ /* 0x000522000021f000 */
[----:B-1----:R-:W-:Y:S02]  /*0190*/  IMAD.MOV.U32 R8, RZ, RZ, RZ ;  /* 0x000000ffff087224 */ /* 0x002fe400078e00ff */
[----:B---3--:R-:W-:Y:S02]  /*01a0*/  IMAD.MOV R13, RZ, RZ, -R9 ;  /* 0x000000ffff0d7224 */ /* 0x008fe400078e0a09 */
[----:B--2---:R-:W-:Y:S02]  /*01b0*/  IMAD.MOV.U32 R6, RZ, RZ, RZ ;  /* 0x000000ffff067224 */ /* 0x004fe400078e00ff */
[----:B------:R-:W-:Y:S02]  /*01c0*/  IMAD R13, R13, R2, RZ ;  /* 0x000000020d0d7224 */ /* 0x000fe400078e02ff */
[----:B----4-:R-:W-:Y:S02]  /*01d0*/  IMAD.MOV R15, RZ, RZ, -R7 ;  /* 0x000000ffff0f7224 */ /* 0x010fe400078e0a07 */
[----:B------:R-:W-:Y:S01]  /*01e0*/  IMAD.HI.U32 R9, R9, R13, R8 ;  /* 0x0000000d09097227 */ /* 0x000fe200078e0008 */
[----:B------:R-:W-:-:S03]  /*01f0*/  IABS R8, R5 ;  /* 0x0000000500087213 */ /* 0x000fc60000000000 */
[----:B------:R-:W-:Y:S02]  /*0200*/  IMAD R11, R15, R4, RZ ;  /* 0x000000040f0b7224 */ /* 0x000fe400078e02ff */
[----:B------:R-:W-:Y:S02]  /*0210*/  IMAD.MOV.U32 R13, RZ, RZ, R12 ;  /* 0x000000ffff0d7224 */ /* 0x000fe400078e000c */
[----:B------:R-:W-:-:S04]  /*0220*/  IMAD.HI.U32 R6, R7, R11, R6 ;  /* 0x0000000b07067227 */ /* 0x000fc800078e0006 */
[----:B------:R-:W-:-:S04]  /*0230*/  IMAD.HI.U32 R9, R9, R13, RZ ;  /* 0x0000000d09097227 */ /* 0x000fc800078e00ff */
[----:B------:R-:W-:Y:S02]  /*0240*/  IMAD.MOV R7, RZ, RZ, -R8 ;  /* 0x000000ffff077224 */ /* 0x000fe400078e0a08 */
[----:B------:R-:W-:-:S04]  /*0250*/  IMAD.HI.U32 R8, R6, R13, RZ ;  /* 0x0000000d06087227 */ /* 0x000fc800078e00ff */
[----:B------:R-:W-:Y:S02]  /*0260*/  IMAD.MOV R9, RZ, RZ, -R9 ;  /* 0x000000ffff097224 */ /* 0x000fe400078e0a09 */
[--C-:B------:R-:W-:Y:S02]  /*0270*/  IMAD R7, R8, R7, R13.reuse ;  /* 0x0000000708077224 */ /* 0x100fe400078e020d */
[----:B------:R-:W-:-:S03]  /*0280*/  IMAD R9, R2, R9, R13 ;  /* 0x0000000902097224 */ /* 0x000fc600078e020d */
[----:B------:R-:W-:Y:S02]  /*0290*/  ISETP.GT.U32.AND P4, PT, R4, R7, PT ;  /* 0x000000070400720c */ /* 0x000fe40003f84070 */
[----:B------:R-:W-:-:S11]  /*02a0*/  ISETP.GT.U32.AND P0, PT, R2, R9, PT ;  /* 0x000000090200720c */ /* 0x000fd60003f04070 */
[-C--:B------:R-:W-:Y:S01]  /*02b0*/  @!P4 IADD3 R7, PT, PT, R7, -R4.reuse, RZ ;  /* 0x800000040707c210 */ /* 0x080fe20007ffe0ff */
[----:B------:R-:W-:Y:S01]  /*02c0*/  @!P4 VIADD R8, R8, 0x1 ;  /* 0x000000010808c836 */ /* 0x000fe20000000000 */
[----:B------:R-:W-:Y:S01]  /*02d0*/  ISETP.NE.AND P4, PT, R5, RZ, PT ;  /* 0x000000ff0500720c */ /* 0x000fe20003f85270 */
[----:B------:R-:W-:Y:S01]  /*02e0*/  @!P0 IMAD.IADD R9, R9, 0x1, -R2 ;  /* 0x0000000109098824 */ /* 0x000fe200078e0a02 */
[----:B------:R-:W-:Y:S02]  /*02f0*/  ISETP.GE.U32.AND P0, PT, R7, R4, PT ;  /* 0x000000040700720c */ /* 0x000fe40003f06070 */
[----:B------:R-:W-:Y:S01]  /*0300*/  LOP3.LUT R4, R0, R5, RZ, 0x3c, !PT ;  /* 0x0000000500047212 */ /* 0x000fe200078e3cff */
[----:B------:R-:W1:Y:S01]  /*0310*/  LDC.64 R6, c[0x0][0x398] ;  /* 0x0000e600ff067b82 */ /* 0x000e620000000a00 */
[----:B------:R-:W-:Y:S02]  /*0320*/  ISETP.GT.U32.AND P1, PT, R2, R9, PT ;  /* 0x000000090200720c */ /* 0x000fe40003f24070 */
[----:B------:R-:W-:-:S07]  /*0330*/  ISETP.GE.AND P2, PT, R4, RZ, PT ;  /* 0x000000ff0400720c */ /* 0x000fce0003f46270 */
[----:B------:R-:W-:-:S04]  /*0340*/  @P0 VIADD R8, R8, 0x1 ;  /* 0x0000000108080836 */ /* 0x000fc80000000000 */
[----:B------:R-:W-:Y:S02]  /*0350*/  @!P1 IMAD.IADD R9, R9, 0x1, -R2 ;  /* 0x0000000109099824 */ /* 0x000fe400078e0a02 */
[----:B------:R-:W-:Y:S01]  /*0360*/  @!P2 IMAD.MOV R8, RZ, RZ, -R8 ;  /* 0x000000ffff08a224 */ /* 0x000fe200078e0a08 */
[----:B------:R-:W-:Y:S01]  /*0370*/  @!P4 LOP3.LUT R8, RZ, R5, RZ, 0x33, !PT ;  /* 0x00000005ff08c212 */ /* 0x000fe200078e33ff */
[----:B------:R-:W-:Y:S01]  /*0380*/  @!P3 IMAD.MOV R9, RZ, RZ, -R9 ;  /* 0x000000ffff09b224 */ /* 0x000fe200078e0a09 */
[-C--:B------:R-:W-:Y:S01]  /*0390*/  @!P5 LOP3.LUT R9, RZ, R3.reuse, RZ, 0x33, !PT ;  /* 0x00000003ff09d212 */ /* 0x080fe200078e33ff */
[----:B------:R-:W2:Y:S04]  /*03a0*/  LDC.64 R4, c[0x0][0x390] ;  /* 0x0000e400ff047b82 */ /* 0x000ea80000000a00 */
[----:B------:R-:W-:-:S04]  /*03b0*/  IMAD R3, R8, R3, R9 ;  /* 0x0000000308037224 */ /* 0x000fc800078e0209 */
[----:B-1----:R-:W-:-:S05]  /*03c0*/  IMAD.WIDE R2, R3, 0x4, R6 ;  /* 0x0000000403027825 */ /* 0x002fca00078e0206 */
[----:B0-----:R-:W3:Y:S01]  /*03d0*/  LDG.E R11, desc[UR4][R2.64] ;  /* 0x00000004020b7981 */ /* 0x001ee2000c1e1900 */
[----:B--2---:R-:W-:-:S05]  /*03e0*/  IMAD.WIDE R4, R0, 0x4, R4 ;  /* 0x0000000400047825 */ /* 0x004fca00078e0204 */
[----:B------:R-:W2:Y:S01]  /*03f0*/  LDG.E R0, desc[UR4][R4.64] ;  /* 0x0000000404007981 */ /* 0x000ea2000c1e1900 */
[----:B------:R-:W-:Y:S01]  /*0400*/  BSSY.RECONVERGENT B0, `(.L_x_0) ;  /* 0x000000c000007945 */ /* 0x000fe20003800200 */
[----:B---3--:R-:W0:Y:S08]  /*0410*/  MUFU.RCP R6, R11 ;  /* 0x0000000b00067308 */ /* 0x008e300000001000 */
[----:B--2---:R-:W1:Y:S01]  /*0420*/  FCHK P0, R0, R11 ;  /* 0x0000000b00007302 */ /* 0x004e620000000000 */
[----:B0-----:R-:W-:-:S04]  /*0430*/  FFMA R7, -R11, R6, 1 ;  /* 0x3f8000000b077423 */ /* 0x001fc80000000106 */
[----:B------:R-:W-:-:S04]  /*0440*/  FFMA R7, R6, R7, R6 ;  /* 0x0000000706077223 */ /* 0x000fc80000000006 */
[----:B------:R-:W-:-:S04]  /*0450*/  FFMA R6, R0, R7, RZ ;  /* 0x0000000700067223 */ /* 0x000fc800000000ff */
[----:B------:R-:W-:-:S04]  /*0460*/  FFMA R8, -R11, R6, R0 ;  /* 0x000000060b087223 */ /* 0x000fc80000000100 */
[----:B------:R-:W-:Y:S01]  /*0470*/  FFMA R7, R7, R8, R6 ;  /* 0x0000000807077223 */ /* 0x000fe20000000006 */
[----:B-1----:R-:W-:Y:S06]  /*0480*/  @!P0 BRA `(.L_x_1) ;  /* 0x00000000000c8947 */ /* 0x002fec0003800000 */
[----:B------:R-:W-:-:S07]  /*0490*/  MOV R2, 0x4b0 ;  /* 0x000004b000027802 */ /* 0x000fce0000000f00 */
[----:B------:R-:W-:Y:S05]  /*04a0*/  CALL.REL.NOINC `($__internal_0_$__cuda_sm3x_div_rn_noftz_f32_slowpath) ;  /* 0x0000000000107944 */ /* 0x000fea0003c00000 */
[----:B------:R-:W-:-:S07]  /*04b0*/  MOV R7, R0 ;  /* 0x0000000000077202 */ /* 0x000fce0000000f00 */
.L_x_1:
[----:B------:R-:W-:Y:S05]  /*04c0*/  BSYNC.RECONVERGENT B0 ;  /* 0x0000000000007941 */ /* 0x000fea0003800200 */
.L_x_0:
[----:B------:R-:W-:Y:S01]  /*04d0*/  STG.E desc[UR4][R4.64], R7 ;  /* 0x0000000704007986 */ /* 0x000fe2000c101904 */
[----:B------:R-:W-:Y:S05]  /*04e0*/  EXIT ;  /* 0x000000000000794d */ /* 0x000fea0003800000 */
        .weak           $__internal_0_$__cuda_sm3x_div_rn_noftz_f32_slowpath
        .type           $__internal_0_$__cuda_sm3x_div_rn_noftz_f32_slowpath,@function
        .size           $__internal_0_$__cuda_sm3x_div_rn_noftz_f32_slowpath,(.L_x_215 - $__internal_0_$__cuda_sm3x_div_rn_noftz_f32_slowpath)
$__internal_0_$__cuda_sm3x_div_rn_noftz_f32_slowpath:
[--C-:B------:R-:W-:Y:S01]  /*04f0*/  SHF.R.U32.HI R6, RZ, 0x17, R11.reuse ;  /* 0x00000017ff067819 */ /* 0x100fe2000001160b */
[----:B------:R-:W-:Y:S01]  /*0500*/  BSSY.RECONVERGENT B1, `(.L_x_2) ;  /* 0x0000065000017945 */ /* 0x000fe20003800200 */
[--C-:B------:R-:W-:Y:S01]  /*0510*/  SHF.R.U32.HI R3, RZ, 0x17, R0.reuse ;  /* 0x00000017ff037819 */ /* 0x100fe20000011600 */
[----:B------:R-:W-:Y:S01]  /*0520*/  IMAD.MOV.U32 R7, RZ, RZ, R0 ;  /* 0x000000ffff077224 */ /* 0x000fe200078e0000 */
[----:B------:R-:W-:Y:S01]  /*0530*/  LOP3.LUT R15, R6, 0xff, RZ, 0xc0, !PT ;  /* 0x000000ff060f7812 */ /* 0x000fe200078ec0ff */
[----:B------:R-:W-:Y:S01]  /*0540*/  IMAD.MOV.U32 R8, RZ, RZ, R11 ;  /* 0x000000ffff087224 */ /* 0x000fe200078e000b */
[----:B------:R-:W-:-:S03]  /*0550*/  LOP3.LUT R6, R3, 0xff, RZ, 0xc0, !PT ;  /* 0x000000ff03067812 */ /* 0x000fc600078ec0ff */
[----:B------:R-:W-:Y:S02]  /*0560*/  VIADD R12, R15, 0xffffffff ;  /* 0xffffffff0f0c7836 */ /* 0x000fe40000000000 */
[----:B------:R-:W-:-:S03]  /*0570*/  VIADD R10, R6, 0xffffffff ;  /* 0xffffffff060a7836 */ /* 0x000fc60000000000 */
[----:B------:R-:W-:-:S04]  /*0580*/  ISETP.GT.U32.AND P0, PT, R12, 0xfd, PT ;  /* 0x000000fd0c00780c */ /* 0x000fc80003f04070 */
[----:B------:R-:W-:-:S13]  /*0590*/  ISETP.GT.U32.OR P0, PT, R10, 0xfd, P0 ;  /* 0x000000fd0a00780c */ /* 0x000fda0000704470 */
[----:B------:R-:W-:Y:S01]  /*05a0*/  @!P0 IMAD.MOV.U32 R9, RZ, RZ, RZ ;  /* 0x000000ffff098224 */ /* 0x000fe200078e00ff */
[----:B------:R-:W-:Y:S06]  /*05b0*/  @!P0 BRA `(.L_x_3) ;  /* 0x0000000000608947 */ /* 0x000fec0003800000 */
[----:B------:R-:W-:Y:S01]  /*05c0*/  FSETP.GTU.FTZ.AND P0, PT, |R0|, +INF , PT ;  /* 0x7f8000000000780b */ /* 0x000fe20003f1c200 */
[----:B------:R-:W-:Y:S01]  /*05d0*/  IMAD.MOV.U32 R3, RZ, RZ, R11 ;  /* 0x000000ffff037224 */ /* 0x000fe200078e000b */
[----:B------:R-:W-:-:S04]  /*05e0*/  FSETP.GTU.FTZ.AND P1, PT, |R11|, +INF , PT ;  /* 0x7f8000000b00780b */ /* 0x000fc80003f3c200 */
[----:B------:R-:W-:-:S13]  /*05f0*/  PLOP3.LUT P0, PT, P0, P1, PT, 0xf8, 0x8f ;  /* 0x00000000008f781c */ /* 0x000fda0000703f70 */
[----:B------:R-:W-:Y:S05]  /*0600*/  @P0 BRA `(.L_x_4) ;  /* 0x00000004004c0947 */ /* 0x000fea0003800000 */
[----:B------:R-:W-:-:S13]  /*0610*/  LOP3.LUT P0, RZ, R8, 0x7fffffff, R7, 0xc8, !PT ;  /* 0x7fffffff08ff7812 */ /* 0x000fda000780c807 */
[----:B------:R-:W-:Y:S05]  /*0620*/  @!P0 BRA `(.L_x_5) ;  /* 0x00000004003c8947 */ /* 0x000fea0003800000 */
[C---:B------:R-:W-:Y:S02]  /*0630*/  FSETP.NEU.FTZ.AND P0, PT, |R0|.reuse, +INF , PT ;  /* 0x7f8000000000780b */ /* 0x040fe40003f1d200 */
[----:B------:R-:W-:Y:S02]  /*0640*/  FSETP.NEU.FTZ.AND P2, PT, |R3|, +INF , PT ;  /* 0x7f8000000300780b */ /* 0x000fe40003f5d200 */
[----:B------:R-:W-:-:S11]  /*0650*/  FSETP.NEU.FTZ.AND P1, PT, |R0|, +INF , PT ;  /* 0x7f8000000000780b */ /* 0x000fd60003f3d200 */
[----:B------:R-:W-:Y:S05]  /*0660*/  @!P2 BRA !P0, `(.L_x_5) ;  /* 0x00000004002ca947 */ /* 0x000fea0004000000 */
[----:B------:R-:W-:-:S04]  /*0670*/  LOP3.LUT P0, RZ, R7, 0x7fffffff, RZ, 0xc0, !PT ;  /* 0x7fffffff07ff7812 */ /* 0x000fc8000780c0ff */
[----:B------:R-:W-:-:S13]  /*0680*/  PLOP3.LUT P0, PT, P2, P0, PT, 0x2f, 0xf2 ;  /* 0x0000000000f2781c */ /* 0x000fda0001700577 */
[----:B------:R-:W-:Y:S05]  /*0690*/  @P0 BRA `(.L_x_6) ;  /* 0x0000000400180947 */ /* 0x000fea0003800000 */
[----:B------:R-:W-:-:S04]  /*06a0*/  LOP3.LUT P0, RZ, R8, 0x7fffffff, RZ, 0xc0, !PT ;  /* 0x7fffffff08ff7812 */ /* 0x000fc8000780c0ff */
[----:B------:R-:W-:-:S13]  /*06b0*/  PLOP3.LUT P0, PT, P1, P0, PT, 0x2f, 0xf2 ;  /* 0x0000000000f2781c */ /* 0x000fda0000f00577 */
[----:B------:R-:W-:Y:S05]  /*06c0*/  @P0 BRA `(.L_x_7) ;  /* 0x0000000400000947 */ /* 0x000fea0003800000 */
[----:B------:R-:W-:Y:S02]  /*06d0*/  ISETP.GE.AND P0, PT, R10, RZ, PT ;  /* 0x000000ff0a00720c */ /* 0x000fe40003f06270 */
[----:B------:R-:W-:-:S11]  /*06e0*/  ISETP.GE.AND P1, PT, R12, RZ, PT ;  /* 0x000000ff0c00720c */ /* 0x000fd60003f26270 */
[----:B------:R-:W-:Y:S01]  /*06f0*/  @P0 MOV R9, RZ ;  /* 0x000000ff00090202 */ /* 0x000fe20000000f00 */
[----:B------:R-:W-:Y:S02]  /*0700*/  @!P0 IMAD.MOV.U32 R9, RZ, RZ, -0x40 ;  /* 0xffffffc0ff098424 */ /* 0x000fe400078e00ff */
[----:B------:R-:W-:Y:S01]  /*0710*/  @!P0 FFMA R7, R0, 1.84467440737095516160e+19, RZ ;  /* 0x5f80000000078823 */ /* 0x000fe200000000ff */
[----:B------:R-:W-:Y:S01]  /*0720*/  @!P1 FFMA R8, R3, 1.84467440737095516160e+19, RZ ;  /* 0x5f80000003089823 */ /* 0x000fe200000000ff */
[----:B------:R-:W-:-:S07]  /*0730*/  @!P1 VIADD R9, R9, 0x40 ;  /* 0x0000004009099836 */ /* 0x000fce0000000000 */
.L_x_3:
[----:B------:R-:W-:Y:S01]  /*0740*/  LEA R3, R15, 0xc0800000, 0x17 ;  /* 0xc08000000f037811 */ /* 0x000fe200078eb8ff */
[----:B------:R-:W-:Y:S01]  /*0750*/  VIADD R6, R6, 0xffffff81 ;  /* 0xffffff8106067836 */ /* 0x000fe20000000000 */
[----:B------:R-:W-:Y:S03]  /*0760*/  BSSY.RECONVERGENT B2, `(.L_x_8) ;  /* 0x0000035000027945 */ /* 0x000fe60003800200 */
[----:B------:R-:W-:Y:S02]  /*0770*/  IMAD.IADD R3, R8, 0x1, -R3 ;  /* 0x0000000108037824 */ /* 0x000fe400078e0a03 */
[C---:B------:R-:W-:Y:S01]  /*0780*/  IMAD R0, R6.reuse, -0x800000, R7 ;  /* 0xff80000006007824 */ /* 0x040fe200078e0207 */
[----:B------:R-:W-:Y:S01]  /*0790*/  IADD3 R6, PT, PT, R6, 0x7f, -R15 ;  /* 0x0000007f06067810 */ /* 0x000fe20007ffe80f */
[----:B------:R-:W0:Y:S01]  /*07a0*/  MUFU.RCP R8, R3 ;  /* 0x0000000300087308 */ /* 0x000e220000001000 */
[----:B------:R-:W-:-:S03]  /*07b0*/  FADD.FTZ R11, -R3, -RZ ;  /* 0x800000ff030b7221 */ /* 0x000fc60000010100 */
[----:B------:R-:W-:Y:S02]  /*07c0*/  IMAD.IADD R6, R6, 0x1, R9 ;  /* 0x0000000106067824 */ /* 0x000fe400078e0209 */
[----:B0-----:R-:W-:-:S04]  /*07d0*/  FFMA R13, R8, R11, 1 ;  /* 0x3f800000080d7423 */ /* 0x001fc8000000000b */
[----:B------:R-:W-:-:S04]  /*07e0*/  FFMA R10, R8, R13, R8 ;  /* 0x0000000d080a7223 */ /* 0x000fc80000000008 */
[----:B------:R-:W-:-:S04]  /*07f0*/  FFMA R7, R0, R10, RZ ;  /* 0x0000000a00077223 */ /* 0x000fc800000000ff */
[----:B------:R-:W-:-:S04]  /*0800*/  FFMA R8, R11, R7, R0 ;  /* 0x000000070b087223 */ /* 0x000fc80000000000 */
[----:B------:R-:W-:-:S04]  /*0810*/  FFMA R13, R10, R8, R7 ;  /* 0x000000080a0d7223 */ /* 0x000fc80000000007 */
[----:B------:R-:W-:-:S04]  /*0820*/  FFMA R8, R11, R13, R0 ;  /* 0x0000000d0b087223 */ /* 0x000fc80000000000 */
[----:B------:R-:W-:-:S05]  /*0830*/  FFMA R0, R10, R8, R13 ;  /* 0x000000080a007223 */ /* 0x000fca000000000d */
[----:B------:R-:W-:-:S04]  /*0840*/  SHF.R.U32.HI R3, RZ, 0x17, R0 ;  /* 0x00000017ff037819 */ /* 0x000fc80000011600 */
[----:B------:R-:W-:-:S05]  /*0850*/  LOP3.LUT R3, R3, 0xff, RZ, 0xc0, !PT ;  /* 0x000000ff03037812 */ /* 0x000fca00078ec0ff */
[----:B------:R-:W-:-:S05]  /*0860*/  IMAD.IADD R9, R3, 0x1, R6 ;  /* 0x0000000103097824 */ /* 0x000fca00078e0206 */
[----:B------:R-:W-:-:S04]  /*0870*/  IADD3 R3, PT, PT, R9, -0x1, RZ ;  /* 0xffffffff09037810 */ /* 0x000fc80007ffe0ff */
[----:B------:R-:W-:-:S13]  /*0880*/  ISETP.GE.U32.AND P0, PT, R3, 0xfe, PT ;  /* 0x000000fe0300780c */ /* 0x000fda0003f06070 */
[----:B------:R-:W-:Y:S05]  /*0890*/  @!P0 BRA `(.L_x_9) ;  /* 0x0000000000808947 */ /* 0x000fea0003800000 */
[----:B------:R-:W-:-:S13]  /*08a0*/  ISETP.GT.AND P0, PT, R9, 0xfe, PT ;  /* 0x000000fe0900780c */ /* 0x000fda0003f04270 */
[----:B------:R-:W-:Y:S05]  /*08b0*/  @P0 BRA `(.L_x_10) ;  /* 0x00000000006c0947 */ /* 0x000fea0003800000 */
[----:B------:R-:W-:-:S13]  /*08c0*/  ISETP.GE.AND P0, PT, R9, 0x1, PT ;  /* 0x000000010900780c */ /* 0x000fda0003f06270 */
[----:B------:R-:W-:Y:S05]  /*08d0*/  @P0 BRA `(.L_x_11) ;  /* 0x0000000000740947 */ /* 0x000fea0003800000 */
[----:B------:R-:W-:Y:S02]  /*08e0*/  ISETP.GE.AND P0, PT, R9, -0x18, PT ;  /* 0xffffffe80900780c */ /* 0x000fe40003f06270 */
[----:B------:R-:W-:-:S11]  /*08f0*/  LOP3.LUT R0, R0, 0x80000000, RZ, 0xc0, !PT ;  /* 0x8000000000007812 */ /* 0x000fd600078ec0ff */
[----:B------:R-:W-:Y:S05]  /*0900*/  @!P0 BRA `(.L_x_11) ;  /* 0x0000000000688947 */ /* 0x000fea0003800000 */
[CCC-:B------:R-:W-:Y:S01]  /*0910*/  FFMA.RZ R3, R10.reuse, R8.reuse, R13.reuse ;  /* 0x000000080a037223 */ /* 0x1c0fe2000000c00d */
[CCC-:B------:R-:W-:Y:S01]  /*0920*/  FFMA.RM R6, R10.reuse, R8.reuse, R13.reuse ;  /* 0x000000080a067223 */ /* 0x1c0fe2000000400d */
[C---:B------:R-:W-:Y:S02]  /*0930*/  ISETP.NE.AND P2, PT, R9.reuse, RZ, PT ;  /* 0x000000ff0900720c */ /* 0x040fe40003f45270 */
[----:B------:R-:W-:Y:S02]  /*0940*/  ISETP.NE.AND P1, PT, R9, RZ, PT ;  /* 0x000000ff0900720c */ /* 0x000fe40003f25270 */
[----:B------:R-:W-:Y:S01]  /*0950*/  LOP3.LUT R7, R3, 0x7fffff, RZ, 0xc0, !PT ;  /* 0x007fffff03077812 */ /* 0x000fe200078ec0ff */
[----:B------:R-:W-:Y:S01]  /*0960*/  FFMA.RP R3, R10, R8, R13 ;  /* 0x000000080a037223 */ /* 0x000fe2000000800d */
[----:B------:R-:W-:Y:S02]  /*0970*/  VIADD R8, R9, 0x20 ;  /* 0x0000002009087836 */ /* 0x000fe40000000000 */
[----:B------:R-:W-:Y:S01]  /*0980*/  LOP3.LUT R7, R7, 0x800000, RZ, 0xfc, !PT ;  /* 0x0080000007077812 */ /* 0x000fe200078efcff */
[----:B------:R-:W-:Y:S01]  /*0990*/  IMAD.MOV R9, RZ, RZ, -R9 ;  /* 0x000000ffff097224 */ /* 0x000fe200078e0a09 */
[----:B------:R-:W-:-:S02]  /*09a0*/  FSETP.NEU.FTZ.AND P0, PT, R3, R6, PT ;  /* 0x000000060300720b */ /* 0x000fc40003f1d000 */
[----:B------:R-:W-:Y:S02]  /*09b0*/  SHF.L.U32 R8, R7, R8, RZ ;  /* 0x0000000807087219 */ /* 0x000fe400000006ff */
[----:B------:R-:W-:Y:S02]  /*09c0*/  SEL R6, R9, RZ, P2 ;  /* 0x000000ff09067207 */ /* 0x000fe40001000000 */
[----:B------:R-:W-:Y:S02]  /*09d0*/  ISETP.NE.AND P1, PT, R8, RZ, P1 ;  /* 0x000000ff0800720c */ /* 0x000fe40000f25270 */
[----:B------:R-:W-:Y:S02]  /*09e0*/  SHF.R.U32.HI R6, RZ, R6, R7 ;  /* 0x00000006ff067219 */ /* 0x000fe40000011607 */
[----:B------:R-:W-:Y:S02]  /*09f0*/  PLOP3.LUT P0, PT, P0, P1, PT, 0xf8, 0x8f ;  /* 0x00000000008f781c */ /* 0x000fe40000703f70 */
[----:B------:R-:W-:-:S02]  /*0a00*/  SHF.R.U32.HI R8, RZ, 0x1, R6 ;  /* 0x00000001ff087819 */ /* 0x000fc40000011606 */
[----:B------:R-:W-:-:S04]  /*0a10*/  SEL R3, RZ, 0x1, !P0 ;  /* 0x00000001ff037807 */ /* 0x000fc80004000000 */
[----:B------:R-:W-:-:S04]  /*0a20*/  LOP3.LUT R3, R3, 0x1, R8, 0xf8, !PT ;  /* 0x0000000103037812 */ /* 0x000fc800078ef808 */
[----:B------:R-:W-:-:S05]  /*0a30*/  LOP3.LUT R3, R3, R6, RZ, 0xc0, !PT ;  /* 0x0000000603037212 */ /* 0x000fca00078ec0ff */
[----:B------:R-:W-:-:S05]  /*0a40*/  IMAD.IADD R3, R8, 0x1, R3 ;  /* 0x0000000108037824 */ /* 0x000fca00078e0203 */
[----:B------:R-:W-:Y:S01]  /*0a50*/  LOP3.LUT R0, R3, R0, RZ, 0xfc, !PT ;  /* 0x0000000003007212 */ /* 0x000fe200078efcff */
[----:B------:R-:W-:Y:S06]  /*0a60*/  BRA `(.L_x_11) ;  /* 0x0000000000107947 */ /* 0x000fec0003800000 */
.L_x_10:
[----:B------:R-:W-:-:S04]  /*0a70*/  LOP3.LUT R0, R0, 0x80000000, RZ, 0xc0, !PT ;  /* 0x8000000000007812 */ /* 0x000fc800078ec0ff */
[----:B------:R-:W-:Y:S01]  /*0a80*/  LOP3.LUT R0, R0, 0x7f800000, RZ, 0xfc, !PT ;  /* 0x7f80000000007812 */ /* 0x000fe200078efcff */
[----:B------:R-:W-:Y:S06]  /*0a90*/  BRA `(.L_x_11) ;  /* 0x0000000000047947 */ /* 0x000fec0003800000 */
.L_x_9:
[----:B------:R-:W-:-:S07]  /*0aa0*/  IMAD R0, R6, 0x800000, R0 ;  /* 0x0080000006007824 */ /* 0x000fce00078e0200 */
.L_x_11:
[----:B------:R-:W-:Y:S05]  /*0ab0*/  BSYNC.RECONVERGENT B2 ;  /* 0x0000000000027941 */ /* 0x000fea0003800200 */
.L_x_8:
[----:B------:R-:W-:Y:S05]  /*0ac0*/  BRA `(.L_x_12) ;  /* 0x0000000000207947 */ /* 0x000fea0003800000 */
.L_x_7:
[----:B------:R-:W-:-:S04]  /*0ad0*/  LOP3.LUT R0, R8, 0x80000000, R7, 0x48, !PT ;  /* 0x8000000008007812 */ /* 0x000fc800078e4807 */
[----:B------:R-:W-:Y:S01]  /*0ae0*/  LOP3.LUT R0, R0, 0x7f800000, RZ, 0xfc, !PT ;  /* 0x7f80000000007812 */ /* 0x000fe200078efcff */
[----:B------:R-:W-:Y:S06]  /*0af0*/  BRA `(.L_x_12) ;  /* 0x0000000000147947 */ /* 0x000fec0003800000 */
.L_x_6:
[----:B------:R-:W-:Y:S01]  /*0b00*/  LOP3.LUT R0, R8, 0x80000000, R7, 0x48, !PT ;  /* 0x8000000008007812 */ /* 0x000fe200078e4807 */
[----:B------:R-:W-:Y:S06]  /*0b10*/  BRA `(.L_x_12) ;  /* 0x00000000000c7947 */ /* 0x000fec0003800000 */
.L_x_5:
[----:B------:R-:W0:Y:S01]  /*0b20*/  MUFU.RSQ R0, -QNAN ;  /* 0xffc0000000007908 */ /* 0x000e220000001400 */
[----:B------:R-:W-:Y:S05]  /*0b30*/  BRA `(.L_x_12) ;  /* 0x0000000000047947 */ /* 0x000fea0003800000 */
.L_x_4:
[----:B------:R-:W-:-:S07]  /*0b40*/  FADD.FTZ R0, R0, R3 ;  /* 0x0000000300007221 */ /* 0x000fce0000010000 */
.L_x_12:
[----:B------:R-:W-:Y:S05]  /*0b50*/  BSYNC.RECONVERGENT B1 ;  /* 0x0000000000017941 */ /* 0x000fea0003800200 */
.L_x_2:
[----:B------:R-:W-:-:S04]  /*0b60*/  IMAD.MOV.U32 R3, RZ, RZ, 0x0 ;  /* 0x00000000ff037424 */ /* 0x000fc800078e00ff */
[----:B0-----:R-:W-:Y:S05]  /*0b70*/  RET.REL.NODEC R2 `(_Z12adcigs_illumiiiiPfS_) ;  /* 0xfffffff402207950 */ /* 0x001fea0003c3ffff */
.L_x_13:
[----:B------:R-:W-:-:S00]  /*0b80*/  BRA `(.L_x_13) ;  /* 0xfffffffc00fc7947 */ /* 0x000fc0000383ffff */
[----:B------:R-:W-:-:S00]  /*0b90*/  NOP ;  /* 0x0000000000007918 */ /* 0x000fc00000000000 */
        /* <DEDUP_REMOVED lines=14> */
.L_x_215:


//--------------------- .text._Z15Poynting_AdcigsiiiiiiPfS_S_S_S_S_S_S_S_ --------------------------
	.section	.text._Z15Poynting_AdcigsiiiiiiPfS_S_S_S_S_S_S_S_,"ax",@progbits
	.align	128
        .global         _Z15Poynting_AdcigsiiiiiiPfS_S_S_S_S_S_S_S_
        .type           _Z15Poynting_AdcigsiiiiiiPfS_S_S_S_S_S_S_S_,@function
        .size           _Z15Poynting_AdcigsiiiiiiPfS_S_S_S_S_S_S_S_,(.L_x_217 - _Z15Poynting_AdcigsiiiiiiPfS_S_S_S_S_S_S_S_)
        .other          _Z15Poynting_AdcigsiiiiiiPfS_S_S_S_S_S_S_S_,@"STO_CUDA_ENTRY STV_DEFAULT"
_Z15Poynting_AdcigsiiiiiiPfS_S_S_S_S_S_S_S_:
.text._Z15Poynting_AdcigsiiiiiiPfS_S_S_S_S_S_S_S_:
[----:B------:R-:W0:Y:S08]  /*0000*/  LDC R1, c[0x0][0x37c] ;  /* 0x0000df00ff017b82 */ /* 0x000e300000000800 */
[----:B------:R-:W1:Y:S01]  /*0010*/  LDC R9, c[0x0][0x388] ;  /* 0x0000e200ff097b82 */ /* 0x000e620000000800 */
[----:B------:R-:W2:Y:S01]  /*0020*/  S2R R22, SR_TID.X ;  /* 0x0000000000167919 */ /* 0x000ea20000002100 */
[----:B------:R-:W2:Y:S01]  /*0030*/  LDCU UR4, c[0x0][0x360] ;  /* 0x00006c00ff0477ac */ /* 0x000ea20008000800 */
[----:B0-----:R-:W-:Y:S01]  /*0040*/  VIADD R1, R1, 0xffffffe0 ;  /* 0xffffffe001017836 */ /* 0x001fe20000000000 */
[----:B------:R-:W2:Y:S01]  /*0050*/  S2R R5, SR_CTAID.X ;  /* 0x0000000000057919 */ /* 0x000ea20000002500 */
[----:B------:R-:W0:Y:S03]  /*0060*/  LDCU UR5, c[0x0][0x380] ;  /* 0x00007000ff0577ac */ /* 0x000e260008000800 */
[----:B------:R-:W3:Y:S01]  /*0070*/  LDC.64 R24, c[0x0][0x3a8] ;  /* 0x0000ea00ff187b82 */ /* 0x000ee20000000a00 */
[----:B------:R-:W4:Y:S07]  /*0080*/  LDCU.64 UR6, c[0x0][0x358] ;  /* 0x00006b00ff0677ac */ /* 0x000f2e0008000a00 */
[----:B------:R-:W5:Y:S01]  /*0090*/  LDC.64 R20, c[0x0][0x3b8] ;  /* 0x0000ee00ff147b82 */ /* 0x000f620000000a00 */
[----:B-1----:R-:W-:-:S07]  /*00a0*/  IABS R7, R9 ;  /* 0x0000000900077213 */ /* 0x002fce0000000000 */
[----:B------:R-:W1:Y:S01]  /*00b0*/  LDC.64 R10, c[0x0][0x3b0] ;  /* 0x0000ec00ff0a7b82 */ /* 0x000e620000000a00 */
[----:B------:R-:W0:Y:S07]  /*00c0*/  I2F.RP R0, R7 ;  /* 0x0000000700007306 */ /* 0x000e2e0000209400 */
[----:B------:R-:W1:Y:S01]  /*00d0*/  LDC.64 R14, c[0x0][0x3a0] ;  /* 0x0000e800ff0e7b82 */ /* 0x000e620000000a00 */
[----:B--2---:R-:W-:Y:S01]  /*00e0*/  IMAD R22, R5, UR4, R22 ;  /* 0x0000000405167c24 */ /* 0x004fe2000f8e0216 */
[----:B------:R-:W2:Y:S01]  /*00f0*/  LDCU UR4, c[0x0][0x38c] ;  /* 0x00007180ff0477ac */ /* 0x000ea20008000800 */
[----:B0-----:R-:W0:Y:S02]  /*0100*/  MUFU.RCP R0, R0 ;  /* 0x0000000000007308 */ /* 0x001e240000001000 */
[----:B0-----:R-:W-:Y:S01]  /*0110*/  VIADD R2, R0, 0xffffffe ;  /* 0x0ffffffe00027836 */ /* 0x001fe20000000000 */
[----:B------:R-:W-:-:S05]  /*0120*/  IABS R0, R22 ;  /* 0x0000001600007213 */ /* 0x000fca0000000000 */
[----:B------:R0:W4:Y:S02]  /*0130*/  F2I.FTZ.U32.TRUNC.NTZ R3, R2 ;  /* 0x0000000200037305 */ /* 0x000124000021f000 */
[----:B0-----:R-:W-:Y:S02]  /*0140*/  IMAD.MOV.U32 R2, RZ, RZ, RZ ;  /* 0x000000ffff027224 */ /* 0x001fe400078e00ff */
[----:B----4-:R-:W-:-:S04]  /*0150*/  IMAD.MOV R4, RZ, RZ, -R3 ;  /* 0x000000ffff047224 */ /* 0x010fc800078e0a03 */
[----:B------:R-:W-:-:S04]  /*0160*/  IMAD R5, R4, R7, RZ ;  /* 0x0000000704057224 */ /* 0x000fc800078e02ff */
[----:B------:R-:W-:Y:S02]  /*0170*/  IMAD.HI.U32 R3, R3, R5, R2 ;  /* 0x0000000503037227 */ /* 0x000fe400078e0002 */
[----:B------:R-:W0:Y:S04]  /*0180*/  LDC.64 R4, c[0x0][0x3c0] ;  /* 0x0000f000ff047b82 */ /* 0x000e280000000a00 */
[----:B------:R-:W-:-:S05]  /*0190*/  IMAD.HI.U32 R17, R3, R0, RZ ;  /* 0x0000000003117227 */ /* 0x000fca00078e00ff */
[----:B------:R-:W-:-:S05]  /*01a0*/  IADD3 R2, PT, PT, -R17, RZ, RZ ;  /* 0x000000ff11027210 */ /* 0x000fca0007ffe1ff */
[C---:B------:R-:W-:Y:S02]  /*01b0*/  IMAD R0, R7.reuse, R2, R0 ;  /* 0x0000000207007224 */ /* 0x040fe400078e0200 */
[----:B------:R-:W4:Y:S03]  /*01c0*/  LDC.64 R2, c[0x0][0x3d8] ;  /* 0x0000f600ff027b82 */ /* 0x000f260000000a00 */
[----:B------:R-:W-:-:S13]  /*01d0*/  ISETP.GT.U32.AND P1, PT, R7, R0, PT ;  /* 0x000000000700720c */ /* 0x000fda0003f24070 */
[----:B------:R-:W-:Y:S02]  /*01e0*/  @!P1 IMAD.IADD R0, R0, 0x1, -R7 ;  /* 0x0000000100009824 */ /* 0x000fe400078e0a07 */
[----:B------:R-:W-:Y:S01]  /*01f0*/  @!P1 VIADD R17, R17, 0x1 ;  /* 0x0000000111119836 */ /* 0x000fe20000000000 */
[----:B------:R-:W-:Y:S02]  /*0200*/  ISETP.NE.AND P1, PT, R9, RZ, PT ;  /* 0x000000ff0900720c */ /* 0x000fe40003f25270 */
[----:B------:R-:W-:Y:S02]  /*0210*/  ISETP.GE.U32.AND P0, PT, R0, R7, PT ;  /* 0x000000070000720c */ /* 0x000fe40003f06070 */
[----:B------:R-:W-:Y:S01]  /*0220*/  LOP3.LUT R0, R22, R9, RZ, 0x3c, !PT ;  /* 0x0000000916007212 */ /* 0x000fe200078e3cff */
[----:B------:R-:W0:Y:S03]  /*0230*/  LDC.64 R6, c[0x0][0x3d0] ;  /* 0x0000f400ff067b82 */ /* 0x000e260000000a00 */
[----:B------:R-:W-:-:S07]  /*0240*/  ISETP.GE.AND P2, PT, R0, RZ, PT ;  /* 0x000000ff0000720c */ /* 0x000fce0003f46270 */
[----:B------:R-:W-:-:S06]  /*0250*/  @P0 VIADD R17, R17, 0x1 ;  /* 0x0000000111110836 */ /* 0x000fcc0000000000 */
[----:B------:R-:W-:Y:S01]  /*0260*/  @!P2 IMAD.MOV R17, RZ, RZ, -R17 ;  /* 0x000000ffff11a224 */ /* 0x000fe200078e0a11 */
[----:B------:R-:W-:-:S04]  /*0270*/  @!P1 LOP3.LUT R17, RZ, R9, RZ, 0x33, !PT ;  /* 0x00000009ff119212 */ /* 0x000fc800078e33ff */
[C---:B------:R-:W-:Y:S01]  /*0280*/  IADD3 R18, PT, PT, -R17.reuse, RZ, RZ ;  /* 0x000000ff11127210 */ /* 0x040fe20007ffe1ff */
[----:B--2---:R-:W-:-:S04]  /*0290*/  VIADD R0, R17, UR4 ;  /* 0x0000000411007c36 */ /* 0x004fc80008000000 */
[----:B------:R-:W-:Y:S02]  /*02a0*/  IMAD R18, R9, R18, R22 ;  /* 0x0000001209127224 */ /* 0x000fe400078e0216 */
[----:B------:R-:W2:Y:S02]  /*02b0*/  LDC.64 R8, c[0x0][0x3c8] ;  /* 0x0000f200ff087b82 */ /* 0x000ea40000000a00 */
[----:B------:R-:W-:-:S04]  /*02c0*/  VIADD R13, R18, UR4 ;  /* 0x00000004120d7c36 */ /* 0x000fc80008000000 */
[----:B------:R-:W-:-:S04]  /*02d0*/  IMAD R13, R0, UR5, R13 ;  /* 0x00000005000d7c24 */ /* 0x000fc8000f8e020d */
[----:B----4-:R-:W-:-:S04]  /*02e0*/  IMAD.WIDE R2, R13, 0x4, R2 ;  /* 0x000000040d027825 */ /* 0x010fc800078e0202 */
[C---:B---3--:R-:W-:Y:S02]  /*02f0*/  IMAD.WIDE R26, R13.reuse, 0x4, R24 ;  /* 0x000000040d1a7825 */ /* 0x048fe400078e0218 */
[----:B------:R-:W3:Y:S02]  /*0300*/  LDG.E R3, desc[UR6][R2.64] ;  /* 0x0000000602037981 */ /* 0x000ee4000c1e1900 */
[C---:B-----5:R-:W-:Y:S02]  /*0310*/  IMAD.WIDE R28, R13.reuse, 0x4, R20 ;  /* 0x000000040d1c7825 */ /* 0x060fe400078e0214 */
[----:B------:R-:W4:Y:S02]  /*0320*/  LDG.E R0, desc[UR6][R26.64] ;  /* 0x000000061a007981 */ /* 0x000f24000c1e1900 */
[----:B--2---:R-:W-:-:S04]  /*0330*/  IMAD.WIDE R8, R13, 0x4, R8 ;  /* 0x000000040d087825 */ /* 0x004fc800078e0208 */
[C---:B-1----:R-:W-:Y:S02]  /*0340*/  IMAD.WIDE R10, R13.reuse, 0x4, R10 ;  /* 0x000000040d0a7825 */ /* 0x042fe400078e020a */
[----:B------:R-:W3:Y:S02]  /*0350*/  LDG.E R8, desc[UR6][R8.64] ;  /* 0x0000000608087981 */ /* 0x000ee4000c1e1900 */
[C---:B0-----:R-:W-:Y:S02]  /*0360*/  IMAD.WIDE R6, R13.reuse, 0x4, R6 ;  /* 0x000000040d067825 */ /* 0x041fe400078e0206 */
[----:B------:R-:W2:Y:S02]  /*0370*/  LDG.E R10, desc[UR6][R10.64] ;  /* 0x000000060a0a7981 */ /* 0x000ea4000c1e1900 */
[C---:B------:R-:W-:Y:S02]  /*0380*/  IMAD.WIDE R24, R13.reuse, 0x4, R14 ;  /* 0x000000040d187825 */ /* 0x040fe400078e020e */
[----:B------:R-:W4:Y:S02]  /*0390*/  LDG.E R15, desc[UR6][R28.64] ;  /* 0x000000061c0f7981 */ /* 0x000f24000c1e1900 */
[----:B------:R-:W-:-:S02]  /*03a0*/  IMAD.WIDE R4, R13, 0x4, R4 ;  /* 0x000000040d047825 */ /* 0x000fc400078e0204 */
[----:B------:R-:W2:Y:S04]  /*03b0*/  LDG.E R19, desc[UR6][R24.64] ;  /* 0x0000000618137981 */ /* 0x000ea8000c1e1900 */
[----:B------:R-:W5:Y:S04]  /*03c0*/  LDG.E R20, desc[UR6][R4.64] ;  /* 0x0000000604147981 */ /* 0x000f68000c1e1900 */
[----:B------:R-:W5:Y:S01]  /*03d0*/  LDG.E R7, desc[UR6][R6.64] ;  /* 0x0000000606077981 */ /* 0x000f62000c1e1900 */
[----:B------:R-:W-:Y:S01]  /*03e0*/  BSSY.RECONVERGENT B0, `(.L_x_14) ;  /* 0x0000018000007945 */ /* 0x000fe20003800200 */
[----:B---3--:R-:W-:-:S04]  /*03f0*/  FMUL R12, R8, R3 ;  /* 0x00000003080c7220 */ /* 0x008fc80000400000 */
[----:B------:R-:W-:Y:S01]  /*0400*/  FMUL R14, R12, R12 ;  /* 0x0000000c0c0e7220 */ /* 0x000fe20000400000 */
[----:B----4-:R-:W-:Y:S01]  /*0410*/  FMUL R15, R0, -R15 ;  /* 0x8000000f000f7220 */ /* 0x010fe20000400000 */
[----:B--2---:R-:W-:-:S03]  /*0420*/  FMUL R0, R19, -R10 ;  /* 0x8000000a13007220 */ /* 0x004fc60000400000 */
[----:B------:R-:W-:Y:S01]  /*0430*/  FMUL R21, R15, R15 ;  /* 0x0000000f0f157220 */ /* 0x000fe20000400000 */
[----:B-----5:R-:W-:-:S03]  /*0440*/  FMUL R13, R20, R7 ;  /* 0x00000007140d7220 */ /* 0x020fc60000400000 */
[----:B------:R-:W-:Y:S01]  /*0450*/  FFMA R21, R0, R0, R21 ;  /* 0x0000000000157223 */ /* 0x000fe20000000015 */
[----:B------:R-:W-:Y:S01]  /*0460*/  FFMA R14, R13, R13, R14 ;  /* 0x0000000d0d0e7223 */ /* 0x000fe2000000000e */
[----:B------:R-:W-:-:S03]  /*0470*/  FMUL R15, R15, R12 ;  /* 0x0000000c0f0f7220 */ /* 0x000fc60000400000 */
[----:B------:R-:W-:Y:S01]  /*0480*/  FMUL R21, R21, R14 ;  /* 0x0000000e15157220 */ /* 0x000fe20000400000 */
[----:B------:R-:W-:-:S03]  /*0490*/  FFMA R4, R0, R13, R15 ;  /* 0x0000000d00047223 */ /* 0x000fc6000000000f */
[----:B------:R-:W-:Y:S01]  /*04a0*/  VIADD R0, R21, 0xf3000000 ;  /* 0xf300000015007836 */ /* 0x000fe20000000000 */
[----:B------:R0:W1:Y:S04]  /*04b0*/  MUFU.RSQ R2, R21 ;  /* 0x0000001500027308 */ /* 0x0000680000001400 */
[----:B------:R-:W-:-:S04]  /*04c0*/  ISETP.GT.U32.AND P0, PT, R0, 0x727fffff, PT ;  /* 0x727fffff0000780c */ /* 0x000fc80003f04070 */
[----:B------:R-:W2:Y:S09]  /*04d0*/  F2F.F64.F32 R4, R4 ;  /* 0x0000000400047310 */ /* 0x000eb20000201800 */
[----:B01----:R-:W-:Y:S05]  /*04e0*/  @!P0 BRA `(.L_x_15) ;  /* 0x00000000000c8947 */ /* 0x003fea0003800000 */
[----:B------:R-:W-:-:S07]  /*04f0*/  MOV R9, 0x510 ;  /* 0x0000051000097802 */ /* 0x000fce0000000f00 */
[----:B--2---:R-:W-:Y:S05]  /*0500*/  CALL.REL.NOINC `($__internal_2_$__cuda_sm20_sqrt_rn_f32_slowpath) ;  /* 0x0000001c00c47944 */ /* 0x004fea0003c00000 */
[----:B------:R-:W-:Y:S05]  /*0510*/  BRA `(.L_x_16) ;  /* 0x0000000000107947 */ /* 0x000fea0003800000 */
.L_x_15:
[----:B------:R-:W-:Y:S01]  /*0520*/  FMUL.FTZ R0, R21, R2 ;  /* 0x0000000215007220 */ /* 0x000fe20000410000 */
[----:B------:R-:W-:-:S03]  /*0530*/  FMUL.FTZ R2, R2, 0.5 ;  /* 0x3f00000002027820 */ /* 0x000fc60000410000 */
[----:B------:R-:W-:-:S04]  /*0540*/  FFMA R3, -R0, R0, R21 ;  /* 0x0000000000037223 */ /* 0x000fc80000000115 */
[----:B------:R-:W-:-:S07]  /*0550*/  FFMA R0, R3, R2, R0 ;  /* 0x0000000203007223 */ /* 0x000fce0000000000 */
.L_x_16:
[----:B------:R-:W-:Y:S05]  /*0560*/  BSYNC.RECONVERGENT B0 ;  /* 0x0000000000007941 */ /* 0x000fea0003800200 */
.L_x_14:
[----:B------:R-:W0:Y:S01]  /*0570*/  F2F.F64.F32 R6, R0 ;  /* 0x0000000000067310 */ /* 0x000e220000201800 */
[----:B------:R-:W-:Y:S01]  /*0580*/  UMOV UR4, 0xcccccccd ;  /* 0xcccccccd00047882 */ /* 0x000fe20000000000 */
[----:B------:R-:W-:Y:S01]  /*0590*/  UMOV UR5, 0x3feccccc ;  /* 0x3feccccc00057882 */ /* 0x000fe20000000000 */
[----:B------:R-:W-:Y:S01]  /*05a0*/  MOV R2, 0x1 ;  /* 0x0000000100027802 */ /* 0x000fe20000000f00 */
[----:B------:R-:W-:Y:S01]  /*05b0*/  BSSY.RECONVERGENT B0, `(.L_x_17) ;  /* 0x0000017000007945 */ /* 0x000fe20003800200 */
[----:B--2---:R-:W-:Y:S01]  /*05c0*/  FSETP.GEU.AND P1, PT, |R5|, 6.5827683646048100446e-37, PT ;  /* 0x036000000500780b */ /* 0x004fe20003f2e200 */
[----:B0-----:R-:W-:-:S06]  /*05d0*/  DMUL R6, R6, UR4 ;  /* 0x0000000406067c28 */ /* 0x001fcc0008000000 */
[----:B------:R-:W0:Y:S02]  /*05e0*/  MUFU.RCP64H R3, R7 ;  /* 0x0000000700037308 */ /* 0x000e240000001800 */
[----:B0-----:R-:W-:-:S08]  /*05f0*/  DFMA R8, -R6, R2, 1 ;  /* 0x3ff000000608742b */ /* 0x001fd00000000102 */
[----:B------:R-:W-:-:S08]  /*0600*/  DFMA R8, R8, R8, R8 ;  /* 0x000000080808722b */ /* 0x000fd00000000008 */
[----:B------:R-:W-:-:S08]  /*0610*/  DFMA R8, R2, R8, R2 ;  /* 0x000000080208722b */ /* 0x000fd00000000002 */
[----:B------:R-:W-:-:S08]  /*0620*/  DFMA R2, -R6, R8, 1 ;  /* 0x3ff000000602742b */ /* 0x000fd00000000108 */
[----:B------:R-:W-:-:S08]  /*0630*/  DFMA R2, R8, R2, R8 ;  /* 0x000000020802722b */ /* 0x000fd00000000008 */
[----:B------:R-:W-:-:S08]  /*0640*/  DMUL R8, R4, R2 ;  /* 0x0000000204087228 */ /* 0x000fd00000000000 */
[----:B------:R-:W-:-:S08]  /*0650*/  DFMA R10, -R6, R8, R4 ;  /* 0x00000008060a722b */ /* 0x000fd00000000104 */
[----:B------:R-:W-:-:S10]  /*0660*/  DFMA R2, R2, R10, R8 ;  /* 0x0000000a0202722b */ /* 0x000fd40000000008 */
[----:B------:R-:W-:-:S05]  /*0670*/  FFMA R0, RZ, R7, R3 ;  /* 0x00000007ff007223 */ /* 0x000fca0000000003 */
[----:B------:R-:W-:-:S13]  /*0680*/  FSETP.GT.AND P0, PT, |R0|, 1.469367938527859385e-39, PT ;  /* 0x001000000000780b */ /* 0x000fda0003f04200 */
[----:B------:R-:W-:Y:S05]  /*0690*/  @P0 BRA P1, `(.L_x_18) ;  /* 0x0000000000200947 */ /* 0x000fea0000800000 */
[----:B------:R-:W-:Y:S01]  /*06a0*/  IMAD.MOV.U32 R0, RZ, RZ, R4 ;  /* 0x000000ffff007224 */ /* 0x000fe200078e0004 */
[----:B------:R-:W-:Y:S01]  /*06b0*/  MOV R16, 0x700 ;  /* 0x0000070000107802 */ /* 0x000fe20000000f00 */
[----:B------:R-:W-:Y:S01]  /*06c0*/  IMAD.MOV.U32 R11, RZ, RZ, R5 ;  /* 0x000000ffff0b7224 */ /* 0x000fe200078e0005 */
[----:B------:R-:W-:Y:S01]  /*06d0*/  MOV R5, R7 ;  /* 0x0000000700057202 */ /* 0x000fe20000000f00 */
[----:B------:R-:W-:-:S07]  /*06e0*/  IMAD.MOV.U32 R4, RZ, RZ, R6 ;  /* 0x000000ffff047224 */ /* 0x000fce00078e0006 */
[----:B------:R-:W-:Y:S05]  /*06f0*/  CALL.REL.NOINC `($__internal_1_$__cuda_sm20_div_rn_f64_full) ;  /* 0x0000001400d47944 */ /* 0x000fea0003c00000 */
[----:B------:R-:W-:Y:S02]  /*0700*/  IMAD.MOV.U32 R2, RZ, RZ, R10 ;  /* 0x000000ffff027224 */ /* 0x000fe400078e000a */
[----:B------:R-:W-:-:S07]  /*0710*/  IMAD.MOV.U32 R3, RZ, RZ, R11 ;  /* 0x000000ffff037224 */ /* 0x000fce00078e000b */
.L_x_18:
[----:B------:R-:W-:Y:S05]  /*0720*/  BSYNC.RECONVERGENT B0 ;  /* 0x0000000000007941 */ /* 0x000fea0003800200 */
.L_x_17:
[----:B------:R-:W0:Y:S01]  /*0730*/  LDCU UR5, c[0x0][0x388] ;  /* 0x00007100ff0577ac */ /* 0x000e220008000800 */
[----:B------:R-:W1:Y:S01]  /*0740*/  F2F.F32.F64 R4, R2 ;  /* 0x0000000200047310 */ /* 0x000e620000301000 */
[----:B------:R-:W0:Y:S01]  /*0750*/  LDCU UR4, c[0x0][0x384] ;  /* 0x00007080ff0477ac */ /* 0x000e220008000800 */
[----:B-1----:R-:W-:Y:S01]  /*0760*/  FSETP.GTU.AND P0, PT, |R4|, 1, PT ;  /* 0x3f8000000400780b */ /* 0x002fe20003f0c200 */
[----:B0-----:R-:W-:-:S06]  /*0770*/  UIMAD UR4, UR5, UR4, URZ ;  /* 0x00000004050472a4 */ /* 0x001fcc000f8e02ff */
[----:B------:R-:W-:-:S13]  /*0780*/  ISETP.GE.OR P0, PT, R22, UR4, P0 ;  /* 0x0000000416007c0c */ /* 0x000fda0008706670 */
[----:B------:R-:W-:Y:S05]  /*0790*/  @P0 EXIT ;  /* 0x000000000000094d */ /* 0x000fea0003800000 */
[----:B------:R-:W-:Y:S01]  /*07a0*/  IMAD.MOV.U32 R0, RZ, RZ, 0x3f000000 ;  /* 0x3f000000ff007424 */ /* 0x000fe200078e00ff */
[C---:B------:R-:W-:Y:S01]  /*07b0*/  FSETP.NEU.AND P1, PT, |R4|.reuse, 1, PT ;  /* 0x3f8000000400780b */ /* 0x040fe20003f2d200 */
[----:B------:R-:W-:Y:S01]  /*07c0*/  IMAD.MOV.U32 R9, RZ, RZ, 0x3fd774eb ;  /* 0x3fd774ebff097424 */ /* 0x000fe200078e00ff */
[C---:B------:R-:W-:Y:S01]  /*07d0*/  FSETP.GT.AND P0, PT, |R4|.reuse, 0.56000000238418579102, PT ;  /* 0x3f0f5c290400780b */ /* 0x040fe20003f04200 */
[----:B------:R-:W-:Y:S01]  /*07e0*/  FFMA R0, |R4|, -R0, 0.5 ;  /* 0x3f00000004007423 */ /* 0x000fe20000000a00 */
[----:B------:R-:W-:Y:S01]  /*07f0*/  MOV R5, 0x3d10ecef ;  /* 0x3d10ecef00057802 */ /* 0x000fe20000000f00 */
[----:B------:R-:W-:Y:S02]  /*0800*/  BSSY.RECONVERGENT B0, `(.L_x_19) ;  /* 0x0000030000007945 */ /* 0x000fe40003800200 */
[----:B------:R-:W0:Y:S02]  /*0810*/  MUFU.RSQ R3, R0 ;  /* 0x0000000000037308 */ /* 0x000e240000001400 */
[----:B0-----:R-:W-:Y:S01]  /*0820*/  FMUL R2, R0, R3 ;  /* 0x0000000300027220 */ /* 0x001fe20000400000 */
[----:B------:R-:W-:-:S04]  /*0830*/  FMUL R3, R3, -0.5 ;  /* 0xbf00000003037820 */ /* 0x000fc80000400000 */
[----:B------:R-:W-:-:S04]  /*0840*/  FFMA R3, R2, R3, 0.5 ;  /* 0x3f00000002037423 */ /* 0x000fc80000000003 */
[----:B------:R-:W-:Y:S01]  /*0850*/  FFMA R3, R2, R3, R2 ;  /* 0x0000000302037223 */ /* 0x000fe20000000002 */
[----:B------:R-:W-:-:S04]  /*0860*/  IMAD.MOV.U32 R2, RZ, RZ, 0x542fe938 ;  /* 0x542fe938ff027424 */ /* 0x000fc800078e00ff */
[----:B------:R-:W-:Y:S02]  /*0870*/  FSEL R3, R3, RZ, P1 ;  /* 0x000000ff03037208 */ /* 0x000fe40000800000 */
[----:B------:R-:W-:Y:S02]  /*0880*/  FSETP.GT.AND P1, PT, R4, 0.56000000238418579102, PT ;  /* 0x3f0f5c290400780b */ /* 0x000fe40003f24000 */
[----:B------:R-:W-:-:S04]  /*0890*/  FSEL R3, R3, |R4|, P0 ;  /* 0x4000000403037208 */ /* 0x000fc80000000000 */
[----:B------:R-:W-:Y:S01]  /*08a0*/  LOP3.LUT R3, R3, 0x80000000, R4, 0xb8, !PT ;  /* 0x8000000003037812 */ /* 0x000fe200078eb804 */
[----:B------:R-:W-:-:S04]  /*08b0*/  HFMA2 R4, -RZ, RZ, 0, 5.9604644775390625e-08 ;  /* 0x00000001ff047431 */ /* 0x000fc800000001ff */
[----:B------:R-:W-:-:S04]  /*08c0*/  FMUL R0, R3, R3 ;  /* 0x0000000303007220 */ /* 0x000fc80000400000 */
[----:B------:R-:W-:-:S04]  /*08d0*/  FFMA R5, R0, R5, 0.016980519518256187439 ;  /* 0x3c8b1abb00057423 */ /* 0x000fc80000000005 */
[----:B------:R-:W-:-:S04]  /*08e0*/  FFMA R5, R0, R5, 0.030762933194637298584 ;  /* 0x3cfc028c00057423 */ /* 0x000fc80000000005 */
[----:B------:R-:W-:-:S04]  /*08f0*/  FFMA R5, R0, R5, 0.044709417968988418579 ;  /* 0x3d37213900057423 */ /* 0x000fc80000000005 */
[C---:B------:R-:W-:Y:S02]  /*0900*/  FFMA R7, R0.reuse, R5, 0.074989043176174163818 ;  /* 0x3d9993db00077423 */ /* 0x040fe40000000005 */
[----:B------:R-:W0:Y:S02]  /*0910*/  MUFU.RCP64H R5, 3.1415920257568359375 ;  /* 0x400921fb00057908 */ /* 0x000e240000001800 */
[----:B------:R-:W-:-:S04]  /*0920*/  FFMA R7, R0, R7, 0.16666707396507263184 ;  /* 0x3e2aaac600077423 */ /* 0x000fc80000000007 */
[----:B------:R-:W-:-:S04]  /*0930*/  FMUL R0, R0, R7 ;  /* 0x0000000700007220 */ /* 0x000fc80000400000 */
[----:B------:R-:W-:Y:S01]  /*0940*/  FFMA R0, R3, R0, R3 ;  /* 0x0000000003007223 */ /* 0x000fe20000000003 */
[----:B------:R-:W-:-:S04]  /*0950*/  IMAD.MOV.U32 R3, RZ, RZ, 0x400921fb ;  /* 0x400921fbff037424 */ /* 0x000fc800078e00ff */
[----:B------:R-:W-:Y:S02]  /*0960*/  FSEL R8, R0, -R0, P0 ;  /* 0x8000000000087208 */ /* 0x000fe40000000000 */
[----:B0-----:R-:W-:-:S03]  /*0970*/  DFMA R6, R4, -R2, 1 ;  /* 0x3ff000000406742b */ /* 0x001fc60000000802 */
[----:B------:R-:W-:-:S04]  /*0980*/  @!P1 FFMA R0, R9, 0.93318945169448852539, R8 ;  /* 0x3f6ee58109009823 */ /* 0x000fc80000000008 */
[----:B------:R-:W-:Y:S01]  /*0990*/  @P0 FADD R0, R0, R0 ;  /* 0x0000000000000221 */ /* 0x000fe20000000000 */
[----:B------:R-:W-:-:S03]  /*09a0*/  DFMA R8, R6, R6, R6 ;  /* 0x000000060608722b */ /* 0x000fc60000000006 */
[----:B------:R-:W0:Y:S05]  /*09b0*/  F2F.F64.F32 R6, R0 ;  /* 0x0000000000067310 */ /* 0x000e2a0000201800 */
[----:B------:R-:W-:-:S08]  /*09c0*/  DFMA R8, R4, R8, R4 ;  /* 0x000000080408722b */ /* 0x000fd00000000004 */
[----:B------:R-:W-:Y:S02]  /*09d0*/  DFMA R4, R8, -R2, 1 ;  /* 0x3ff000000804742b */ /* 0x000fe40000000802 */
[----:B0-----:R-:W-:-:S06]  /*09e0*/  DMUL R6, R6, 0.5 ;  /* 0x3fe0000006067828 */ /* 0x001fcc0000000000 */
[----:B------:R-:W-:Y:S02]  /*09f0*/  DFMA R4, R8, R4, R8 ;  /* 0x000000040804722b */ /* 0x000fe40000000008 */
[----:B------:R-:W-:-:S08]  /*0a00*/  DMUL R8, R6, 180 ;  /* 0x4066800006087828 */ /* 0x000fd00000000000 */
[----:B------:R-:W-:Y:S02]  /*0a10*/  DMUL R6, R8, R4 ;  /* 0x0000000408067228 */ /* 0x000fe40000000000 */
[----:B------:R-:W-:-:S06]  /*0a20*/  FSETP.GEU.AND P1, PT, |R9|, 6.5827683646048100446e-37, PT ;  /* 0x036000000900780b */ /* 0x000fcc0003f2e200 */
[----:B------:R-:W-:-:S08]  /*0a30*/  DFMA R2, R6, -R2, R8 ;  /* 0x800000020602722b */ /* 0x000fd00000000008 */
[----:B------:R-:W-:-:S10]  /*0a40*/  DFMA R2, R4, R2, R6 ;  /* 0x000000020402722b */ /* 0x000fd40000000006 */
[----:B------:R-:W-:-:S05]  /*0a50*/  FFMA R4, RZ, 2.1426990032196044922, R3 ;  /* 0x400921fbff047823 */ /* 0x000fca0000000003 */
[----:B------:R-:W-:-:S13]  /*0a60*/  FSETP.GT.AND P0, PT, |R4|, 1.469367938527859385e-39, PT ;  /* 0x001000000400780b */ /* 0x000fda0003f04200 */
[----:B------:R-:W-:Y:S05]  /*0a70*/  @P0 BRA P1, `(.L_x_20) ;  /* 0x0000000000200947 */ /* 0x000fea0000800000 */
[----:B------:R-:W-:Y:S01]  /*0a80*/  IMAD.MOV.U32 R0, RZ, RZ, R8 ;  /* 0x000000ffff007224 */ /* 0x000fe200078e0008 */
[----:B------:R-:W-:Y:S01]  /*0a90*/  MOV R5, 0x400921fb ;  /* 0x400921fb00057802 */ /* 0x000fe20000000f00 */
[----:B------:R-:W-:Y:S01]  /*0aa0*/  IMAD.MOV.U32 R11, RZ, RZ, R9 ;  /* 0x000000ffff0b7224 */ /* 0x000fe200078e0009 */
[----:B------:R-:W-:Y:S01]  /*0ab0*/  MOV R16, 0xae0 ;  /* 0x00000ae000107802 */ /* 0x000fe20000000f00 */
[----:B------:R-:W-:-:S07]  /*0ac0*/  IMAD.MOV.U32 R4, RZ, RZ, 0x542fe938 ;  /* 0x542fe938ff047424 */ /* 0x000fce00078e00ff */
[----:B------:R-:W-:Y:S05]  /*0ad0*/  CALL.REL.NOINC `($__internal_1_$__cuda_sm20_div_rn_f64_full) ;  /* 0x0000001000dc7944 */ /* 0x000fea0003c00000 */
[----:B------:R-:W-:Y:S02]  /*0ae0*/  IMAD.MOV.U32 R2, RZ, RZ, R10 ;  /* 0x000000ffff027224 */ /* 0x000fe400078e000a */
[----:B------:R-:W-:-:S07]  /*0af0*/  IMAD.MOV.U32 R3, RZ, RZ, R11 ;  /* 0x000000ffff037224 */ /* 0x000fce00078e000b */
.L_x_20:
[----:B------:R-:W-:Y:S05]  /*0b00*/  BSYNC.RECONVERGENT B0 ;  /* 0x0000000000007941 */ /* 0x000fea0003800200 */
.L_x_19:
[----:B------:R-:W0:Y:S01]  /*0b10*/  LDCU UR4, c[0x0][0x394] ;  /* 0x00007280ff0477ac */ /* 0x000e220008000800 */
[----:B------:R-:W-:Y:S01]  /*0b20*/  IMAD.MOV.U32 R6, RZ, RZ, 0x1 ;  /* 0x00000001ff067424 */ /* 0x000fe200078e00ff */
[----:B------:R-:W1:Y:S01]  /*0b30*/  F2F.F32.F64 R10, R2 ;  /* 0x00000002000a7310 */ /* 0x000e620000301000 */
[----:B------:R-:W-:Y:S07]  /*0b40*/  BSSY.RECONVERGENT B0, `(.L_x_21) ;  /* 0x0000015000007945 */ /* 0x000fee0003800200 */
[----:B-1----:R-:W1:Y:S08]  /*0b50*/  F2F.F64.F32 R10, R10 ;  /* 0x0000000a000a7310 */ /* 0x002e700000201800 */
[----:B0-----:R-:W0:Y:S01]  /*0b60*/  I2F.F64 R4, UR4 ;  /* 0x0000000400047d12 */ /* 0x001e220008201c00 */
[----:B-1----:R-:W-:-:S07]  /*0b70*/  FSETP.GEU.AND P1, PT, |R11|, 6.5827683646048100446e-37, PT ;  /* 0x036000000b00780b */ /* 0x002fce0003f2e200 */
[----:B0-----:R-:W0:Y:S02]  /*0b80*/  MUFU.RCP64H R7, R5 ;  /* 0x0000000500077308 */ /* 0x001e240000001800 */
        /* <DEDUP_REMOVED lines=11> */
[----:B------:R-:W-:Y:S02]  /*0c40*/  MOV R0, R10 ;  /* 0x0000000a00007202 */ /* 0x000fe40000000f00 */
[----:B------:R-:W-:-:S07]  /*0c50*/  MOV R16, 0xc70 ;  /* 0x00000c7000107802 */ /* 0x000fce0000000f00 */
[----:B------:R-:W-:Y:S05]  /*0c60*/  CALL.REL.NOINC `($__internal_1_$__cuda_sm20_div_rn_f64_full) ;  /* 0x0000001000787944 */ /* 0x000fea0003c00000 */
[----:B------:R-:W-:Y:S02]  /*0c70*/  IMAD.MOV.U32 R22, RZ, RZ, R10 ;  /* 0x000000ffff167224 */ /* 0x000fe400078e000a */
[----:B------:R-:W-:-:S07]  /*0c80*/  IMAD.MOV.U32 R23, RZ, RZ, R11 ;  /* 0x000000ffff177224 */ /* 0x000fce00078e000b */
.L_x_22:
[----:B------:R-:W-:Y:S05]  /*0c90*/  BSYNC.RECONVERGENT B0 ;  /* 0x0000000000007941 */ /* 0x000fea0003800200 */
.L_x_21:
[----:B------:R-:W0:Y:S01]  /*0ca0*/  LDCU UR4, c[0x0][0x390] ;  /* 0x00007200ff0477ac */ /* 0x000e220008000800 */
[----:B------:R-:W0:Y:S02]  /*0cb0*/  F2I.F64.TRUNC R22, R22 ;  /* 0x0000001600167311 */ /* 0x000e24000030d100 */
[----:B0-----:R-:W-:-:S13]  /*0cc0*/  ISETP.GE.AND P0, PT, R22, UR4, PT ;  /* 0x0000000416007c0c */ /* 0x001fda000bf06270 */
[----:B------:R-:W-:Y:S05]  /*0cd0*/  @P0 EXIT ;  /* 0x000000000000094d */ /* 0x000fea0003800000 */
[----:B------:R-:W0:Y:S01]  /*0ce0*/  MUFU.RCP64H R5, 180 ;  /* 0x4066800000057908 */ /* 0x000e220000001800 */
[----:B------:R-:W-:Y:S01]  /*0cf0*/  IMAD.MOV.U32 R8, RZ, RZ, 0x0 ;  /* 0x00000000ff087424 */ /* 0x000fe200078e00ff */
[----:B------:R-:W-:Y:S01]  /*0d00*/  MOV R9, 0x40668000 ;  /* 0x4066800000097802 */ /* 0x000fe20000000f00 */
[----:B------:R-:W-:Y:S01]  /*0d10*/  IMAD.MOV.U32 R4, RZ, RZ, 0x1 ;  /* 0x00000001ff047424 */ /* 0x000fe200078e00ff */
[----:B------:R-:W-:Y:S01]  /*0d20*/  UMOV UR4, 0x542fe938 ;  /* 0x542fe93800047882 */ /* 0x000fe20000000000 */
[----:B------:R-:W-:Y:S01]  /*0d30*/  UMOV UR5, 0x400921fb ;  /* 0x400921fb00057882 */ /* 0x000fe20000000000 */
[----:B------:R-:W-:Y:S03]  /*0d40*/  BSSY.RECONVERGENT B0, `(.L_x_23) ;  /* 0x0000017000007945 */ /* 0x000fe60003800200 */
[----:B0-----:R-:W-:-:S08]  /*0d50*/  DFMA R2, R4, -R8, 1 ;  /* 0x3ff000000402742b */ /* 0x001fd00000000808 */
[----:B------:R-:W-:Y:S02]  /*0d60*/  DFMA R6, R2, R2, R2 ;  /* 0x000000020206722b */ /* 0x000fe40000000002 */
[----:B------:R-:W0:Y:S06]  /*0d70*/  I2F.F64 R2, R22 ;  /* 0x0000001600027312 */ /* 0x000e2c0000201c00 */
[----:B------:R-:W-:-:S08]  /*0d80*/  DFMA R6, R4, R6, R4 ;  /* 0x000000060406722b */ /* 0x000fd00000000004 */
[----:B------:R-:W-:Y:S02]  /*0d90*/  DFMA R4, R6, -R8, 1 ;  /* 0x3ff000000604742b */ /* 0x000fe40000000808 */
[----:B0-----:R-:W-:-:S06]  /*0da0*/  DMUL R8, R2, UR4 ;  /* 0x0000000402087c28 */ /* 0x001fcc0008000000 */
[----:B------:R-:W-:-:S04]  /*0db0*/  DFMA R4, R6, R4, R6 ;  /* 0x000000040604722b */ /* 0x000fc80000000006 */
[----:B------:R-:W-:-:S04]  /*0dc0*/  FSETP.GEU.AND P1, PT, |R9|, 6.5827683646048100446e-37, PT ;  /* 0x036000000900780b */ /* 0x000fc80003f2e200 */
[----:B------:R-:W-:-:S08]  /*0dd0*/  DMUL R2, R8, R4 ;  /* 0x0000000408027228 */ /* 0x000fd00000000000 */
[----:B------:R-:W-:-:S08]  /*0de0*/  DFMA R6, R2, -180, R8 ;  /* 0xc06680000206782b */ /* 0x000fd00000000008 */
[----:B------:R-:W-:-:S10]  /*0df0*/  DFMA R2, R4, R6, R2 ;  /* 0x000000060402722b */ /* 0x000fd40000000002 */
[----:B------:R-:W-:-:S05]  /*0e00*/  FFMA R0, RZ, 3.6015625, R3 ;  /* 0x40668000ff007823 */ /* 0x000fca0000000003 */
[----:B------:R-:W-:-:S13]  /*0e10*/  FSETP.GT.AND P0, PT, |R0|, 1.469367938527859385e-39, PT ;  /* 0x001000000000780b */ /* 0x000fda0003f04200 */
[----:B------:R-:W-:Y:S05]  /*0e20*/  @P0 BRA P1, `(.L_x_24) ;  /* 0x0000000000200947 */ /* 0x000fea0000800000 */
[----:B------:R-:W-:Y:S01]  /*0e30*/  IMAD.MOV.U32 R0, RZ, RZ, R8 ;  /* 0x000000ffff007224 */ /* 0x000fe200078e0008 */
[----:B------:R-:W-:Y:S01]  /*0e40*/  MOV R4, RZ ;  /* 0x000000ff00047202 */ /* 0x000fe20000000f00 */
[----:B------:R-:W-:Y:S01]  /*0e50*/  IMAD.MOV.U32 R11, RZ, RZ, R9 ;  /* 0x000000ffff0b7224 */ /* 0x000fe200078e0009 */
[----:B------:R-:W-:Y:S01]  /*0e60*/  MOV R16, 0xe90 ;  /* 0x00000e9000107802 */ /* 0x000fe20000000f00 */
[----:B------:R-:W-:-:S07]  /*0e70*/  IMAD.MOV.U32 R5, RZ, RZ, 0x40668000 ;  /* 0x40668000ff057424 */ /* 0x000fce00078e00ff */
[----:B------:R-:W-:Y:S05]  /*0e80*/  CALL.REL.NOINC `($__internal_1_$__cuda_sm20_div_rn_f64_full) ;  /* 0x0000000c00f07944 */ /* 0x000fea0003c00000 */
[----:B------:R-:W-:Y:S02]  /*0e90*/  IMAD.MOV.U32 R2, RZ, RZ, R10 ;  /* 0x000000ffff027224 */ /* 0x000fe400078e000a */
[----:B------:R-:W-:-:S07]  /*0ea0*/  IMAD.MOV.U32 R3, RZ, RZ, R11 ;  /* 0x000000ffff037224 */ /* 0x000fce00078e000b */
.L_x_24:
[----:B------:R-:W-:Y:S05]  /*0eb0*/  BSYNC.RECONVERGENT B0 ;  /* 0x0000000000007941 */ /* 0x000fea0003800200 */
.L_x_23:
[----:B------:R-:W0:Y:S01]  /*0ec0*/  F2F.F32.F64 R5, R2 ;  /* 0x0000000200057310 */ /* 0x000e220000301000 */
[----:B------:R-:W-:Y:S01]  /*0ed0*/  BSSY.RECONVERGENT B0, `(.L_x_25) ;  /* 0x0000043000007945 */ /* 0x000fe20003800200 */
[----:B------:R-:W-:Y:S01]  /*0ee0*/  FMUL R19, R19, R20 ;  /* 0x0000001413137220 */ /* 0x000fe20000400000 */
[C---:B0-----:R-:W-:Y:S01]  /*0ef0*/  FMUL R0, R5.reuse, 0.63661974668502807617 ;  /* 0x3f22f98305007820 */ /* 0x041fe20000400000 */
[----:B------:R-:W-:-:S05]  /*0f00*/  FSETP.GE.AND P0, PT, |R5|, 105615, PT ;  /* 0x47ce47800500780b */ /* 0x000fca0003f06200 */
[----:B------:R-:W0:Y:S02]  /*0f10*/  F2I.NTZ R0, R0 ;  /* 0x0000000000007305 */ /* 0x000e240000203100 */
[-C--:B0-----:R-:W-:Y:S02]  /*0f20*/  I2FP.F32.S32 R4, R0.reuse ;  /* 0x0000000000047245 */ /* 0x081fe40000201400 */
[----:B------:R-:W-:-:S03]  /*0f30*/  MOV R10, R0 ;  /* 0x00000000000a7202 */ /* 0x000fc60000000f00 */
[----:B------:R-:W-:-:S04]  /*0f40*/  FFMA R7, R4, -1.5707962512969970703, R5 ;  /* 0xbfc90fda04077823 */ /* 0x000fc80000000005 */
[----:B------:R-:W-:-:S04]  /*0f50*/  FFMA R7, R4, -7.5497894158615963534e-08, R7 ;  /* 0xb3a2216804077823 */ /* 0x000fc80000000007 */
[----:B------:R-:W-:-:S04]  /*0f60*/  FFMA R7, R4, -5.3903029534742383927e-15, R7 ;  /* 0xa7c234c504077823 */ /* 0x000fc80000000007 */
[----:B------:R-:W-:Y:S01]  /*0f70*/  IMAD.MOV.U32 R4, RZ, RZ, R7 ;  /* 0x000000ffff047224 */ /* 0x000fe200078e0007 */
[----:B------:R-:W-:Y:S06]  /*0f80*/  @!P0 BRA `(.L_x_26) ;  /* 0x0000000000dc8947 */ /* 0x000fec0003800000 */
[----:B------:R-:W-:-:S13]  /*0f90*/  FSETP.NEU.AND P0, PT, |R5|, +INF , PT ;  /* 0x7f8000000500780b */ /* 0x000fda0003f0d200 */
[----:B------:R-:W-:Y:S01]  /*0fa0*/  @!P0 FMUL R4, RZ, R5 ;  /* 0x00000005ff048220 */ /* 0x000fe20000400000 */
[----:B------:R-:W-:Y:S01]  /*0fb0*/  @!P0 IMAD.MOV.U32 R0, RZ, RZ, RZ ;  /* 0x000000ffff008224 */ /* 0x000fe200078e00ff */
[----:B------:R-:W-:Y:S06]  /*0fc0*/  @!P0 BRA `(.L_x_26) ;  /* 0x0000000000cc8947 */ /* 0x000fec0003800000 */
[----:B------:R-:W-:Y:S02]  /*0fd0*/  IMAD.SHL.U32 R2, R5, 0x100, RZ ;  /* 0x0000010005027824 */ /* 0x000fe400078e00ff */
[----:B------:R-:W-:Y:S02]  /*0fe0*/  HFMA2 R6, -RZ, RZ, 0, 0 ;  /* 0x00000000ff067431 */ /* 0x000fe400000001ff */
[----:B------:R-:W-:Y:S01]  /*0ff0*/  IMAD.MOV.U32 R0, RZ, RZ, R1 ;  /* 0x000000ffff007224 */ /* 0x000fe200078e0001 */
[----:B------:R-:W0:Y:S01]  /*1000*/  LDCU.64 UR8, c[0x4][0x8] ;  /* 0x01000100ff0877ac */ /* 0x000e220008000a00 */
[----:B------:R-:W-:Y:S01]  /*1010*/  LOP3.LUT R13, R2, 0x80000000, RZ, 0xfc, !PT ;  /* 0x80000000020d7812 */ /* 0x000fe200078efcff */
[----:B------:R-:W-:Y:S01]  /*1020*/  UMOV UR5, URZ ;  /* 0x000000ff00057c82 */ /* 0x000fe20008000000 */
[----:B------:R-:W-:-:S05]  /*1030*/  UMOV UR4, URZ ;  /* 0x000000ff00047c82 */ /* 0x000fca0008000000 */
.L_x_27:
[----:B0-----:R-:W-:Y:S02]  /*1040*/  IMAD.U32 R8, RZ, RZ, UR8 ;  /* 0x00000008ff087e24 */ /* 0x001fe4000f8e00ff */
[----:B------:R-:W-:-:S05]  /*1050*/  IMAD.U32 R9, RZ, RZ, UR9 ;  /* 0x00000009ff097e24 */ /* 0x000fca000f8e00ff */
[----:B------:R-:W2:Y:S01]  /*1060*/  LDG.E.CONSTANT R2, desc[UR6][R8.64] ;  /* 0x0000000608027981 */ /* 0x000ea2000c1e9900 */
[----:B------:R-:W-:Y:S02]  /*1070*/  UIADD3 UR8, UP0, UPT, UR8, 0x4, URZ ;  /* 0x0000000408087890 */ /* 0x000fe4000ff1e0ff */
[----:B------:R-:W-:Y:S02]  /*1080*/  UIADD3 UR4, UPT, UPT, UR4, 0x1, URZ ;  /* 0x0000000104047890 */ /* 0x000fe4000fffe0ff */
[----:B------:R-:W-:Y:S02]  /*1090*/  UIADD3.X UR9, UPT, UPT, URZ, UR9, URZ, UP0, !UPT ;  /* 0x00000009ff097290 */ /* 0x000fe400087fe4ff */
[----:B------:R-:W-:Y:S01]  /*10a0*/  UISETP.NE.AND UP0, UPT, UR4, 0x6, UPT ;  /* 0x000000060400788c */ /* 0x000fe2000bf05270 */
[----:B--2---:R-:W-:-:S03]  /*10b0*/  IMAD.WIDE.U32 R2, R2, R13, RZ ;  /* 0x0000000d02027225 */ /* 0x004fc600078e00ff */
[----:B------:R-:W-:-:S04]  /*10c0*/  IADD3 R11, P0, PT, R2, R6, RZ ;  /* 0x00000006020b7210 */ /* 0x000fc80007f1e0ff */
[----:B------:R-:W-:Y:S01]  /*10d0*/  IADD3.X R6, PT, PT, R3, UR5, RZ, P0, !PT ;  /* 0x0000000503067c10 */ /* 0x000fe200087fe4ff */
[----:B------:R0:W-:Y:S02]  /*10e0*/  STL [R0], R11 ;  /* 0x0000000b00007387 */ /* 0x0001e40000100800 */
[----:B0-----:R-:W-:Y:S01]  /*10f0*/  IADD3 R0, PT, PT, R0, 0x4, RZ ;  /* 0x0000000400007810 */ /* 0x001fe20007ffe0ff */
[----:B------:R-:W-:Y:S06]  /*1100*/  BRA.U UP0, `(.L_x_27) ;  /* 0xfffffffd00cc7547 */ /* 0x000fec000b83ffff */
[----:B------:R-:W-:Y:S01]  /*1110*/  SHF.R.U32.HI R4, RZ, 0x17, R5 ;  /* 0x00000017ff047819 */ /* 0x000fe20000011605 */
[----:B------:R0:W-:Y:S03]  /*1120*/  STL [R1+0x18], R6 ;  /* 0x0000180601007387 */ /* 0x0001e60000100800 */
[C---:B------:R-:W-:Y:S02]  /*1130*/  LOP3.LUT R0, R4.reuse, 0xe0, RZ, 0xc0, !PT ;  /* 0x000000e004007812 */ /* 0x040fe400078ec0ff */
[----:B------:R-:W-:-:S03]  /*1140*/  LOP3.LUT P0, RZ, R4, 0x1f, RZ, 0xc0, !PT ;  /* 0x0000001f04ff7812 */ /* 0x000fc6000780c0ff */
[----:B------:R-:W-:-:S05]  /*1150*/  VIADD R0, R0, 0xffffff80 ;  /* 0xffffff8000007836 */ /* 0x000fca0000000000 */
[----:B------:R-:W-:-:S05]  /*1160*/  SHF.R.U32.HI R0, RZ, 0x5, R0 ;  /* 0x00000005ff007819 */ /* 0x000fca0000011600 */
[----:B------:R-:W-:-:S05]  /*1170*/  IMAD R11, R0, -0x4, R1 ;  /* 0xfffffffc000b7824 */ /* 0x000fca00078e0201 */
[----:B------:R-:W2:Y:S04]  /*1180*/  LDL R0, [R11+0x18] ;  /* 0x000018000b007983 */ /* 0x000ea80000100800 */
[----:B------:R-:W2:Y:S04]  /*1190*/  LDL R3, [R11+0x14] ;  /* 0x000014000b037983 */ /* 0x000ea80000100800 */
[----:B------:R-:W3:Y:S01]  /*11a0*/  @P0 LDL R2, [R11+0x10] ;  /* 0x000010000b020983 */ /* 0x000ee20000100800 */
[----:B------:R-:W-:Y:S01]  /*11b0*/  LOP3.LUT R4, R4, 0x1f, RZ, 0xc0, !PT ;  /* 0x0000001f04047812 */ /* 0x000fe200078ec0ff */
[----:B------:R-:W-:Y:S01]  /*11c0*/  UMOV UR4, 0x54442d19 ;  /* 0x54442d1900047882 */ /* 0x000fe20000000000 */
[----:B------:R-:W-:-:S02]  /*11d0*/  UMOV UR5, 0x3bf921fb ;  /* 0x3bf921fb00057882 */ /* 0x000fc40000000000 */
[-C--:B--2---:R-:W-:Y:S02]  /*11e0*/  @P0 SHF.L.W.U32.HI R0, R3, R4.reuse, R0 ;  /* 0x0000000403000219 */ /* 0x084fe40000010e00 */
[----:B---3--:R-:W-:Y:S02]  /*11f0*/  @P0 SHF.L.W.U32.HI R3, R2, R4, R3 ;  /* 0x0000000402030219 */ /* 0x008fe40000010e03 */
[----:B------:R-:W-:Y:S02]  /*1200*/  ISETP.GE.AND P0, PT, R5, RZ, PT ;  /* 0x000000ff0500720c */ /* 0x000fe40003f06270 */
[C---:B------:R-:W-:Y:S01]  /*1210*/  SHF.L.W.U32.HI R2, R3.reuse, 0x2, R0 ;  /* 0x0000000203027819 */ /* 0x040fe20000010e00 */
[----:B------:R-:W-:-:S03]  /*1220*/  IMAD.SHL.U32 R3, R3, 0x4, RZ ;  /* 0x0000000403037824 */ /* 0x000fc600078e00ff */
[----:B------:R-:W-:-:S04]  /*1230*/  SHF.R.S32.HI R4, RZ, 0x1f, R2 ;  /* 0x0000001fff047819 */ /* 0x000fc80000011402 */
[C---:B------:R-:W-:Y:S02]  /*1240*/  LOP3.LUT R8, R4.reuse, R3, RZ, 0x3c, !PT ;  /* 0x0000000304087212 */ /* 0x040fe400078e3cff */
[----:B------:R-:W-:Y:S02]  /*1250*/  LOP3.LUT R9, R4, R2, RZ, 0x3c, !PT ;  /* 0x0000000204097212 */ /* 0x000fe400078e3cff */
[----:B------:R-:W-:Y:S02]  /*1260*/  SHF.R.U32.HI R3, RZ, 0x1e, R0 ;  /* 0x0000001eff037819 */ /* 0x000fe40000011600 */
[C---:B------:R-:W-:Y:S02]  /*1270*/  LOP3.LUT R4, R2.reuse, R5, RZ, 0x3c, !PT ;  /* 0x0000000502047212 */ /* 0x040fe400078e3cff */
[----:B------:R-:W1:Y:S01]  /*1280*/  I2F.F64.S64 R8, R8 ;  /* 0x0000000800087312 */ /* 0x000e620000301c00 */
[----:B------:R-:W-:Y:S02]  /*1290*/  LEA.HI R0, R2, R3, RZ, 0x1 ;  /* 0x0000000302007211 */ /* 0x000fe400078f08ff */
[----:B------:R-:W-:-:S03]  /*12a0*/  ISETP.GE.AND P1, PT, R4, RZ, PT ;  /* 0x000000ff0400720c */ /* 0x000fc60003f26270 */
[----:B------:R-:W-:-:S05]  /*12b0*/  IMAD.MOV R2, RZ, RZ, -R0 ;  /* 0x000000ffff027224 */ /* 0x000fca00078e0a00 */
[----:B------:R-:W-:Y:S01]  /*12c0*/  @!P0 MOV R0, R2 ;  /* 0x0000000200008202 */ /* 0x000fe20000000f00 */
[----:B-1----:R-:W-:-:S10]  /*12d0*/  DMUL R12, R8, UR4 ;  /* 0x00000004080c7c28 */ /* 0x002fd40008000000 */
[----:B------:R-:W1:Y:S02]  /*12e0*/  F2F.F32.F64 R12, R12 ;  /* 0x0000000c000c7310 */ /* 0x000e640000301000 */
[----:B01----:R-:W-:-:S07]  /*12f0*/  FSEL R4, -R12, R12, !P1 ;  /* 0x0000000c0c047208 */ /* 0x003fce0004800100 */
.L_x_26:
[----:B------:R-:W-:Y:S05]  /*1300*/  BSYNC.RECONVERGENT B0 ;  /* 0x0000000000007941 */ /* 0x000fea0003800200 */
.L_x_25:
[----:B------:R-:W-:Y:S02]  /*1310*/  IMAD.MOV.U32 R11, RZ, RZ, 0x37cbac00 ;  /* 0x37cbac00ff0b7424 */ /* 0x000fe400078e00ff */
[----:B------:R-:W-:Y:S01]  /*1320*/  FMUL R2, R4, R4 ;  /* 0x0000000404027220 */ /* 0x000fe20000400000 */
[----:B------:R-:W-:Y:S01]  /*1330*/  LOP3.LUT R6, R0, 0x1, RZ, 0xc0, !PT ;  /* 0x0000000100067812 */ /* 0x000fe200078ec0ff */
[----:B------:R-:W-:Y:S02]  /*1340*/  HFMA2 R13, -RZ, RZ, 1.541015625, -0.052001953125 ;  /* 0x3e2aaaa8ff0d7431 */ /* 0x000fe400000001ff */
[----:B------:R-:W-:Y:S02]  /*1350*/  IMAD.MOV.U32 R12, RZ, RZ, 0x3c0885e4 ;  /* 0x3c0885e4ff0c7424 */ /* 0x000fe400078e00ff */
[----:B------:R-:W-:Y:S01]  /*1360*/  FFMA R3, R2, R11, -0.0013887860113754868507 ;  /* 0xbab607ed02037423 */ /* 0x000fe2000000000b */
[----:B------:R-:W-:Y:S01]  /*1370*/  ISETP.NE.U32.AND P0, PT, R6, 0x1, PT ;  /* 0x000000010600780c */ /* 0x000fe20003f05070 */
[----:B------:R-:W-:Y:S01]  /*1380*/  VIADD R0, R0, 0x1 ;  /* 0x0000000100007836 */ /* 0x000fe20000000000 */
[----:B------:R-:W-:Y:S02]  /*1390*/  BSSY.RECONVERGENT B0, `(.L_x_28) ;  /* 0x0000047000007945 */ /* 0x000fe40003800200 */
[----:B------:R-:W-:-:S02]  /*13a0*/  FSEL R3, R3, -0.00019574658654164522886, P0 ;  /* 0xb94d415303037808 */ /* 0x000fc40000000000 */
[----:B------:R-:W-:Y:S02]  /*13b0*/  FSEL R9, R12, 0.041666727513074874878, !P0 ;  /* 0x3d2aaabb0c097808 */ /* 0x000fe40004000000 */
[----:B------:R-:W-:Y:S02]  /*13c0*/  LOP3.LUT P1, RZ, R0, 0x2, RZ, 0xc0, !PT ;  /* 0x0000000200ff7812 */ /* 0x000fe4000782c0ff */
[----:B------:R-:W-:Y:S01]  /*13d0*/  FSEL R0, R4, 1, !P0 ;  /* 0x3f80000004007808 */ /* 0x000fe20004000000 */
[C---:B------:R-:W-:Y:S01]  /*13e0*/  FFMA R9, R2.reuse, R3, R9 ;  /* 0x0000000302097223 */ /* 0x040fe20000000009 */
[----:B------:R-:W-:Y:S02]  /*13f0*/  FSEL R4, -R13, -0.4999999701976776123, !P0 ;  /* 0xbeffffff0d047808 */ /* 0x000fe40004000100 */
[----:B------:R-:W-:Y:S01]  /*1400*/  FSETP.GE.AND P0, PT, |R5|, 105615, PT ;  /* 0x47ce47800500780b */ /* 0x000fe20003f06200 */
[C---:B------:R-:W-:Y:S02]  /*1410*/  FFMA R3, R2.reuse, R0, RZ ;  /* 0x0000000002037223 */ /* 0x040fe400000000ff */
[----:B------:R-:W-:Y:S01]  /*1420*/  FFMA R4, R2, R9, R4 ;  /* 0x0000000902047223 */ /* 0x000fe20000000004 */
[----:B------:R-:W-:-:S03]  /*1430*/  IMAD.MOV.U32 R2, RZ, RZ, R10 ;  /* 0x000000ffff027224 */ /* 0x000fc600078e000a */
[----:B------:R-:W-:-:S04]  /*1440*/  FFMA R0, R3, R4, R0 ;  /* 0x0000000403007223 */ /* 0x000fc80000000000 */
[----:B------:R-:W-:-:S04]  /*1450*/  @P1 FADD R0, RZ, -R0 ;  /* 0x80000000ff001221 */ /* 0x000fc80000000000 */
[----:B------:R-:W-:Y:S01]  /*1460*/  FMUL R14, R0, R19 ;  /* 0x00000013000e7220 */ /* 0x000fe20000400000 */
[----:B------:R-:W-:Y:S01]  /*1470*/  IMAD.MOV.U32 R0, RZ, RZ, R7 ;  /* 0x000000ffff007224 */ /* 0x000fe200078e0007 */
[----:B------:R-:W-:Y:S06]  /*1480*/  @!P0 BRA `(.L_x_29) ;  /* 0x0000000000dc8947 */ /* 0x000fec0003800000 */
[----:B------:R-:W-:-:S13]  /*1490*/  FSETP.NEU.AND P0, PT, |R5|, +INF , PT ;  /* 0x7f8000000500780b */ /* 0x000fda0003f0d200 */
[----:B------:R-:W-:Y:S01]  /*14a0*/  @!P0 FMUL R0, RZ, R5 ;  /* 0x00000005ff008220 */ /* 0x000fe20000400000 */
[----:B------:R-:W-:Y:S01]  /*14b0*/  @!P0 IMAD.MOV.U32 R2, RZ, RZ, RZ ;  /* 0x000000ffff028224 */ /* 0x000fe200078e00ff */
[----:B------:R-:W-:Y:S06]  /*14c0*/  @!P0 BRA `(.L_x_29) ;  /* 0x0000000000cc8947 */ /* 0x000fec0003800000 */
[----:B------:R-:W-:Y:S01]  /*14d0*/  SHF.L.U32 R2, R5, 0x8, RZ ;  /* 0x0000000805027819 */ /* 0x000fe200000006ff */
[----:B------:R-:W-:Y:S01]  /*14e0*/  IMAD.MOV.U32 R6, RZ, RZ, RZ ;  /* 0x000000ffff067224 */ /* 0x000fe200078e00ff */
[----:B------:R-:W0:Y:S01]  /*14f0*/  LDCU.64 UR8, c[0x4][0x8] ;  /* 0x01000100ff0877ac */ /* 0x000e220008000a00 */
[----:B------:R-:W-:Y:S01]  /*1500*/  IMAD.MOV.U32 R0, RZ, RZ, R1 ;  /* 0x000000ffff007224 */ /* 0x000fe200078e0001 */
[----:B------:R-:W-:Y:S01]  /*1510*/  LOP3.LUT R19, R2, 0x80000000, RZ, 0xfc, !PT ;  /* 0x8000000002137812 */ /* 0x000fe200078efcff */
[----:B------:R-:W-:Y:S01]  /*1520*/  UMOV UR5, URZ ;  /* 0x000000ff00057c82 */ /* 0x000fe20008000000 */
[----:B------:R-:W-:-:S05]  /*1530*/  UMOV UR4, URZ ;  /* 0x000000ff00047c82 */ /* 0x000fca0008000000 */
.L_x_30:
[----:B0-----:R-:W-:Y:S01]  /*1540*/  IMAD.U32 R8, RZ, RZ, UR8 ;  /* 0x00000008ff087e24 */ /* 0x001fe2000f8e00ff */
[----:B------:R-:W-:-:S05]  /*1550*/  MOV R9, UR9 ;  /* 0x0000000900097c02 */ /* 0x000fca0008000f00 */
        /* <DEDUP_REMOVED lines=9> */
[----:B0-----:R-:W-:Y:S01]  /*15f0*/  VIADD R0, R0, 0x4 ;  /* 0x0000000400007836 */ /* 0x001fe20000000000 */
        /* <DEDUP_REMOVED lines=13> */
[----:B------:R-:W-:Y:S01]  /*16d0*/  UMOV UR5, 0x3bf921fb ;  /* 0x3bf921fb00057882 */ /* 0x000fe20000000000 */
[----:B------:R-:W-:-:S02]  /*16e0*/  ISETP.GE.AND P1, PT, R5, RZ, PT ;  /* 0x000000ff0500720c */ /* 0x000fc40003f26270 */
[-C--:B--2---:R-:W-:Y:S02]  /*16f0*/  @P0 SHF.L.W.U32.HI R0, R3, R4.reuse, R0 ;  /* 0x0000000403000219 */ /* 0x084fe40000010e00 */
[----:B---3--:R-:W-:-:S04]  /*1700*/  @P0 SHF.L.W.U32.HI R3, R2, R4, R3 ;  /* 0x0000000402030219 */ /* 0x008fc80000010e03 */
        /* <DEDUP_REMOVED lines=9> */
[----:B------:R-:W-:-:S02]  /*17a0*/  ISETP.GE.AND P0, PT, R0, RZ, PT ;  /* 0x000000ff0000720c */ /* 0x000fc40003f06270 */
[----:B------:R-:W-:-:S05]  /*17b0*/  IADD3 R0, PT, PT, -R2, RZ, RZ ;  /* 0x000000ff02007210 */ /* 0x000fca0007ffe1ff */
[----:B------:R-:W-:Y:S01]  /*17c0*/  @!P1 IMAD.MOV.U32 R2, RZ, RZ, R0 ;  /* 0x000000ffff029224 */ /* 0x000fe200078e0000 */
[----:B-1----:R-:W-:-:S10]  /*17d0*/  DMUL R20, R8, UR4 ;  /* 0x0000000408147c28 */ /* 0x002fd40008000000 */
[----:B------:R-:W1:Y:S02]  /*17e0*/  F2F.F32.F64 R20, R20 ;  /* 0x0000001400147310 */ /* 0x000e640000301000 */
[----:B01----:R-:W-:-:S07]  /*17f0*/  FSEL R0, -R20, R20, !P0 ;  /* 0x0000001414007208 */ /* 0x003fce0004000100 */
.L_x_29:
[----:B------:R-:W-:Y:S05]  /*1800*/  BSYNC.RECONVERGENT B0 ;  /* 0x0000000000007941 */ /* 0x000fea0003800200 */
.L_x_28:
[----:B------:R-:W-:Y:S01]  /*1810*/  FMUL R3, R0, R0 ;  /* 0x0000000000037220 */ /* 0x000fe20000400000 */
[----:B------:R-:W-:Y:S01]  /*1820*/  LOP3.LUT R6, R2, 0x1, RZ, 0xc0, !PT ;  /* 0x0000000102067812 */ /* 0x000fe200078ec0ff */
[----:B------:R-:W-:Y:S02]  /*1830*/  BSSY.RECONVERGENT B0, `(.L_x_31) ;  /* 0x0000048000007945 */ /* 0x000fe40003800200 */
[----:B------:R-:W-:Y:S01]  /*1840*/  FFMA R4, R3, R11, -0.0013887860113754868507 ;  /* 0xbab607ed03047423 */ /* 0x000fe2000000000b */
[----:B------:R-:W-:Y:S01]  /*1850*/  ISETP.NE.U32.AND P0, PT, R6, 0x1, PT ;  /* 0x000000010600780c */ /* 0x000fe20003f05070 */
[----:B------:R-:W-:-:S03]  /*1860*/  VIADD R6, R2, 0x1 ;  /* 0x0000000102067836 */ /* 0x000fc60000000000 */
[----:B------:R-:W-:Y:S02]  /*1870*/  FSEL R4, R4, -0.00019574658654164522886, P0 ;  /* 0xb94d415304047808 */ /* 0x000fe40000000000 */
[----:B------:R-:W-:Y:S02]  /*1880*/  FSEL R2, R12, 0.041666727513074874878, !P0 ;  /* 0x3d2aaabb0c027808 */ /* 0x000fe40004000000 */
[----:B------:R-:W-:Y:S02]  /*1890*/  LOP3.LUT P1, RZ, R6, 0x2, RZ, 0xc0, !PT ;  /* 0x0000000206ff7812 */ /* 0x000fe4000782c0ff */
[----:B------:R-:W-:Y:S01]  /*18a0*/  FSEL R0, R0, 1, !P0 ;  /* 0x3f80000000007808 */ /* 0x000fe20004000000 */
[----:B------:R-:W-:Y:S01]  /*18b0*/  FFMA R2, R3, R4, R2 ;  /* 0x0000000403027223 */ /* 0x000fe20000000002 */
[----:B------:R-:W-:Y:S02]  /*18c0*/  FSEL R15, -R13, -0.4999999701976776123, !P0 ;  /* 0xbeffffff0d0f7808 */ /* 0x000fe40004000100 */
[----:B------:R-:W-:Y:S01]  /*18d0*/  FSETP.GE.AND P0, PT, |R5|, 105615, PT ;  /* 0x47ce47800500780b */ /* 0x000fe20003f06200 */
[----:B------:R-:W-:-:S02]  /*18e0*/  FFMA R9, R3, R0, RZ ;  /* 0x0000000003097223 */ /* 0x000fc400000000ff */
[----:B------:R-:W-:-:S04]  /*18f0*/  FFMA R2, R3, R2, R15 ;  /* 0x0000000203027223 */ /* 0x000fc8000000000f */
[----:B------:R-:W-:-:S04]  /*1900*/  FFMA R9, R9, R2, R0 ;  /* 0x0000000209097223 */ /* 0x000fc80000000000 */
[----:B------:R-:W-:-:S04]  /*1910*/  @P1 FADD R9, RZ, -R9 ;  /* 0x80000009ff091221 */ /* 0x000fc80000000000 */
[----:B------:R-:W-:Y:S01]  /*1920*/  FMUL R14, R14, R9 ;  /* 0x000000090e0e7220 */ /* 0x000fe20000400000 */
        /* <DEDUP_REMOVED lines=12> */
.L_x_33:
        /* <DEDUP_REMOVED lines=31> */
[----:B------:R-:W-:Y:S02]  /*1be0*/  SHF.R.S32.HI R4, RZ, 0x1f, R2 ;  /* 0x0000001fff047819 */ /* 0x000fe40000011402 */
[----:B------:R-:W-:Y:S02]  /*1bf0*/  LOP3.LUT R5, R2, R5, RZ, 0x3c, !PT ;  /* 0x0000000502057212 */ /* 0x000fe400078e3cff */
[C---:B------:R-:W-:Y:S02]  /*1c00*/  LOP3.LUT R8, R4.reuse, R3, RZ, 0x3c, !PT ;  /* 0x0000000304087212 */ /* 0x040fe400078e3cff */
[----:B------:R-:W-:Y:S02]  /*1c10*/  LOP3.LUT R9, R4, R2, RZ, 0x3c, !PT ;  /* 0x0000000204097212 */ /* 0x000fe400078e3cff */
[----:B------:R-:W-:Y:S02]  /*1c20*/  SHF.R.U32.HI R3, RZ, 0x1e, R0 ;  /* 0x0000001eff037819 */ /* 0x000fe40000011600 */
[----:B------:R-:W-:-:S02]  /*1c30*/  ISETP.GE.AND P0, PT, R5, RZ, PT ;  /* 0x000000ff0500720c */ /* 0x000fc40003f06270 */
[----:B------:R-:W1:Y:S01]  /*1c40*/  I2F.F64.S64 R8, R8 ;  /* 0x0000000800087312 */ /* 0x000e620000301c00 */
[----:B------:R-:W-:-:S04]  /*1c50*/  LEA.HI R10, R2, R3, RZ, 0x1 ;  /* 0x00000003020a7211 */ /* 0x000fc800078f08ff */
[----:B------:R-:W-:-:S05]  /*1c60*/  IADD3 R0, PT, PT, -R10, RZ, RZ ;  /* 0x000000ff0a007210 */ /* 0x000fca0007ffe1ff */
[----:B------:R-:W-:Y:S01]  /*1c70*/  @!P1 IMAD.MOV.U32 R10, RZ, RZ, R0 ;  /* 0x000000ffff0a9224 */ /* 0x000fe200078e0000 */
[----:B-1----:R-:W-:-:S10]  /*1c80*/  DMUL R20, R8, UR4 ;  /* 0x0000000408147c28 */ /* 0x002fd40008000000 */
[----:B------:R-:W1:Y:S02]  /*1c90*/  F2F.F32.F64 R20, R20 ;  /* 0x0000001400147310 */ /* 0x000e640000301000 */
[----:B01----:R-:W-:-:S07]  /*1ca0*/  FSEL R7, -R20, R20, !P0 ;  /* 0x0000001414077208 */ /* 0x003fce0004000100 */
.L_x_32:
[----:B------:R-:W-:Y:S05]  /*1cb0*/  BSYNC.RECONVERGENT B0 ;  /* 0x0000000000007941 */ /* 0x000fea0003800200 */
.L_x_31:
[----:B------:R-:W0:Y:S01]  /*1cc0*/  LDCU UR4, c[0x0][0x390] ;  /* 0x00007200ff0477ac */ /* 0x000e220008000800 */
[----:B------:R-:W1:Y:S01]  /*1cd0*/  LDC.64 R2, c[0x0][0x398] ;  /* 0x0000e600ff027b82 */ /* 0x000e620000000a00 */
[----:B------:R-:W2:Y:S01]  /*1ce0*/  LDCU UR5, c[0x0][0x388] ;  /* 0x00007100ff0577ac */ /* 0x000ea20008000800 */
[----:B0-----:R-:W-:-:S04]  /*1cf0*/  IMAD R17, R17, UR4, R22 ;  /* 0x0000000411117c24 */ /* 0x001fc8000f8e0216 */
[----:B--2---:R-:W-:-:S04]  /*1d00*/  IMAD R17, R17, UR5, R18 ;  /* 0x0000000511117c24 */ /* 0x004fc8000f8e0212 */
[----:B-1----:R-:W-:-:S05]  /*1d10*/  IMAD.WIDE R2, R17, 0x4, R2 ;  /* 0x0000000411027825 */ /* 0x002fca00078e0202 */
[----:B------:R-:W2:Y:S01]  /*1d20*/  LDG.E R9, desc[UR6][R2.64] ;  /* 0x0000000602097981 */ /* 0x000ea2000c1e1900 */
[----:B------:R-:W-:Y:S01]  /*1d30*/  FMUL R4, R7, R7 ;  /* 0x0000000707047220 */ /* 0x000fe20000400000 */
[C---:B------:R-:W-:Y:S01]  /*1d40*/  LOP3.LUT R0, R10.reuse, 0x1, RZ, 0xc0, !PT ;  /* 0x000000010a007812 */ /* 0x040fe200078ec0ff */
[----:B------:R-:W-:Y:S02]  /*1d50*/  VIADD R10, R10, 0x1 ;  /* 0x000000010a0a7836 */ /* 0x000fe40000000000 */
[----:B------:R-:W-:Y:S01]  /*1d60*/  FFMA R11, R4, R11, -0.0013887860113754868507 ;  /* 0xbab607ed040b7423 */ /* 0x000fe2000000000b */
[----:B------:R-:W-:Y:S02]  /*1d70*/  ISETP.NE.U32.AND P0, PT, R0, 0x1, PT ;  /* 0x000000010000780c */ /* 0x000fe40003f05070 */
[----:B------:R-:W-:Y:S02]  /*1d80*/  LOP3.LUT P1, RZ, R10, 0x2, RZ, 0xc0, !PT ;  /* 0x000000020aff7812 */ /* 0x000fe4000782c0ff */
[----:B------:R-:W-:-:S02]  /*1d90*/  FSEL R5, R12, 0.041666727513074874878, !P0 ;  /* 0x3d2aaabb0c057808 */ /* 0x000fc40004000000 */
[----:B------:R-:W-:Y:S02]  /*1da0*/  FSEL R11, R11, -0.00019574658654164522886, P0 ;  /* 0xb94d41530b0b7808 */ /* 0x000fe40000000000 */
[----:B------:R-:W-:Y:S02]  /*1db0*/  FSEL R6, -R13, -0.4999999701976776123, !P0 ;  /* 0xbeffffff0d067808 */ /* 0x000fe40004000100 */
[----:B------:R-:W-:Y:S01]  /*1dc0*/  FSEL R0, R7, 1, !P0 ;  /* 0x3f80000007007808 */ /* 0x000fe20004000000 */
[----:B------:R-:W-:-:S04]  /*1dd0*/  FFMA R5, R4, R11, R5 ;  /* 0x0000000b04057223 */ /* 0x000fc80000000005 */
[C---:B------:R-:W-:Y:S01]  /*1de0*/  FFMA R6, R4.reuse, R5, R6 ;  /* 0x0000000504067223 */ /* 0x040fe20000000006 */
[----:B------:R-:W-:-:S04]  /*1df0*/  FFMA R5, R4, R0, RZ ;  /* 0x0000000004057223 */ /* 0x000fc800000000ff */
[----:B------:R-:W-:-:S04]  /*1e00*/  FFMA R5, R5, R6, R0 ;  /* 0x0000000605057223 */ /* 0x000fc80000000000 */
[----:B------:R-:W-:-:S04]  /*1e10*/  @P1 FADD R5, RZ, -R5 ;  /* 0x80000005ff051221 */ /* 0x000fc80000000000 */
[----:B--2---:R-:W-:-:S05]  /*1e20*/  FFMA R9, R14, R5, R9 ;  /* 0x000000050e097223 */ /* 0x004fca0000000009 */
[----:B------:R-:W-:Y:S01]  /*1e30*/  STG.E desc[UR6][R2.64], R9 ;  /* 0x0000000902007986 */ /* 0x000fe2000c101906 */
[----:B------:R-:W-:Y:S05]  /*1e40*/  EXIT ;  /* 0x000000000000794d */ /* 0x000fea0003800000 */
        .weak           $__internal_1_$__cuda_sm20_div_rn_f64_full
        .type           $__internal_1_$__cuda_sm20_div_rn_f64_full,@function
        .size           $__internal_1_$__cuda_sm20_div_rn_f64_full,($__internal_2_$__cuda_sm20_sqrt_rn_f32_slowpath - $__internal_1_$__cuda_sm20_div_rn_f64_full)
$__internal_1_$__cuda_sm20_div_rn_f64_full:
[C---:B------:R-:W-:Y:S01]  /*1e50*/  FSETP.GEU.AND P0, PT, |R5|.reuse, 1.469367938527859385e-39, PT ;  /* 0x001000000500780b */ /* 0x040fe20003f0e200 */
[----:B------:R-:W-:Y:S01]  /*1e60*/  IMAD.MOV.U32 R7, RZ, RZ, R11 ;  /* 0x000000ffff077224 */ /* 0x000fe200078e000b */
[----:B------:R-:W-:Y:S01]  /*1e70*/  LOP3.LUT R2, R5, 0x800fffff, RZ, 0xc0, !PT ;  /* 0x800fffff05027812 */ /* 0x000fe200078ec0ff */
[----:B------:R-:W-:Y:S01]  /*1e80*/  IMAD.MOV.U32 R8, RZ, RZ, 0x1 ;  /* 0x00000001ff087424 */ /* 0x000fe200078e00ff */
[----:B------:R-:W-:Y:S01]  /*1e90*/  MOV R6, R0 ;  /* 0x0000000000067202 */ /* 0x000fe20000000f00 */
[----:B------:R-:W-:Y:S01]  /*1ea0*/  BSSY.RECONVERGENT B1, `(.L_x_34) ;  /* 0x0000054000017945 */ /* 0x000fe20003800200 */
[----:B------:R-:W-:Y:S01]  /*1eb0*/  LOP3.LUT R3, R2, 0x3ff00000, RZ, 0xfc, !PT ;  /* 0x3ff0000002037812 */ /* 0x000fe200078efcff */
[----:B------:R-:W-:Y:S01]  /*1ec0*/  IMAD.MOV.U32 R2, RZ, RZ, R4 ;  /* 0x000000ffff027224 */ /* 0x000fe200078e0004 */
[C---:B------:R-:W-:Y:S02]  /*1ed0*/  FSETP.GEU.AND P2, PT, |R7|.reuse, 1.469367938527859385e-39, PT ;  /* 0x001000000700780b */ /* 0x040fe40003f4e200 */
[----:B------:R-:W-:-:S02]  /*1ee0*/  LOP3.LUT R21, R7, 0x7ff00000, RZ, 0xc0, !PT ;  /* 0x7ff0000007157812 */ /* 0x000fc400078ec0ff */
[----:B------:R-:W-:Y:S01]  /*1ef0*/  LOP3.LUT R24, R5, 0x7ff00000, RZ, 0xc0, !PT ;  /* 0x7ff0000005187812 */ /* 0x000fe200078ec0ff */
[----:B------:R-:W-:Y:S02]  /*1f00*/  @!P0 DMUL R2, R4, 8.98846567431157953865e+307 ;  /* 0x7fe0000004028828 */ /* 0x000fe40000000000 */
[----:B------:R-:W-:Y:S01]  /*1f10*/  IMAD.MOV.U32 R23, RZ, RZ, R21 ;  /* 0x000000ffff177224 */ /* 0x000fe200078e0015 */
[----:B------:R-:W-:-:S03]  /*1f20*/  ISETP.GE.U32.AND P1, PT, R21, R24, PT ;  /* 0x000000181500720c */ /* 0x000fc60003f26070 */
[----:B------:R-:W0:Y:S02]  /*1f30*/  MUFU.RCP64H R9, R3 ;  /* 0x0000000300097308 */ /* 0x000e240000001800 */
[----:B------:R-:W-:Y:S02]  /*1f40*/  @!P2 LOP3.LUT R0, R5, 0x7ff00000, RZ, 0xc0, !PT ;  /* 0x7ff000000500a812 */ /* 0x000fe400078ec0ff */
[----:B------:R-:W-:Y:S02]  /*1f50*/  @!P0 LOP3.LUT R24, R3, 0x7ff00000, RZ, 0xc0, !PT ;  /* 0x7ff0000003188812 */ /* 0x000fe400078ec0ff */
[----:B------:R-:W-:Y:S01]  /*1f60*/  @!P2 ISETP.GE.U32.AND P3, PT, R21, R0, PT ;  /* 0x000000001500a20c */ /* 0x000fe20003f66070 */
[----:B------:R-:W-:-:S05]  /*1f70*/  IMAD.MOV.U32 R0, RZ, RZ, 0x1ca00000 ;  /* 0x1ca00000ff007424 */ /* 0x000fca00078e00ff */
[----:B------:R-:W-:-:S04]  /*1f80*/  @!P2 SEL R13, R0, 0x63400000, !P3 ;  /* 0x63400000000da807 */ /* 0x000fc80005800000 */
[----:B------:R-:W-:Y:S01]  /*1f90*/  @!P2 LOP3.LUT R14, R13, 0x80000000, R7, 0xf8, !PT ;  /* 0x800000000d0ea812 */ /* 0x000fe200078ef807 */
[----:B0-----:R-:W-:-:S03]  /*1fa0*/  DFMA R10, R8, -R2, 1 ;  /* 0x3ff00000080a742b */ /* 0x001fc60000000802 */
[----:B------:R-:W-:Y:S01]  /*1fb0*/  @!P2 LOP3.LUT R15, R14, 0x100000, RZ, 0xfc, !PT ;  /* 0x001000000e0fa812 */ /* 0x000fe200078efcff */
[----:B------:R-:W-:-:S04]  /*1fc0*/  @!P2 IMAD.MOV.U32 R14, RZ, RZ, RZ ;  /* 0x000000ffff0ea224 */ /* 0x000fc800078e00ff */
[----:B------:R-:W-:-:S08]  /*1fd0*/  DFMA R10, R10, R10, R10 ;  /* 0x0000000a0a0a722b */ /* 0x000fd0000000000a */
[----:B------:R-:W-:Y:S01]  /*1fe0*/  DFMA R10, R8, R10, R8 ;  /* 0x0000000a080a722b */ /* 0x000fe20000000008 */
[----:B------:R-:W-:Y:S02]  /*1ff0*/  SEL R9, R0, 0x63400000, !P1 ;  /* 0x6340000000097807 */ /* 0x000fe40004800000 */
[----:B------:R-:W-:Y:S02]  /*2000*/  MOV R8, R6 ;  /* 0x0000000600087202 */ /* 0x000fe40000000f00 */
[----:B------:R-:W-:-:S03]  /*2010*/  LOP3.LUT R9, R9, 0x800fffff, R7, 0xf8, !PT ;  /* 0x800fffff09097812 */ /* 0x000fc600078ef807 */
[----:B------:R-:W-:-:S03]  /*2020*/  DFMA R12, R10, -R2, 1 ;  /* 0x3ff000000a0c742b */ /* 0x000fc60000000802 */
[----:B------:R-:W-:-:S05]  /*2030*/  @!P2 DFMA R8, R8, 2, -R14 ;  /* 0x400000000808a82b */ /* 0x000fca000000080e */
[----:B------:R-:W-:-:S05]  /*2040*/  DFMA R12, R10, R12, R10 ;  /* 0x0000000c0a0c722b */ /* 0x000fca000000000a */
[----:B------:R-:W-:-:S03]  /*2050*/  @!P2 LOP3.LUT R23, R9, 0x7ff00000, RZ, 0xc0, !PT ;  /* 0x7ff000000917a812 */ /* 0x000fc600078ec0ff */
[----:B------:R-:W-:Y:S02]  /*2060*/  DMUL R10, R12, R8 ;  /* 0x000000080c0a7228 */ /* 0x000fe40000000000 */
[----:B------:R-:W-:-:S05]  /*2070*/  VIADD R25, R23, 0xffffffff ;  /* 0xffffffff17197836 */ /* 0x000fca0000000000 */
[----:B------:R-:W-:Y:S01]  /*2080*/  ISETP.GT.U32.AND P0, PT, R25, 0x7feffffe, PT ;  /* 0x7feffffe1900780c */ /* 0x000fe20003f04070 */
[----:B------:R-:W-:Y:S01]  /*2090*/  DFMA R14, R10, -R2, R8 ;  /* 0x800000020a0e722b */ /* 0x000fe20000000008 */
[----:B------:R-:W-:-:S04]  /*20a0*/  IADD3 R25, PT, PT, R24, -0x1, RZ ;  /* 0xffffffff18197810 */ /* 0x000fc80007ffe0ff */
[----:B------:R-:W-:-:S03]  /*20b0*/  ISETP.GT.U32.OR P0, PT, R25, 0x7feffffe, P0 ;  /* 0x7feffffe1900780c */ /* 0x000fc60000704470 */
[----:B------:R-:W-:-:S10]  /*20c0*/  DFMA R14, R12, R14, R10 ;  /* 0x0000000e0c0e722b */ /* 0x000fd4000000000a */
[----:B------:R-:W-:Y:S05]  /*20d0*/  @P0 BRA `(.L_x_35) ;  /* 0x00000000006c0947 */ /* 0x000fea0003800000 */
[----:B------:R-:W-:-:S04]  /*20e0*/  LOP3.LUT R10, R5, 0x7ff00000, RZ, 0xc0, !PT ;  /* 0x7ff00000050a7812 */ /* 0x000fc800078ec0ff */
[CC--:B------:R-:W-:Y:S02]  /*20f0*/  VIADDMNMX R6, R21.reuse, -R10.reuse, 0xb9600000, !PT ;  /* 0xb960000015067446 */ /* 0x0c0fe4000780090a */
[----:B------:R-:W-:Y:S02]  /*2100*/  ISETP.GE.U32.AND P0, PT, R21, R10, PT ;  /* 0x0000000a1500720c */ /* 0x000fe40003f06070 */
[----:B------:R-:W-:Y:S02]  /*2110*/  VIMNMX R6, PT, PT, R6, 0x46a00000, PT ;  /* 0x46a0000006067848 */ /* 0x000fe40003fe0100 */
[----:B------:R-:W-:-:S05]  /*2120*/  SEL R7, R0, 0x63400000, !P0 ;  /* 0x6340000000077807 */ /* 0x000fca0004000000 */
[----:B------:R-:W-:Y:S02]  /*2130*/  IMAD.IADD R0, R6, 0x1, -R7 ;  /* 0x0000000106007824 */ /* 0x000fe400078e0a07 */
[----:B------:R-:W-:Y:S02]  /*2140*/  IMAD.MOV.U32 R6, RZ, RZ, RZ ;  /* 0x000000ffff067224 */ /* 0x000fe400078e00ff */
[----:B------:R-:W-:-:S06]  /*2150*/  VIADD R7, R0, 0x7fe00000 ;  /* 0x7fe0000000077836 */ /* 0x000fcc0000000000 */
[----:B------:R-:W-:-:S10]  /*2160*/  DMUL R10, R14, R6 ;  /* 0x000000060e0a7228 */ /* 0x000fd40000000000 */
[----:B------:R-:W-:-:S13]  /*2170*/  FSETP.GTU.AND P0, PT, |R11|, 1.469367938527859385e-39, PT ;  /* 0x001000000b00780b */ /* 0x000fda0003f0c200 */
[----:B------:R-:W-:Y:S05]  /*2180*/  @P0 BRA `(.L_x_36) ;  /* 0x0000000000940947 */ /* 0x000fea0003800000 */
[----:B------:R-:W-:Y:S01]  /*2190*/  DFMA R2, R14, -R2, R8 ;  /* 0x800000020e02722b */ /* 0x000fe20000000008 */
[----:B------:R-:W-:-:S09]  /*21a0*/  MOV R6, RZ ;  /* 0x000000ff00067202 */ /* 0x000fd20000000f00 */
[C---:B------:R-:W-:Y:S02]  /*21b0*/  FSETP.NEU.AND P0, PT, R3.reuse, RZ, PT ;  /* 0x000000ff0300720b */ /* 0x040fe40003f0d000 */
[----:B------:R-:W-:-:S04]  /*21c0*/  LOP3.LUT R5, R3, 0x80000000, R5, 0x48, !PT ;  /* 0x8000000003057812 */ /* 0x000fc800078e4805 */
[----:B------:R-:W-:-:S07]  /*21d0*/  LOP3.LUT R7, R5, R7, RZ, 0xfc, !PT ;  /* 0x0000000705077212 */ /* 0x000fce00078efcff */
[----:B------:R-:W-:Y:S05]  /*21e0*/  @!P0 BRA `(.L_x_36) ;  /* 0x00000000007c8947 */ /* 0x000fea0003800000 */
[----:B------:R-:W-:Y:S01]  /*21f0*/  IMAD.MOV R3, RZ, RZ, -R0 ;  /* 0x000000ffff037224 */ /* 0x000fe200078e0a00 */
[----:B------:R-:W-:Y:S01]  /*2200*/  DMUL.RP R6, R14, R6 ;  /* 0x000000060e067228 */ /* 0x000fe20000008000 */
[----:B------:R-:W-:-:S06]  /*2210*/  IMAD.MOV.U32 R2, RZ, RZ, RZ ;  /* 0x000000ffff027224 */ /* 0x000fcc00078e00ff */
[----:B------:R-:W-:-:S03]  /*2220*/  DFMA R2, R10, -R2, R14 ;  /* 0x800000020a02722b */ /* 0x000fc6000000000e */
[----:B------:R-:W-:-:S03]  /*2230*/  LOP3.LUT R5, R7, R5, RZ, 0x3c, !PT ;  /* 0x0000000507057212 */ /* 0x000fc600078e3cff */
[----:B------:R-:W-:-:S04]  /*2240*/  IADD3 R2, PT, PT, -R0, -0x43300000, RZ ;  /* 0xbcd0000000027810 */ /* 0x000fc80007ffe1ff */
[----:B------:R-:W-:-:S04]  /*2250*/  FSETP.NEU.AND P0, PT, |R3|, R2, PT ;  /* 0x000000020300720b */ /* 0x000fc80003f0d200 */
[----:B------:R-:W-:Y:S02]  /*2260*/  FSEL R10, R6, R10, !P0 ;  /* 0x0000000a060a7208 */ /* 0x000fe40004000000 */
[----:B------:R-:W-:Y:S01]  /*2270*/  FSEL R11, R5, R11, !P0 ;  /* 0x0000000b050b7208 */ /* 0x000fe20004000000 */
[----:B------:R-:W-:Y:S06]  /*2280*/  BRA `(.L_x_36) ;  /* 0x0000000000547947 */ /* 0x000fec0003800000 */
.L_x_35:
[----:B------:R-:W-:-:S14]  /*2290*/  DSETP.NAN.AND P0, PT, R6, R6, PT ;  /* 0x000000060600722a */ /* 0x000fdc0003f08000 */
[----:B------:R-:W-:Y:S05]  /*22a0*/  @P0 BRA `(.L_x_37) ;  /* 0x0000000000440947 */ /* 0x000fea0003800000 */
[----:B------:R-:W-:-:S14]  /*22b0*/  DSETP.NAN.AND P0, PT, R4, R4, PT ;  /* 0x000000040400722a */ /* 0x000fdc0003f08000 */
[----:B------:R-:W-:Y:S05]  /*22c0*/  @P0 BRA `(.L_x_38) ;  /* 0x0000000000300947 */ /* 0x000fea0003800000 */
[----:B------:R-:W-:Y:S01]  /*22d0*/  ISETP.NE.AND P0, PT, R23, R24, PT ;  /* 0x000000181700720c */ /* 0x000fe20003f05270 */
[----:B------:R-:W-:Y:S01]  /*22e0*/  IMAD.MOV.U32 R10, RZ, RZ, 0x0 ;  /* 0x00000000ff0a7424 */ /* 0x000fe200078e00ff */
[----:B------:R-:W-:-:S11]  /*22f0*/  MOV R11, 0xfff80000 ;  /* 0xfff80000000b7802 */ /* 0x000fd60000000f00 */
[----:B------:R-:W-:Y:S05]  /*2300*/  @!P0 BRA `(.L_x_36) ;  /* 0x0000000000348947 */ /* 0x000fea0003800000 */
[----:B------:R-:W-:Y:S02]  /*2310*/  ISETP.NE.AND P0, PT, R23, 0x7ff00000, PT ;  /* 0x7ff000001700780c */ /* 0x000fe40003f05270 */
[----:B------:R-:W-:Y:S02]  /*2320*/  LOP3.LUT R11, R7, 0x80000000, R5, 0x48, !PT ;  /* 0x80000000070b7812 */ /* 0x000fe400078e4805 */
[----:B------:R-:W-:-:S13]  /*2330*/  ISETP.EQ.OR P0, PT, R24, RZ, !P0 ;  /* 0x000000ff1800720c */ /* 0x000fda0004702670 */
[----:B------:R-:W-:Y:S01]  /*2340*/  @P0 LOP3.LUT R0, R11, 0x7ff00000, RZ, 0xfc, !PT ;  /* 0x7ff000000b000812 */ /* 0x000fe200078efcff */
[----:B------:R-:W-:Y:S02]  /*2350*/  @!P0 IMAD.MOV.U32 R10, RZ, RZ, RZ ;  /* 0x000000ffff0a8224 */ /* 0x000fe400078e00ff */
[----:B------:R-:W-:Y:S02]  /*2360*/  @P0 IMAD.MOV.U32 R10, RZ, RZ, RZ ;  /* 0x000000ffff0a0224 */ /* 0x000fe400078e00ff */
[----:B------:R-:W-:Y:S01]  /*2370*/  @P0 IMAD.MOV.U32 R11, RZ, RZ, R0 ;  /* 0x000000ffff0b0224 */ /* 0x000fe200078e0000 */
[----:B------:R-:W-:Y:S06]  /*2380*/  BRA `(.L_x_36) ;  /* 0x0000000000147947 */ /* 0x000fec0003800000 */
.L_x_38:
[----:B------:R-:W-:Y:S02]  /*2390*/  LOP3.LUT R11, R5, 0x80000, RZ, 0xfc, !PT ;  /* 0x00080000050b7812 */ /* 0x000fe400078efcff */
[----:B------:R-:W-:Y:S01]  /*23a0*/  MOV R10, R4 ;  /* 0x00000004000a7202 */ /* 0x000fe20000000f00 */
[----:B------:R-:W-:Y:S06]  /*23b0*/  BRA `(.L_x_36) ;  /* 0x0000000000087947 */ /* 0x000fec0003800000 */
.L_x_37:
[----:B------:R-:W-:Y:S01]  /*23c0*/  LOP3.LUT R11, R7, 0x80000, RZ, 0xfc, !PT ;  /* 0x00080000070b7812 */ /* 0x000fe200078efcff */
[----:B------:R-:W-:-:S07]  /*23d0*/  IMAD.MOV.U32 R10, RZ, RZ, R6 ;  /* 0x000000ffff0a7224 */ /* 0x000fce00078e0006 */
.L_x_36:
[----:B------:R-:W-:Y:S05]  /*23e0*/  BSYNC.RECONVERGENT B1 ;  /* 0x0000000000017941 */ /* 0x000fea0003800200 */
.L_x_34:
[----:B------:R-:W-:Y:S02]  /*23f0*/  IMAD.MOV.U32 R2, RZ, RZ, R16 ;  /* 0x000000ffff027224 */ /* 0x000fe400078e0010 */
[----:B------:R-:W-:-:S04]  /*2400*/  IMAD.MOV.U32 R3, RZ, RZ, 0x0 ;  /* 0x00000000ff037424 */ /* 0x000fc800078e00ff */
[----:B------:R-:W-:Y:S05]  /*2410*/  RET.REL.NODEC R2 `(_Z15Poynting_AdcigsiiiiiiPfS_S_S_S_S_S_S_S_) ;  /* 0xffffffd802f87950 */ /* 0x000fea0003c3ffff */
        .weak           $__internal_2_$__cuda_sm20_sqrt_rn_f32_slowpath
        .type           $__internal_2_$__cuda_sm20_sqrt_rn_f32_slowpath,@function
        .size           $__internal_2_$__cuda_sm20_sqrt_rn_f32_slowpath,(.L_x_217 - $__internal_2_$__cuda_sm20_sqrt_rn_f32_slowpath)
$__internal_2_$__cuda_sm20_sqrt_rn_f32_slowpath:
[----:B------:R-:W-:-:S13]  /*2420*/  LOP3.LUT P0, RZ, R21, 0x7fffffff, RZ, 0xc0, !PT ;  /* 0x7fffffff15ff7812 */ /* 0x000fda000780c0ff */
[----:B------:R-:W-:Y:S01]  /*2430*/  @!P0 MOV R2, R21 ;  /* 0x0000001500028202 */ /* 0x000fe20000000f00 */
[----:B------:R-:W-:Y:S06]  /*2440*/  @!P0 BRA `(.L_x_39) ;  /* 0x0000000000448947 */ /* 0x000fec0003800000 */
[----:B------:R-:W-:Y:S01]  /*2450*/  FSETP.GEU.FTZ.AND P0, PT, R21, RZ, PT ;  /* 0x000000ff1500720b */ /* 0x000fe20003f1e000 */
[----:B------:R-:W-:-:S12]  /*2460*/  IMAD.MOV.U32 R0, RZ, RZ, R21 ;  /* 0x000000ffff007224 */ /* 0x000fd800078e0015 */
[----:B------:R-:W-:Y:S01]  /*2470*/  @!P0 IMAD.MOV.U32 R2, RZ, RZ, 0x7fffffff ;  /* 0x7fffffffff028424 */ /* 0x000fe200078e00ff */
[----:B------:R-:W-:Y:S06]  /*2480*/  @!P0 BRA `(.L_x_39) ;  /* 0x0000000000348947 */ /* 0x000fec0003800000 */
[----:B------:R-:W-:-:S13]  /*2490*/  FSETP.GTU.FTZ.AND P0, PT, |R0|, +INF , PT ;  /* 0x7f8000000000780b */ /* 0x000fda0003f1c200 */
[----:B------:R-:W-:Y:S01]  /*24a0*/  @P0 FADD.FTZ R2, R0, 1 ;  /* 0x3f80000000020421 */ /* 0x000fe20000010000 */
[----:B------:R-:W-:Y:S06]  /*24b0*/  @P0 BRA `(.L_x_39) ;  /* 0x0000000000280947 */ /* 0x000fec0003800000 */
[----:B------:R-:W-:-:S13]  /*24c0*/  FSETP.NEU.FTZ.AND P0, PT, |R0|, +INF , PT ;  /* 0x7f8000000000780b */ /* 0x000fda0003f1d200 */
[----:B------:R-:W-:-:S04]  /*24d0*/  @P0 FFMA R3, R0, 1.84467440737095516160e+19, RZ ;  /* 0x5f80000000030823 */ /* 0x000fc800000000ff */
[----:B------:R-:W0:Y:S02]  /*24e0*/  @P0 MUFU.RSQ R2, R3 ;  /* 0x0000000300020308 */ /* 0x000e240000001400 */
[----:B0-----:R-:W-:Y:S01]  /*24f0*/  @P0 FMUL.FTZ R6, R3, R2 ;  /* 0x0000000203060220 */ /* 0x001fe20000410000 */
[----:B------:R-:W-:Y:S01]  /*2500*/  @P0 FMUL.FTZ R8, R2, 0.5 ;  /* 0x3f00000002080820 */ /* 0x000fe20000410000 */
[----:B------:R-:W-:Y:S02]  /*2510*/  @!P0 IMAD.MOV.U32 R2, RZ, RZ, R0 ;  /* 0x000000ffff028224 */ /* 0x000fe400078e0000 */
[----:B------:R-:W-:-:S04]  /*2520*/  @P0 FADD.FTZ R7, -R6, -RZ ;  /* 0x800000ff06070221 */ /* 0x000fc80000010100 */
[----:B------:R-:W-:-:S04]  /*2530*/  @P0 FFMA R7, R6, R7, R3 ;  /* 0x0000000706070223 */ /* 0x000fc80000000003 */
[----:B------:R-:W-:-:S04]  /*2540*/  @P0 FFMA R7, R7, R8, R6 ;  /* 0x0000000807070223 */ /* 0x000fc80000000006 */
[----:B------:R-:W-:-:S07]  /*2550*/  @P0 FMUL.FTZ R2, R7, 2.3283064365386962891e-10 ;  /* 0x2f80000007020820 */ /* 0x000fce0000410000 */
.L_x_39:
[----:B------:R-:W-:Y:S01]  /*2560*/  MOV R0, R2 ;  /* 0x0000000200007202 */ /* 0x000fe20000000f00 */
[----:B------:R-:W-:Y:S02]  /*2570*/  IMAD.MOV.U32 R2, RZ, RZ, R9 ;  /* 0x000000ffff027224 */ /* 0x000fe400078e0009 */
[----:B------:R-:W-:-:S04]  /*2580*/  IMAD.MOV.U32 R3, RZ, RZ, 0x0 ;  /* 0x00000000ff037424 */ /* 0x000fc800078e00ff */
[----:B------:R-:W-:Y:S05]  /*2590*/  RET.REL.NODEC R2 `(_Z15Poynting_AdcigsiiiiiiPfS_S_S_S_S_S_S_S_) ;  /* 0xffffffd802987950 */ /* 0x000fea0003c3ffff */
.L_x_40:
        /* <DEDUP_REMOVED lines=14> */
.L_x_217:


//--------------------- .text._Z15migration_illumiiiPfS_ --------------------------
	.section	.text._Z15migration_illumiiiPfS_,"ax",@progbits
	.align	128
        .global         _Z15migration_illumiiiPfS_
        .type           _Z15migration_illumiiiPfS_,@function
        .size           _Z15migration_illumiiiPfS_,(.L_x_218 - _Z15migration_illumiiiPfS_)
        .other          _Z15migration_illumiiiPfS_,@"STO_CUDA_ENTRY STV_DEFAULT"
_Z15migration_illumiiiPfS_:
.text._Z15migration_illumiiiPfS_:
[----:B------:R-:W-:Y:S01]  /*0000*/  LDC R1, c[0x0][0x37c] ;  /* 0x0000df00ff017b82 */ /* 0x000fe20000000800 */
[----:B------:R-:W0:Y:S01]  /*0010*/  S2R R7, SR_TID.X ;  /* 0x0000000000077919 */ /* 0x000e220000002100 */
[----:B------:R-:W1:Y:S01]  /*0020*/  LDCU.64 UR4, c[0x0][0x380] ;  /* 0x00007000ff0477ac */ /* 0x000e620008000a00 */
[----:B------:R-:W0:Y:S01]  /*0030*/  S2R R0, SR_CTAID.X ;  /* 0x0000000000007919 */ /* 0x000e220000002500 */
[----:B------:R-:W0:Y:S01]  /*0040*/  LDCU UR6, c[0x0][0x360] ;  /* 0x00006c00ff0677ac */ /* 0x000e220008000800 */
[----:B-1----:R-:W-:Y:S01]  /*0050*/  UIMAD UR4, UR5, UR4, URZ ;  /* 0x00000004050472a4 */ /* 0x002fe2000f8e02ff */
[----:B0-----:R-:W-:-:S05]  /*0060*/  IMAD R7, R0, UR6, R7 ;  /* 0x0000000600077c24 */ /* 0x001fca000f8e0207 */
[----:B------:R-:W-:-:S13]  /*0070*/  ISETP.GE.AND P0, PT, R7, UR4, PT ;  /* 0x0000000407007c0c */ /* 0x000fda000bf06270 */
[----:B------:R-:W-:Y:S05]  /*0080*/  @P0 EXIT ;  /* 0x000000000000094d */ /* 0x000fea0003800000 */
[----:B------:R-:W0:Y:S01]  /*0090*/  LDC.64 R2, c[0x0][0x398] ;  /* 0x0000e600ff027b82 */ /* 0x000e220000000a00 */
[----:B------:R-:W1:Y:S07]  /*00a0*/  LDCU.64 UR4, c[0x0][0x358] ;  /* 0x00006b00ff0477ac */ /* 0x000e6e0008000a00 */
[----:B------:R-:W2:Y:S01]  /*00b0*/  LDC.64 R4, c[0x0][0x390] ;  /* 0x0000e400ff047b82 */ /* 0x000ea20000000a00 */
[----:B0-----:R-:W-:-:S06]  /*00c0*/  IMAD.WIDE R2, R7, 0x4, R2 ;  /* 0x0000000407027825 */ /* 0x001fcc00078e0202 */
[----:B-1----:R-:W3:Y:S01]  /*00d0*/  LDG.E R3, desc[UR4][R2.64] ;  /* 0x0000000402037981 */ /* 0x002ee2000c1e1900 */
        /* <DEDUP_REMOVED lines=12> */
[----:B------:R-:W-:Y:S05]  /*01a0*/  CALL.REL.NOINC `($__internal_3_$__cuda_sm3x_div_rn_noftz_f32_slowpath) ;  /* 0x0000000000107944 */ /* 0x000fea0003c00000 */
[----:B------:R-:W-:-:S07]  /*01b0*/  IMAD.MOV.U32 R7, RZ, RZ, R0 ;  /* 0x000000ffff077224 */ /* 0x000fce00078e0000 */
.L_x_42:
[----:B------:R-:W-:Y:S05]  /*01c0*/  BSYNC.RECONVERGENT B0 ;  /* 0x0000000000007941 */ /* 0x000fea0003800200 */
.L_x_41:
[----:B------:R-:W-:Y:S01]  /*01d0*/  STG.E desc[UR4][R4.64], R7 ;  /* 0x0000000704007986 */ /* 0x000fe2000c101904 */
[----:B------:R-:W-:Y:S05]  /*01e0*/  EXIT ;  /* 0x000000000000794d */ /* 0x000fea0003800000 */
        .weak           $__internal_3_$__cuda_sm3x_div_rn_noftz_f32_slowpath
        .type           $__internal_3_$__cuda_sm3x_div_rn_noftz_f32_slowpath,@function
        .size           $__internal_3_$__cuda_sm3x_div_rn_noftz_f32_slowpath,(.L_x_218 - $__internal_3_$__cuda_sm3x_div_rn_noftz_f32_slowpath)
$__internal_3_$__cuda_sm3x_div_rn_noftz_f32_slowpath:
        /* <DEDUP_REMOVED lines=13> */
[----:B------:R-:W-:Y:S02]  /*02c0*/  FSETP.GTU.FTZ.AND P0, PT, |R0|, +INF , PT ;  /* 0x7f8000000000780b */ /* 0x000fe40003f1c200 */
        /* <DEDUP_REMOVED lines=17> */
[----:B------:R-:W-:Y:S02]  /*03e0*/  @P0 IMAD.MOV.U32 R10, RZ, RZ, RZ ;  /* 0x000000ffff0a0224 */ /* 0x000fe400078e00ff */
[----:B------:R-:W-:Y:S01]  /*03f0*/  @!P0 FFMA R8, R0, 1.84467440737095516160e+19, RZ ;  /* 0x5f80000000088823 */ /* 0x000fe200000000ff */
[----:B------:R-:W-:Y:S02]  /*0400*/  @!P0 IMAD.MOV.U32 R10, RZ, RZ, -0x40 ;  /* 0xffffffc0ff0a8424 */ /* 0x000fe400078e00ff */
[----:B------:R-:W-:Y:S02]  /*0410*/  @!P1 FFMA R9, R3, 1.84467440737095516160e+19, RZ ;  /* 0x5f80000003099823 */ /* 0x000fe400000000ff */
[----:B------:R-:W-:-:S07]  /*0420*/  @!P1 VIADD R10, R10, 0x40 ;  /* 0x000000400a0a9836 */ /* 0x000fce0000000000 */
.L_x_44:
[----:B------:R-:W-:Y:S01]  /*0430*/  LEA R0, R7, 0xc0800000, 0x17 ;  /* 0xc080000007007811 */ /* 0x000fe200078eb8ff */
[----:B------:R-:W-:Y:S01]  /*0440*/  VIADD R6, R6, 0xffffff81 ;  /* 0xffffff8106067836 */ /* 0x000fe20000000000 */
[----:B------:R-:W-:Y:S03]  /*0450*/  BSSY.RECONVERGENT B2, `(.L_x_49) ;  /* 0x0000035000027945 */ /* 0x000fe60003800200 */
[----:B------:R-:W-:Y:S01]  /*0460*/  IMAD.IADD R9, R9, 0x1, -R0 ;  /* 0x0000000109097824 */ /* 0x000fe200078e0a00 */
[C---:B------:R-:W-:Y:S01]  /*0470*/  IADD3 R7, PT, PT, R6.reuse, 0x7f, -R7 ;  /* 0x0000007f06077810 */ /* 0x040fe20007ffe807 */
[----:B------:R-:W-:Y:S02]  /*0480*/  IMAD R0, R6, -0x800000, R8 ;  /* 0xff80000006007824 */ /* 0x000fe400078e0208 */
[----:B------:R-:W0:Y:S01]  /*0490*/  MUFU.RCP R3, R9 ;  /* 0x0000000900037308 */ /* 0x000e220000001000 */
[----:B------:R-:W-:Y:S01]  /*04a0*/  FADD.FTZ R11, -R9, -RZ ;  /* 0x800000ff090b7221 */ /* 0x000fe20000010100 */
[----:B------:R-:W-:-:S03]  /*04b0*/  IMAD.IADD R7, R7, 0x1, R10 ;  /* 0x0000000107077824 */ /* 0x000fc600078e020a */
        /* <DEDUP_REMOVED lines=9> */
[----:B------:R-:W-:-:S04]  /*0550*/  IMAD.IADD R9, R3, 0x1, R7 ;  /* 0x0000000103097824 */ /* 0x000fc800078e0207 */
[----:B------:R-:W-:-:S05]  /*0560*/  VIADD R3, R9, 0xffffffff ;  /* 0xffffffff09037836 */ /* 0x000fca0000000000 */
        /* <DEDUP_REMOVED lines=31> */
.L_x_51:
[----:B------:R-:W-:-:S04]  /*0760*/  LOP3.LUT R0, R0, 0x80000000, RZ, 0xc0, !PT ;  /* 0x8000000000007812 */ /* 0x000fc800078ec0ff */
[----:B------:R-:W-:Y:S01]  /*0770*/  LOP3.LUT R0, R0, 0x7f800000, RZ, 0xfc, !PT ;  /* 0x7f80000000007812 */ /* 0x000fe200078efcff */
[----:B------:R-:W-:Y:S06]  /*0780*/  BRA `(.L_x_52) ;  /* 0x0000000000047947 */ /* 0x000fec0003800000 */
.L_x_50:
[----:B------:R-:W-:-:S07]  /*0790*/  IMAD R0, R7, 0x800000, R0 ;  /* 0x0080000007007824 */ /* 0x000fce00078e0200 */
.L_x_52:
[----:B------:R-:W-:Y:S05]  /*07a0*/  BSYNC.RECONVERGENT B2 ;  /* 0x0000000000027941 */ /* 0x000fea0003800200 */
.L_x_49:
[----:B------:R-:W-:Y:S05]  /*07b0*/  BRA `(.L_x_53) ;  /* 0x0000000000207947 */ /* 0x000fea0003800000 */
.L_x_48:
[----:B------:R-:W-:-:S04]  /*07c0*/  LOP3.LUT R0, R9, 0x80000000, R8, 0x48, !PT ;  /* 0x8000000009007812 */ /* 0x000fc800078e4808 */
[----:B------:R-:W-:Y:S01]  /*07d0*/  LOP3.LUT R0, R0, 0x7f800000, RZ, 0xfc, !PT ;  /* 0x7f80000000007812 */ /* 0x000fe200078efcff */
[----:B------:R-:W-:Y:S06]  /*07e0*/  BRA `(.L_x_53) ;  /* 0x0000000000147947 */ /* 0x000fec0003800000 */
.L_x_47:
[----:B------:R-:W-:Y:S01]  /*07f0*/  LOP3.LUT R0, R9, 0x80000000, R8, 0x48, !PT ;  /* 0x8000000009007812 */ /* 0x000fe200078e4808 */
[----:B------:R-:W-:Y:S06]  /*0800*/  BRA `(.L_x_53) ;  /* 0x00000000000c7947 */ /* 0x000fec0003800000 */
.L_x_46:
[----:B------:R-:W0:Y:S01]  /*0810*/  MUFU.RSQ R0, -QNAN ;  /* 0xffc0000000007908 */ /* 0x000e220000001400 */
[----:B------:R-:W-:Y:S05]  /*0820*/  BRA `(.L_x_53) ;  /* 0x0000000000047947 */ /* 0x000fea0003800000 */
.L_x_45:
[----:B------:R-:W-:-:S07]  /*0830*/  FADD.FTZ R0, R0, R3 ;  /* 0x0000000300007221 */ /* 0x000fce0000010000 */
.L_x_53:
[----:B------:R-:W-:Y:S05]  /*0840*/  BSYNC.RECONVERGENT B1 ;  /* 0x0000000000017941 */ /* 0x000fea0003800200 */
.L_x_43:
[----:B------:R-:W-:-:S04]  /*0850*/  IMAD.MOV.U32 R3, RZ, RZ, 0x0 ;  /* 0x00000000ff037424 */ /* 0x000fc800078e00ff */
[----:B0-----:R-:W-:Y:S05]  /*0860*/  RET.REL.NODEC R2 `(_Z15migration_illumiiiPfS_) ;  /* 0xfffffff402e47950 */ /* 0x001fea0003c3ffff */
.L_x_54:
        /* <DEDUP_REMOVED lines=9> */
.L_x_218:


//--------------------- .text._Z13cal_migrationiiiiPfS_S_ --------------------------
	.section	.text._Z13cal_migrationiiiiPfS_S_,"ax",@progbits
	.align	128
        .global         _Z13cal_migrationiiiiPfS_S_
        .type           _Z13cal_migrationiiiiPfS_S_,@function
        .size           _Z13cal_migrationiiiiPfS_S_,(.L_x_237 - _Z13cal_migrationiiiiPfS_S_)
        .other          _Z13cal_migrationiiiiPfS_S_,@"STO_CUDA_ENTRY STV_DEFAULT"
_Z13cal_migrationiiiiPfS_S_:
.text._Z13cal_migrationiiiiPfS_S_:
        /* <DEDUP_REMOVED lines=9> */
[----:B------:R-:W0:Y:S01]  /*0090*/  LDC R9, c[0x0][0x388] ;  /* 0x0000e200ff097b82 */ /* 0x000e220000000800 */
[----:B------:R-:W1:Y:S01]  /*00a0*/  LDCU UR4, c[0x0][0x38c] ;  /* 0x00007180ff0477ac */ /* 0x000e620008000800 */
[----:B------:R-:W2:Y:S01]  /*00b0*/  LDCU.64 UR6, c[0x0][0x358] ;  /* 0x00006b00ff0677ac */ /* 0x000ea20008000a00 */
[----:B0-----:R-:W-:-:S04]  /*00c0*/  IABS R5, R9 ;  /* 0x0000000900057213 */ /* 0x001fc80000000000 */
[----:B------:R-:W0:Y:S08]  /*00d0*/  I2F.RP R4, R5 ;  /* 0x0000000500047306 */ /* 0x000e300000209400 */
[----:B0-----:R-:W0:Y:S02]  /*00e0*/  MUFU.RCP R4, R4 ;  /* 0x0000000400047308 */ /* 0x001e240000001000 */
[----:B0-----:R-:W-:-:S06]  /*00f0*/  IADD3 R2, PT, PT, R4, 0xffffffe, RZ ;  /* 0x0ffffffe04027810 */ /* 0x001fcc0007ffe0ff */
[----:B------:R0:W3:Y:S02]  /*0100*/  F2I.FTZ.U32.TRUNC.NTZ R3, R2 ;  /* 0x0000000200037305 */ /* 0x0000e4000021f000 */
[----:B0-----:R-:W-:Y:S02]  /*0110*/  HFMA2 R2, -RZ, RZ, 0, 0 ;  /* 0x00000000ff027431 */ /* 0x001fe400000001ff */
[----:B---3--:R-:W-:-:S04]  /*0120*/  IMAD.MOV R6, RZ, RZ, -R3 ;  /* 0x000000ffff067224 */ /* 0x008fc800078e0a03 */
[----:B------:R-:W-:Y:S01]  /*0130*/  IMAD R7, R6, R5, RZ ;  /* 0x0000000506077224 */ /* 0x000fe200078e02ff */
[----:B------:R-:W-:-:S03]  /*0140*/  IABS R6, R0 ;  /* 0x0000000000067213 */ /* 0x000fc60000000000 */
[----:B------:R-:W-:Y:S01]  /*0150*/  IMAD.HI.U32 R3, R3, R7, R2 ;  /* 0x0000000703037227 */ /* 0x000fe200078e0002 */
[----:B------:R-:W-:-:S04]  /*0160*/  LOP3.LUT R2, R0, R9, RZ, 0x3c, !PT ;  /* 0x0000000900027212 */ /* 0x000fc800078e3cff */
[----:B------:R-:W-:Y:S01]  /*0170*/  ISETP.GE.AND P1, PT, R2, RZ, PT ;  /* 0x000000ff0200720c */ /* 0x000fe20003f26270 */
[----:B------:R-:W-:-:S04]  /*0180*/  IMAD.HI.U32 R3, R3, R6, RZ ;  /* 0x0000000603037227 */ /* 0x000fc800078e00ff */
[----:B------:R-:W-:-:S04]  /*0190*/  IMAD.MOV R4, RZ, RZ, -R3 ;  /* 0x000000ffff047224 */ /* 0x000fc800078e0a03 */
[C---:B------:R-:W-:Y:S02]  /*01a0*/  IMAD R4, R5.reuse, R4, R6 ;  /* 0x0000000405047224 */ /* 0x040fe400078e0206 */
[----:B------:R-:W0:Y:S03]  /*01b0*/  LDC.64 R6, c[0x0][0x390] ;  /* 0x0000e400ff067b82 */ /* 0x000e260000000a00 */
[----:B------:R-:W-:-:S13]  /*01c0*/  ISETP.GT.U32.AND P2, PT, R5, R4, PT ;  /* 0x000000040500720c */ /* 0x000fda0003f44070 */
[-C--:B------:R-:W-:Y:S01]  /*01d0*/  @!P2 IADD3 R4, PT, PT, R4, -R5.reuse, RZ ;  /* 0x800000050404a210 */ /* 0x080fe20007ffe0ff */
[----:B------:R-:W-:Y:S01]  /*01e0*/  @!P2 VIADD R3, R3, 0x1 ;  /* 0x000000010303a836 */ /* 0x000fe20000000000 */
[----:B------:R-:W-:Y:S02]  /*01f0*/  ISETP.NE.AND P2, PT, R9, RZ, PT ;  /* 0x000000ff0900720c */ /* 0x000fe40003f45270 */
[----:B------:R-:W-:Y:S02]  /*0200*/  ISETP.GE.U32.AND P0, PT, R4, R5, PT ;  /* 0x000000050400720c */ /* 0x000fe40003f06070 */
[----:B------:R-:W3:Y:S01]  /*0210*/  LDC.64 R4, c[0x0][0x3a0] ;  /* 0x0000e800ff047b82 */ /* 0x000ee20000000a00 */
[----:B0-----:R-:W-:-:S10]  /*0220*/  IMAD.WIDE R6, R0, 0x4, R6 ;  /* 0x0000000400067825 */ /* 0x001fd400078e0206 */
[----:B------:R-:W-:-:S05]  /*0230*/  @P0 IADD3 R3, PT, PT, R3, 0x1, RZ ;  /* 0x0000000103030810 */ /* 0x000fca0007ffe0ff */
[----:B------:R-:W-:Y:S02]  /*0240*/  IMAD.MOV.U32 R8, RZ, RZ, R3 ;  /* 0x000000ffff087224 */ /* 0x000fe400078e0003 */
[----:B------:R-:W0:Y:S03]  /*0250*/  LDC.64 R2, c[0x0][0x398] ;  /* 0x0000e600ff027b82 */ /* 0x000e260000000a00 */
[----:B------:R-:W-:Y:S02]  /*0260*/  @!P1 IADD3 R8, PT, PT, -R8, RZ, RZ ;  /* 0x000000ff08089210 */ /* 0x000fe40007ffe1ff */
[----:B------:R-:W-:-:S05]  /*0270*/  @!P2 LOP3.LUT R8, RZ, R9, RZ, 0x33, !PT ;  /* 0x00000009ff08a212 */ /* 0x000fca00078e33ff */
[----:B------:R-:W-:Y:S01]  /*0280*/  IMAD.MOV R10, RZ, RZ, -R8 ;  /* 0x000000ffff0a7224 */ /* 0x000fe200078e0a08 */
[----:B-1----:R-:W-:-:S03]  /*0290*/  IADD3 R8, PT, PT, R8, UR4, RZ ;  /* 0x0000000408087c10 */ /* 0x002fc6000fffe0ff */
[----:B------:R-:W-:-:S05]  /*02a0*/  IMAD R9, R9, R10, R0 ;  /* 0x0000000a09097224 */ /* 0x000fca00078e0200 */
[----:B------:R-:W-:-:S05]  /*02b0*/  IADD3 R9, PT, PT, R9, UR4, RZ ;  /* 0x0000000409097c10 */ /* 0x000fca000fffe0ff */
[----:B------:R-:W-:-:S04]  /*02c0*/  IMAD R9, R8, UR5, R9 ;  /* 0x0000000508097c24 */ /* 0x000fc8000f8e0209 */
[----:B0-----:R-:W-:-:S04]  /*02d0*/  IMAD.WIDE R2, R9, 0x4, R2 ;  /* 0x0000000409027825 */ /* 0x001fc800078e0202 */
[----:B---3--:R-:W-:Y:S02]  /*02e0*/  IMAD.WIDE R4, R9, 0x4, R4 ;  /* 0x0000000409047825 */ /* 0x008fe400078e0204 */
[----:B--2---:R-:W2:Y:S04]  /*02f0*/  LDG.E R9, desc[UR6][R6.64] ;  /* 0x0000000606097981 */ /* 0x004ea8000c1e1900 */
[----:B------:R-:W2:Y:S04]  /*0300*/  LDG.E R2, desc[UR6][R2.64] ;  /* 0x0000000602027981 */ /* 0x000ea8000c1e1900 */
[----:B------:R-:W2:Y:S02]  /*0310*/  LDG.E R5, desc[UR6][R4.64] ;  /* 0x0000000604057981 */ /* 0x000ea4000c1e1900 */
[----:B--2---:R-:W-:-:S05]  /*0320*/  FFMA R9, R2, R5, R9 ;  /* 0x0000000502097223 */ /* 0x004fca0000000009 */
[----:B------:R-:W-:Y:S01]  /*0330*/  STG.E desc[UR6][R6.64], R9 ;  /* 0x0000000906007986 */ /* 0x000fe2000c101906 */
[----:B------:R-:W-:Y:S05]  /*0340*/  EXIT ;  /* 0x000000000000794d */ /* 0x000fea0003800000 */
.L_x_55:
        /* <DEDUP_REMOVED lines=11> */
.L_x_237:


//--------------------- .text._Z16cal_illuminationiiiiPfS_S_ --------------------------
	.section	.text._Z16cal_illuminationiiiiPfS_S_,"ax",@progbits
	.align	128
        .global         _Z16cal_illuminationiiiiPfS_S_
        .type           _Z16cal_illuminationiiiiPfS_S_,@function
        .size           _Z16cal_illuminationiiiiPfS_S_,(.L_x_238 - _Z16cal_illuminationiiiiPfS_S_)
        .other          _Z16cal_illuminationiiiiPfS_S_,@"STO_CUDA_ENTRY STV_DEFAULT"
_Z16cal_illuminationiiiiPfS_S_:
.text._Z16cal_illuminationiiiiPfS_S_:
        /* <DEDUP_REMOVED lines=33> */
[----:B------:R-:W3:Y:S11]  /*0210*/  LDC.64 R4, c[0x0][0x3a0] ;  /* 0x0000e800ff047b82 */ /* 0x000ef60000000a00 */
[----:B------:R-:W-:-:S05]  /*0220*/  @P0 IADD3 R3, PT, PT, R3, 0x1, RZ ;  /* 0x0000000103030810 */ /* 0x000fca0007ffe0ff */
[----:B------:R-:W-:Y:S02]  /*0230*/  IMAD.MOV.U32 R8, RZ, RZ, R3 ;  /* 0x000000ffff087224 */ /* 0x000fe400078e0003 */
[----:B------:R-:W4:Y:S03]  /*0240*/  LDC.64 R2, c[0x0][0x398] ;  /* 0x0000e600ff027b82 */ /* 0x000f260000000a00 */
[----:B------:R-:W-:Y:S02]  /*0250*/  @!P1 IADD3 R8, PT, PT, -R8, RZ, RZ ;  /* 0x000000ff08089210 */ /* 0x000fe40007ffe1ff */
[----:B------:R-:W-:-:S04]  /*0260*/  @!P2 LOP3.LUT R8, RZ, R9, RZ, 0x33, !PT ;  /* 0x00000009ff08a212 */ /* 0x000fc800078e33ff */
[C---:B------:R-:W-:Y:S01]  /*0270*/  IADD3 R10, PT, PT, -R8.reuse, RZ, RZ ;  /* 0x000000ff080a7210 */ /* 0x040fe20007ffe1ff */
[----:B-1----:R-:W-:-:S04]  /*0280*/  VIADD R8, R8, UR4 ;  /* 0x0000000408087c36 */ /* 0x002fc80008000000 */
[----:B------:R-:W-:-:S05]  /*0290*/  IMAD R9, R9, R10, R0 ;  /* 0x0000000a09097224 */ /* 0x000fca00078e0200 */
[----:B------:R-:W-:-:S05]  /*02a0*/  IADD3 R9, PT, PT, R9, UR4, RZ ;  /* 0x0000000409097c10 */ /* 0x000fca000fffe0ff */
[----:B------:R-:W-:-:S04]  /*02b0*/  IMAD R9, R8, UR5, R9 ;  /* 0x0000000508097c24 */ /* 0x000fc8000f8e0209 */
[----:B---3--:R-:W-:-:S04]  /*02c0*/  IMAD.WIDE R4, R9, 0x4, R4 ;  /* 0x0000000409047825 */ /* 0x008fc800078e0204 */
[----:B----4-:R-:W-:Y:S02]  /*02d0*/  IMAD.WIDE R2, R9, 0x4, R2 ;  /* 0x0000000409027825 */ /* 0x010fe400078e0202 */
[----:B--2---:R-:W2:Y:S02]  /*02e0*/  LDG.E R4, desc[UR6][R4.64] ;  /* 0x0000000604047981 */ /* 0x004ea4000c1e1900 */
[----:B0-----:R-:W-:Y:S02]  /*02f0*/  IMAD.WIDE R6, R0, 0x4, R6 ;  /* 0x0000000400067825 */ /* 0x001fe400078e0206 */
[----:B------:R-:W3:Y:S04]  /*0300*/  LDG.E R2, desc[UR6][R2.64] ;  /* 0x0000000602027981 */ /* 0x000ee8000c1e1900 */
[----:B------:R-:W4:Y:S01]  /*0310*/  LDG.E R0, desc[UR6][R6.64] ;  /* 0x0000000606007981 */ /* 0x000f22000c1e1900 */
[----:B--2---:R-:W-:-:S04]  /*0320*/  FMUL R9, R4, R4 ;  /* 0x0000000404097220 */ /* 0x004fc80000400000 */
[----:B---3--:R-:W-:-:S04]  /*0330*/  FFMA R9, R2, R2, R9 ;  /* 0x0000000202097223 */ /* 0x008fc80000000009 */
[----:B----4-:R-:W-:-:S05]  /*0340*/  FADD R9, R9, R0 ;  /* 0x0000000009097221 */ /* 0x010fca0000000000 */
[----:B------:R-:W-:Y:S01]  /*0350*/  FSETP.NEU.AND P0, PT, R9, RZ, PT ;  /* 0x000000ff0900720b */ /* 0x000fe20003f0d000 */
[----:B------:R0:W-:-:S12]  /*0360*/  STG.E desc[UR6][R6.64], R9 ;  /* 0x0000000906007986 */ /* 0x0001d8000c101906 */
[----:B0-----:R-:W-:Y:S05]  /*0370*/  @P0 EXIT ;  /* 0x000000000000094d */ /* 0x001fea0003800000 */
[----:B------:R-:W-:-:S05]  /*0380*/  MOV R3, 0x3f800000 ;  /* 0x3f80000000037802 */ /* 0x000fca0000000f00 */
[----:B------:R-:W-:Y:S01]  /*0390*/  STG.E desc[UR6][R6.64], R3 ;  /* 0x0000000306007986 */ /* 0x000fe2000c101906 */
[----:B------:R-:W-:Y:S05]  /*03a0*/  EXIT ;  /* 0x000000000000794d */ /* 0x000fea0003800000 */
.L_x_56:
        /* <DEDUP_REMOVED lines=13> */
.L_x_238:


//--------------------- .text._Z15mute_directwaveiiffffiiiiPfS_S_i --------------------------
	.section	.text._Z15mute_directwaveiiffffiiiiPfS_S_i,"ax",@progbits
	.align	128
        .global         _Z15mute_directwaveiiffffiiiiPfS_S_i
        .type           _Z15mute_directwaveiiffffiiiiPfS_S_i,@function
        .size           _Z15mute_directwaveiiffffiiiiPfS_S_i,(.L_x_222 - _Z15mute_directwaveiiffffiiiiPfS_S_i)
        .other          _Z15mute_directwaveiiffffiiiiPfS_S_i,@"STO_CUDA_ENTRY STV_DEFAULT"
_Z15mute_directwaveiiffffiiiiPfS_S_i:
.text._Z15mute_directwaveiiffffiiiiPfS_S_i:
[----:B------:R-:W-:Y:S01]  /*0000*/  LDC R1, c[0x0][0x37c] ;  /* 0x0000df00ff017b82 */ /* 0x000fe20000000800 */
[----:B------:R-:W0:Y:S07]  /*0010*/  S2R R2, SR_TID.X ;  /* 0x0000000000027919 */ /* 0x000e2e0000002100 */
[----:B------:R-:W1:Y:S01]  /*0020*/  LDC.64 R4, c[0x0][0x380] ;  /* 0x0000e000ff047b82 */ /* 0x000e620000000a00 */
[----:B------:R-:W0:Y:S01]  /*0030*/  LDCU UR4, c[0x0][0x360] ;  /* 0x00006c00ff0477ac */ /* 0x000e220008000800 */
[----:B------:R-:W0:Y:S02]  /*0040*/  S2R R3, SR_CTAID.X ;  /* 0x0000000000037919 */ /* 0x000e240000002500 */
[----:B0-----:R-:W-:-:S02]  /*0050*/  IMAD R2, R3, UR4, R2 ;  /* 0x0000000403027c24 */ /* 0x001fc4000f8e0202 */
[----:B-1----:R-:W-:-:S05]  /*0060*/  IMAD R3, R5, R4, RZ ;  /* 0x0000000405037224 */ /* 0x002fca00078e02ff */
[----:B------:R-:W-:-:S13]  /*0070*/  ISETP.GE.AND P0, PT, R2, R3, PT ;  /* 0x000000030200720c */ /* 0x000fda0003f06270 */
[----:B------:R-:W-:Y:S05]  /*0080*/  @P0 EXIT ;  /* 0x000000000000094d */ /* 0x000fea0003800000 */
[----:B------:R-:W-:Y:S01]  /*0090*/  IABS R3, R5 ;  /* 0x0000000500037213 */ /* 0x000fe20000000000 */
[----:B------:R-:W0:Y:S01]  /*00a0*/  LDCU UR4, c[0x0][0x3a4] ;  /* 0x00007480ff0477ac */ /* 0x000e220008000800 */
[----:B------:R-:W-:Y:S02]  /*00b0*/  BSSY.RECONVERGENT B0, `(.L_x_57) ;  /* 0x0000025000007945 */ /* 0x000fe40003800200 */
[----:B------:R-:W1:Y:S01]  /*00c0*/  I2F.RP R0, R3 ;  /* 0x0000000300007306 */ /* 0x000e620000209400 */
[----:B------:R-:W2:Y:S01]  /*00d0*/  LDCU.64 UR6, c[0x0][0x398] ;  /* 0x00007300ff0677ac */ /* 0x000ea20008000a00 */
[----:B------:R-:W3:Y:S06]  /*00e0*/  LDCU UR5, c[0x0][0x390] ;  /* 0x00007200ff0577ac */ /* 0x000eec0008000800 */
[----:B-1----:R-:W1:Y:S01]  /*00f0*/  MUFU.RCP R0, R0 ;  /* 0x0000000000007308 */ /* 0x002e620000001000 */
[----:B0-----:R-:W-:-:S04]  /*0100*/  UIADD3 UR4, UPT, UPT, -UR4, 0x1, URZ ;  /* 0x0000000104047890 */ /* 0x001fc8000fffe1ff */
[----:B--2---:R-:W-:Y:S01]  /*0110*/  UIMAD UR4, UR4, UR7, -UR6 ;  /* 0x00000007040472a4 */ /* 0x004fe2000f8e0a06 */
[----:B-1----:R-:W-:-:S04]  /*0120*/  VIADD R6, R0, 0xffffffe ;  /* 0x0ffffffe00067836 */ /* 0x002fc80000000000 */
[----:B------:R0:W1:Y:S02]  /*0130*/  F2I.FTZ.U32.TRUNC.NTZ R7, R6 ;  /* 0x0000000600077305 */ /* 0x000064000021f000 */
[----:B0-----:R-:W-:Y:S02]  /*0140*/  IMAD.MOV.U32 R6, RZ, RZ, RZ ;  /* 0x000000ffff067224 */ /* 0x001fe400078e00ff */
[----:B-1----:R-:W-:-:S04]  /*0150*/  IMAD.MOV R4, RZ, RZ, -R7 ;  /* 0x000000ffff047224 */ /* 0x002fc800078e0a07 */
[----:B------:R-:W-:Y:S01]  /*0160*/  IMAD R9, R4, R3, RZ ;  /* 0x0000000304097224 */ /* 0x000fe200078e02ff */
[----:B------:R-:W-:-:S03]  /*0170*/  IABS R4, R2 ;  /* 0x0000000200047213 */ /* 0x000fc60000000000 */
[----:B------:R-:W-:-:S06]  /*0180*/  IMAD.HI.U32 R7, R7, R9, R6 ;  /* 0x0000000907077227 */ /* 0x000fcc00078e0006 */
[----:B------:R-:W-:-:S04]  /*0190*/  IMAD.HI.U32 R7, R7, R4, RZ ;  /* 0x0000000407077227 */ /* 0x000fc800078e00ff */
[----:B------:R-:W-:-:S04]  /*01a0*/  IMAD.MOV R0, RZ, RZ, -R7 ;  /* 0x000000ffff007224 */ /* 0x000fc800078e0a07 */
[----:B------:R-:W-:-:S05]  /*01b0*/  IMAD R0, R3, R0, R4 ;  /* 0x0000000003007224 */ /* 0x000fca00078e0204 */
[----:B------:R-:W-:-:S13]  /*01c0*/  ISETP.GT.U32.AND P1, PT, R3, R0, PT ;  /* 0x000000000300720c */ /* 0x000fda0003f24070 */
[----:B------:R-:W-:Y:S02]  /*01d0*/  @!P1 IMAD.IADD R0, R0, 0x1, -R3 ;  /* 0x0000000100009824 */ /* 0x000fe400078e0a03 */
[----:B------:R-:W-:Y:S01]  /*01e0*/  @!P1 VIADD R7, R7, 0x1 ;  /* 0x0000000107079836 */ /* 0x000fe20000000000 */
[----:B------:R-:W-:Y:S02]  /*01f0*/  ISETP.NE.AND P1, PT, R5, RZ, PT ;  /* 0x000000ff0500720c */ /* 0x000fe40003f25270 */
[----:B------:R-:W-:Y:S02]  /*0200*/  ISETP.GE.U32.AND P0, PT, R0, R3, PT ;  /* 0x000000030000720c */ /* 0x000fe40003f06070 */
[----:B------:R-:W-:-:S04]  /*0210*/  LOP3.LUT R0, R2, R5, RZ, 0x3c, !PT ;  /* 0x0000000502007212 */ /* 0x000fc800078e3cff */
[----:B------:R-:W-:Y:S02]  /*0220*/  ISETP.GE.AND P2, PT, R0, RZ, PT ;  /* 0x000000ff0000720c */ /* 0x000fe40003f46270 */
[----:B------:R-:W-:-:S05]  /*0230*/  MOV R0, 0x300 ;  /* 0x0000030000007802 */ /* 0x000fca0000000f00 */
[----:B------:R-:W-:-:S06]  /*0240*/  @P0 VIADD R7, R7, 0x1 ;  /* 0x0000000107070836 */ /* 0x000fcc0000000000 */
[----:B------:R-:W-:Y:S01]  /*0250*/  @!P2 IMAD.MOV R7, RZ, RZ, -R7 ;  /* 0x000000ffff07a224 */ /* 0x000fe200078e0a07 */
[----:B------:R-:W-:-:S04]  /*0260*/  @!P1 LOP3.LUT R7, RZ, R5, RZ, 0x33, !PT ;  /* 0x00000005ff079212 */ /* 0x000fc800078e33ff */
[----:B------:R-:W-:-:S04]  /*0270*/  IADD3 R7, PT, PT, R7, UR4, RZ ;  /* 0x0000000407077c10 */ /* 0x000fc8000fffe0ff */
[----:B------:R-:W-:-:S04]  /*0280*/  IABS R26, R7 ;  /* 0x00000007001a7213 */ /* 0x000fc80000000000 */
[----:B------:R-:W-:-:S05]  /*0290*/  I2FP.F32.S32 R26, R26 ;  /* 0x0000001a001a7245 */ /* 0x000fca0000201400 */
[----:B---3--:R-:W-:-:S04]  /*02a0*/  FMUL R26, R26, UR5 ;  /* 0x000000051a1a7c20 */ /* 0x008fc80008400000 */
[----:B------:R-:W0:Y:S02]  /*02b0*/  F2F.F64.F32 R24, R26 ;  /* 0x0000001a00187310 */ /* 0x000e240000201800 */
[----:B0-----:R-:W-:-:S10]  /*02c0*/  DADD R4, -RZ, |R24| ;  /* 0x00000000ff047229 */ /* 0x001fd40000000518 */
[----:B------:R-:W-:Y:S02]  /*02d0*/  IMAD.MOV.U32 R10, RZ, RZ, R4 ;  /* 0x000000ffff0a7224 */ /* 0x000fe400078e0004 */
[----:B------:R-:W-:-:S07]  /*02e0*/  IMAD.MOV.U32 R27, RZ, RZ, R5 ;  /* 0x000000ffff1b7224 */ /* 0x000fce00078e0005 */
[----:B------:R-:W-:Y:S05]  /*02f0*/  CALL.REL.NOINC `($_Z15mute_directwaveiiffffiiiiPfS_S_i$__internal_accurate_pow) ;  /* 0x0000001400cc7944 */ /* 0x000fea0003c00000 */
[----:B------:R-:W-:Y:S05]  /*0300*/  BSYNC.RECONVERGENT B0 ;  /* 0x0000000000007941 */ /* 0x000fea0003800200 */
.L_x_57:
[----:B------:R-:W0:Y:S01]  /*0310*/  LDCU UR4, c[0x0][0x3a0] ;  /* 0x00007400ff0477ac */ /* 0x000e220008000800 */
[----:B------:R-:W-:Y:S01]  /*0320*/  DADD R8, R24, 2 ;  /* 0x4000000018087429 */ /* 0x000fe20000000000 */
[C---:B------:R-:W-:Y:S01]  /*0330*/  FSETP.NEU.AND P1, PT, R26.reuse, RZ, PT ;  /* 0x000000ff1a00720b */ /* 0x040fe20003f2d000 */
[----:B------:R-:W-:Y:S01]  /*0340*/  BSSY.RECONVERGENT B0, `(.L_x_58) ;  /* 0x0000011000007945 */ /* 0x000fe20003800200 */
[----:B------:R-:W1:Y:S01]  /*0350*/  LDCU UR5, c[0x0][0x394] ;  /* 0x00007280ff0577ac */ /* 0x000e620008000800 */
[----:B------:R-:W-:-:S06]  /*0360*/  FSETP.NEU.AND P0, PT, R26, 1, PT ;  /* 0x3f8000001a00780b */ /* 0x000fcc0003f0d000 */
[----:B------:R-:W-:-:S04]  /*0370*/  LOP3.LUT R8, R9, 0x7ff00000, RZ, 0xc0, !PT ;  /* 0x7ff0000009087812 */ /* 0x000fc800078ec0ff */
[----:B------:R-:W-:Y:S02]  /*0380*/  ISETP.NE.AND P2, PT, R8, 0x7ff00000, PT ;  /* 0x7ff000000800780c */ /* 0x000fe40003f45270 */
[----:B------:R-:W-:Y:S02]  /*0390*/  @!P1 CS2R R6, SRZ ;  /* 0x0000000000069805 */ /* 0x000fe4000001ff00 */
[----:B0-----:R-:W-:-:S05]  /*03a0*/  I2FP.F32.S32 R3, UR4 ;  /* 0x0000000400037c45 */ /* 0x001fca0008201400 */
[----:B-1----:R-:W-:-:S04]  /*03b0*/  FMUL R3, R3, UR5 ;  /* 0x0000000503037c20 */ /* 0x002fc80008400000 */
[----:B------:R-:W0:Y:S02]  /*03c0*/  F2F.F64.F32 R4, R3 ;  /* 0x0000000300047310 */ /* 0x000e240000201800 */
[----:B0-----:R-:W-:Y:S01]  /*03d0*/  DADD R8, -RZ, |R4| ;  /* 0x00000000ff087229 */ /* 0x001fe20000000504 */
[----:B------:R-:W-:Y:S10]  /*03e0*/  @P2 BRA `(.L_x_59) ;  /* 0x0000000000182947 */ /* 0x000ff40003800000 */
[----:B------:R-:W-:-:S13]  /*03f0*/  FSETP.NAN.AND P1, PT, R26, R26, PT ;  /* 0x0000001a1a00720b */ /* 0x000fda0003f28000 */
[----:B------:R-:W-:Y:S01]  /*0400*/  @P1 DADD R6, R24, 2 ;  /* 0x4000000018061429 */ /* 0x000fe20000000000 */
[----:B------:R-:W-:Y:S10]  /*0410*/  @P1 BRA `(.L_x_59) ;  /* 0x00000000000c1947 */ /* 0x000ff40003800000 */
[----:B------:R-:W-:-:S14]  /*0420*/  DSETP.NEU.AND P1, PT, |R24|, +INF , PT ;  /* 0x7ff000001800742a */ /* 0x000fdc0003f2d200 */
[----:B------:R-:W-:Y:S02]  /*0430*/  @!P1 IMAD.MOV.U32 R6, RZ, RZ, 0x0 ;  /* 0x00000000ff069424 */ /* 0x000fe400078e00ff */
[----:B------:R-:W-:-:S07]  /*0440*/  @!P1 IMAD.MOV.U32 R7, RZ, RZ, 0x7ff00000 ;  /* 0x7ff00000ff079424 */ /* 0x000fce00078e00ff */
.L_x_59:
[----:B------:R-:W-:Y:S05]  /*0450*/  BSYNC.RECONVERGENT B0 ;  /* 0x0000000000007941 */ /* 0x000fea0003800200 */
.L_x_58:
[----:B------:R-:W-:Y:S01]  /*0460*/  BSSY.RECONVERGENT B0, `(.L_x_60) ;  /* 0x0000007000007945 */ /* 0x000fe20003800200 */
[----:B------:R-:W-:Y:S01]  /*0470*/  IMAD.MOV.U32 R10, RZ, RZ, R8 ;  /* 0x000000ffff0a7224 */ /* 0x000fe200078e0008 */
[----:B------:R-:W-:Y:S01]  /*0480*/  FSEL R24, R6, RZ, P0 ;  /* 0x000000ff06187208 */ /* 0x000fe20000000000 */
[----:B------:R-:W-:Y:S01]  /*0490*/  IMAD.MOV.U32 R27, RZ, RZ, R9 ;  /* 0x000000ffff1b7224 */ /* 0x000fe200078e0009 */
[----:B------:R-:W-:Y:S02]  /*04a0*/  FSEL R25, R7, 1.875, P0 ;  /* 0x3ff0000007197808 */ /* 0x000fe40000000000 */
[----:B------:R-:W-:-:S07]  /*04b0*/  MOV R0, 0x4d0 ;  /* 0x000004d000007802 */ /* 0x000fce0000000f00 */
[----:B------:R-:W-:Y:S05]  /*04c0*/  CALL.REL.NOINC `($_Z15mute_directwaveiiffffiiiiPfS_S_i$__internal_accurate_pow) ;  /* 0x0000001400587944 */ /* 0x000fea0003c00000 */
[----:B------:R-:W-:Y:S05]  /*04d0*/  BSYNC.RECONVERGENT B0 ;  /* 0x0000000000007941 */ /* 0x000fea0003800200 */
.L_x_60:
[----:B------:R-:W0:Y:S01]  /*04e0*/  LDC R12, c[0x0][0x384] ;  /* 0x0000e100ff0c7b82 */ /* 0x000e220000000800 */
[----:B------:R-:W-:Y:S01]  /*04f0*/  IMAD.MOV.U32 R8, RZ, RZ, RZ ;  /* 0x000000ffff087224 */ /* 0x000fe200078e00ff */
[----:B------:R-:W-:Y:S02]  /*0500*/  IABS R14, R2 ;  /* 0x00000002000e7213 */ /* 0x000fe40000000000 */
[C---:B------:R-:W-:Y:S02]  /*0510*/  FSETP.NEU.AND P2, PT, R3.reuse, RZ, PT ;  /* 0x000000ff0300720b */ /* 0x040fe40003f4d000 */
[----:B------:R-:W-:-:S11]  /*0520*/  FSETP.NEU.AND P0, PT, R3, 1, PT ;  /* 0x3f8000000300780b */ /* 0x000fd60003f0d000 */
[----:B------:R-:W-:Y:S02]  /*0530*/  @!P2 CS2R R6, SRZ ;  /* 0x000000000006a805 */ /* 0x000fe4000001ff00 */
[----:B0-----:R-:W-:-:S04]  /*0540*/  IABS R0, R12 ;  /* 0x0000000c00007213 */ /* 0x001fc80000000000 */
[----:B------:R-:W0:Y:S08]  /*0550*/  I2F.RP R10, R0 ;  /* 0x00000000000a7306 */ /* 0x000e300000209400 */
[----:B0-----:R-:W0:Y:S02]  /*0560*/  MUFU.RCP R10, R10 ;  /* 0x0000000a000a7308 */ /* 0x001e240000001000 */
[----:B0-----:R-:W-:-:S06]  /*0570*/  VIADD R11, R10, 0xffffffe ;  /* 0x0ffffffe0a0b7836 */ /* 0x001fcc0000000000 */
[----:B------:R-:W0:Y:S02]  /*0580*/  F2I.FTZ.U32.TRUNC.NTZ R9, R11 ;  /* 0x0000000b00097305 */ /* 0x000e24000021f000 */
[----:B0-----:R-:W-:-:S05]  /*0590*/  IADD3 R13, PT, PT, RZ, -R9, RZ ;  /* 0x80000009ff0d7210 */ /* 0x001fca0007ffe0ff */
[----:B------:R-:W-:-:S04]  /*05a0*/  IMAD R13, R13, R0, RZ ;  /* 0x000000000d0d7224 */ /* 0x000fc800078e02ff */
[----:B------:R-:W-:Y:S01]  /*05b0*/  IMAD.HI.U32 R13, R9, R13, R8 ;  /* 0x0000000d090d7227 */ /* 0x000fe200078e0008 */
[----:B------:R-:W-:-:S05]  /*05c0*/  DADD R8, R4, 2 ;  /* 0x4000000004087429 */ /* 0x000fca0000000000 */
[----:B------:R-:W-:-:S04]  /*05d0*/  IMAD.HI.U32 R13, R13, R14, RZ ;  /* 0x0000000e0d0d7227 */ /* 0x000fc800078e00ff */
[----:B------:R-:W-:Y:S01]  /*05e0*/  IMAD.MOV R13, RZ, RZ, -R13 ;  /* 0x000000ffff0d7224 */ /* 0x000fe200078e0a0d */
[----:B------:R-:W-:-:S03]  /*05f0*/  LOP3.LUT R8, R9, 0x7ff00000, RZ, 0xc0, !PT ;  /* 0x7ff0000009087812 */ /* 0x000fc600078ec0ff */
[----:B------:R-:W-:Y:S01]  /*0600*/  IMAD R13, R0, R13, R14 ;  /* 0x0000000d000d7224 */ /* 0x000fe200078e020e */
[----:B------:R-:W-:-:S04]  /*0610*/  ISETP.NE.AND P3, PT, R8, 0x7ff00000, PT ;  /* 0x7ff000000800780c */ /* 0x000fc80003f65270 */
[----:B------:R-:W-:-:S09]  /*0620*/  ISETP.GT.U32.AND P1, PT, R0, R13, PT ;  /* 0x0000000d0000720c */ /* 0x000fd20003f24070 */
[----:B------:R-:W-:Y:S05]  /*0630*/  @P3 BRA `(.L_x_61) ;  /* 0x0000000000183947 */ /* 0x000fea0003800000 */
[----:B------:R-:W-:-:S13]  /*0640*/  FSETP.NAN.AND P2, PT, R3, R3, PT ;  /* 0x000000030300720b */ /* 0x000fda0003f48000 */
[----:B------:R-:W-:Y:S01]  /*0650*/  @P2 DADD R6, R4, 2 ;  /* 0x4000000004062429 */ /* 0x000fe20000000000 */
[----:B------:R-:W-:Y:S10]  /*0660*/  @P2 BRA `(.L_x_61) ;  /* 0x00000000000c2947 */ /* 0x000ff40003800000 */
[----:B------:R-:W-:-:S14]  /*0670*/  DSETP.NEU.AND P2, PT, |R4|, +INF , PT ;  /* 0x7ff000000400742a */ /* 0x000fdc0003f4d200 */
[----:B------:R-:W-:Y:S02]  /*0680*/  @!P2 IMAD.MOV.U32 R6, RZ, RZ, 0x0 ;  /* 0x00000000ff06a424 */ /* 0x000fe400078e00ff */
[----:B------:R-:W-:-:S07]  /*0690*/  @!P2 IMAD.MOV.U32 R7, RZ, RZ, 0x7ff00000 ;  /* 0x7ff00000ff07a424 */ /* 0x000fce00078e00ff */
.L_x_61:
[----:B------:R-:W-:Y:S01]  /*06a0*/  FSEL R4, R6, RZ, P0 ;  /* 0x000000ff06047208 */ /* 0x000fe20000000000 */
[----:B------:R-:W-:Y:S01]  /*06b0*/  @!P1 IMAD.IADD R13, R13, 0x1, -R0 ;  /* 0x000000010d0d9824 */ /* 0x000fe200078e0a00 */
[----:B------:R-:W-:Y:S01]  /*06c0*/  FSEL R5, R7, 1.875, P0 ;  /* 0x3ff0000007057808 */ /* 0x000fe20000000000 */
[----:B------:R-:W0:Y:S01]  /*06d0*/  LDCU.64 UR4, c[0x0][0x358] ;  /* 0x00006b00ff0477ac */ /* 0x000e220008000a00 */
[----:B------:R-:W-:Y:S01]  /*06e0*/  ISETP.GE.AND P1, PT, R2, RZ, PT ;  /* 0x000000ff0200720c */ /* 0x000fe20003f26270 */
[----:B------:R-:W-:Y:S01]  /*06f0*/  BSSY.RECONVERGENT B0, `(.L_x_62) ;  /* 0x0000016000007945 */ /* 0x000fe20003800200 */
[----:B------:R-:W-:Y:S02]  /*0700*/  ISETP.GT.U32.AND P0, PT, R0, R13, PT ;  /* 0x0000000d0000720c */ /* 0x000fe40003f04070 */
[----:B------:R-:W-:Y:S01]  /*0710*/  DADD R24, R24, R4 ;  /* 0x0000000018187229 */ /* 0x000fe20000000004 */
[----:B------:R-:W-:-:S09]  /*0720*/  ISETP.NE.AND P2, PT, R12, RZ, PT ;  /* 0x000000ff0c00720c */ /* 0x000fd20003f45270 */
[----:B------:R-:W1:Y:S01]  /*0730*/  F2F.F32.F64 R24, R24 ;  /* 0x0000001800187310 */ /* 0x000e620000301000 */
[----:B------:R-:W-:-:S05]  /*0740*/  @!P0 IMAD.IADD R13, R13, 0x1, -R0 ;  /* 0x000000010d0d8824 */ /* 0x000fca00078e0a00 */
[----:B------:R-:W-:-:S05]  /*0750*/  MOV R6, R13 ;  /* 0x0000000d00067202 */ /* 0x000fca0000000f00 */
[----:B------:R-:W-:Y:S01]  /*0760*/  @!P1 IMAD.MOV R6, RZ, RZ, -R6 ;  /* 0x000000ffff069224 */ /* 0x000fe200078e0a06 */
[----:B------:R-:W-:Y:S01]  /*0770*/  @!P2 LOP3.LUT R6, RZ, R12, RZ, 0x33, !PT ;  /* 0x0000000cff06a212 */ /* 0x000fe200078e33ff */
[----:B-1----:R-:W-:Y:S01]  /*0780*/  VIADD R0, R24, 0xf3000000 ;  /* 0xf300000018007836 */ /* 0x002fe20000000000 */
[----:B------:R1:W2:Y:S04]  /*0790*/  MUFU.RSQ R3, R24 ;  /* 0x0000001800037308 */ /* 0x0002a80000001400 */
[----:B------:R-:W-:-:S13]  /*07a0*/  ISETP.GT.U32.AND P0, PT, R0, 0x727fffff, PT ;  /* 0x727fffff0000780c */ /* 0x000fda0003f04070 */
[----:B012---:R-:W-:Y:S05]  /*07b0*/  @!P0 BRA `(.L_x_63) ;  /* 0x0000000000148947 */ /* 0x007fea0003800000 */
[----:B------:R-:W-:Y:S01]  /*07c0*/  IMAD.MOV.U32 R0, RZ, RZ, R24 ;  /* 0x000000ffff007224 */ /* 0x000fe200078e0018 */
[----:B------:R-:W-:-:S07]  /*07d0*/  MOV R11, 0x7f0 ;  /* 0x000007f0000b7802 */ /* 0x000fce0000000f00 */
[----:B------:R-:W-:Y:S05]  /*07e0*/  CALL.REL.NOINC `($__internal_5_$__cuda_sm20_sqrt_rn_f32_slowpath) ;  /* 0x0000000800a07944 */ /* 0x000fea0003c00000 */
[----:B------:R-:W-:Y:S01]  /*07f0*/  IMAD.MOV.U32 R5, RZ, RZ, R4 ;  /* 0x000000ffff057224 */ /* 0x000fe200078e0004 */
[----:B------:R-:W-:Y:S06]  /*0800*/  BRA `(.L_x_64) ;  /* 0x0000000000107947 */ /* 0x000fec0003800000 */
.L_x_63:
[----:B------:R-:W-:Y:S01]  /*0810*/  FMUL.FTZ R5, R24, R3 ;  /* 0x0000000318057220 */ /* 0x000fe20000410000 */
[----:B------:R-:W-:-:S03]  /*0820*/  FMUL.FTZ R3, R3, 0.5 ;  /* 0x3f00000003037820 */ /* 0x000fc60000410000 */
[----:B------:R-:W-:-:S04]  /*0830*/  FFMA R0, -R5, R5, R24 ;  /* 0x0000000505007223 */ /* 0x000fc80000000118 */
[----:B------:R-:W-:-:S07]  /*0840*/  FFMA R5, R0, R3, R5 ;  /* 0x0000000300057223 */ /* 0x000fce0000000005 */
.L_x_64:
[----:B------:R-:W-:Y:S05]  /*0850*/  BSYNC.RECONVERGENT B0 ;  /* 0x0000000000007941 */ /* 0x000fea0003800200 */
.L_x_62:
[----:B------:R-:W0:Y:S08]  /*0860*/  LDC.64 R10, c[0x0][0x3b0] ;  /* 0x0000ec00ff0a7b82 */ /* 0x000e300000000a00 */
[----:B------:R-:W1:Y:S01]  /*0870*/  LDC.64 R8, c[0x0][0x3a8] ;  /* 0x0000ea00ff087b82 */ /* 0x000e620000000a00 */
[----:B0-----:R-:W2:Y:S04]  /*0880*/  LDG.E R10, desc[UR4][R10.64+0x4] ;  /* 0x000004040a0a7981 */ /* 0x001ea8000c1e1900 */
[----:B-1----:R0:W5:Y:S01]  /*0890*/  LDG.E R3, desc[UR4][R8.64+0x4] ;  /* 0x0000040408037981 */ /* 0x002162000c1e1900 */
[----:B------:R-:W-:-:S04]  /*08a0*/  IMAD.MOV.U32 R7, RZ, RZ, 0x40000000 ;  /* 0x40000000ff077424 */ /* 0x000fc800078e00ff */
[----:B--2---:R-:W-:-:S04]  /*08b0*/  FFMA R0, R10, R7, 1 ;  /* 0x3f8000000a007423 */ /* 0x004fc80000000007 */
[----:B------:R-:W-:Y:S01]  /*08c0*/  VIADD R4, R0, 0xf3000000 ;  /* 0xf300000000047836 */ /* 0x000fe20000000000 */
[----:B------:R0:W1:Y:S04]  /*08d0*/  MUFU.RSQ R7, R0 ;  /* 0x0000000000077308 */ /* 0x0000680000001400 */
[----:B------:R-:W-:-:S13]  /*08e0*/  ISETP.GT.U32.AND P0, PT, R4, 0x727fffff, PT ;  /* 0x727fffff0400780c */ /* 0x000fda0003f04070 */
[----:B01----:R-:W-:Y:S05]  /*08f0*/  @!P0 BRA `(.L_x_65) ;  /* 0x0000000000188947 */ /* 0x003fea0003800000 */
[----:B------:R-:W-:Y:S01]  /*0900*/  BSSY.RECONVERGENT B0, `(.L_x_66) ;  /* 0x0000003000007945 */ /* 0x000fe20003800200 */
[----:B------:R-:W-:-:S07]  /*0910*/  MOV R11, 0x930 ;  /* 0x00000930000b7802 */ /* 0x000fce0000000f00 */
[----:B-----5:R-:W-:Y:S05]  /*0920*/  CALL.REL.NOINC `($__internal_5_$__cuda_sm20_sqrt_rn_f32_slowpath) ;  /* 0x0000000800507944 */ /* 0x020fea0003c00000 */
[----:B------:R-:W-:Y:S05]  /*0930*/  BSYNC.RECONVERGENT B0 ;  /* 0x0000000000007941 */ /* 0x000fea0003800200 */
.L_x_66:
[----:B------:R-:W-:Y:S01]  /*0940*/  IMAD.MOV.U32 R0, RZ, RZ, R4 ;  /* 0x000000ffff007224 */ /* 0x000fe200078e0004 */
[----:B------:R-:W-:Y:S06]  /*0950*/  BRA `(.L_x_67) ;  /* 0x0000000000107947 */ /* 0x000fec0003800000 */
.L_x_65:
[----:B------:R-:W-:Y:S01]  /*0960*/  FMUL.FTZ R9, R0, R7 ;  /* 0x0000000700097220 */ /* 0x000fe20000410000 */
[----:B------:R-:W-:-:S03]  /*0970*/  FMUL.FTZ R7, R7, 0.5 ;  /* 0x3f00000007077820 */ /* 0x000fc60000410000 */
[----:B------:R-:W-:-:S04]  /*0980*/  FFMA R0, -R9, R9, R0 ;  /* 0x0000000909007223 */ /* 0x000fc80000000100 */
[----:B------:R-:W-:-:S07]  /*0990*/  FFMA R0, R0, R7, R9 ;  /* 0x0000000700007223 */ /* 0x000fce0000000009 */
.L_x_67:
[----:B-----5:R-:W-:Y:S01]  /*09a0*/  FMUL R8, R3, R0 ;  /* 0x0000000003087220 */ /* 0x020fe20000400000 */
[----:B------:R-:W-:Y:S03]  /*09b0*/  BSSY.RECONVERGENT B0, `(.L_x_68) ;  /* 0x000000e000007945 */ /* 0x000fe60003800200 */
[----:B------:R-:W0:Y:S08]  /*09c0*/  MUFU.RCP R0, R8 ;  /* 0x0000000800007308 */ /* 0x000e300000001000 */
[----:B------:R-:W1:Y:S01]  /*09d0*/  FCHK P0, R5, R8 ;  /* 0x0000000805007302 */ /* 0x000e620000000000 */
[----:B0-----:R-:W-:-:S04]  /*09e0*/  FFMA R3, -R8, R0, 1 ;  /* 0x3f80000008037423 */ /* 0x001fc80000000100 */
[----:B------:R-:W-:-:S04]  /*09f0*/  FFMA R0, R0, R3, R0 ;  /* 0x0000000300007223 */ /* 0x000fc80000000000 */
[----:B------:R-:W-:-:S04]  /*0a00*/  FFMA R3, R0, R5, RZ ;  /* 0x0000000500037223 */ /* 0x000fc800000000ff */
[----:B------:R-:W-:-:S04]  /*0a10*/  FFMA R4, -R8, R3, R5 ;  /* 0x0000000308047223 */ /* 0x000fc80000000105 */
[----:B------:R-:W-:Y:S01]  /*0a20*/  FFMA R3, R0, R4, R3 ;  /* 0x0000000400037223 */ /* 0x000fe20000000003 */
[----:B-1----:R-:W-:Y:S06]  /*0a30*/  @!P0 BRA `(.L_x_69) ;  /* 0x0000000000148947 */ /* 0x002fec0003800000 */
[----:B------:R-:W-:Y:S01]  /*0a40*/  MOV R3, R8 ;  /* 0x0000000800037202 */ /* 0x000fe20000000f00 */
[----:B------:R-:W-:Y:S01]  /*0a50*/  IMAD.MOV.U32 R0, RZ, RZ, R5 ;  /* 0x000000ffff007224 */ /* 0x000fe200078e0005 */
[----:B------:R-:W-:-:S07]  /*0a60*/  MOV R8, 0xa80 ;  /* 0x00000a8000087802 */ /* 0x000fce0000000f00 */
[----:B------:R-:W-:Y:S05]  /*0a70*/  CALL.REL.NOINC `($__internal_6_$__cuda_sm3x_div_rn_noftz_f32_slowpath) ;  /* 0x0000000800547944 */ /* 0x000fea0003c00000 */
[----:B------:R-:W-:-:S07]  /*0a80*/  IMAD.MOV.U32 R3, RZ, RZ, R0 ;  /* 0x000000ffff037224 */ /* 0x000fce00078e0000 */
.L_x_69:
[----:B------:R-:W-:Y:S05]  /*0a90*/  BSYNC.RECONVERGENT B0 ;  /* 0x0000000000007941 */ /* 0x000fea0003800200 */
.L_x_68:
[----:B------:R-:W0:Y:S01]  /*0aa0*/  LDC.64 R8, c[0x0][0x388] ;  /* 0x0000e200ff087b82 */ /* 0x000e220000000a00 */
[----:B------:R-:W-:Y:S02]  /*0ab0*/  IMAD.MOV.U32 R4, RZ, RZ, 0x1 ;  /* 0x00000001ff047424 */ /* 0x000fe400078e00ff */
[----:B0-----:R-:W-:-:S06]  /*0ac0*/  FMUL R8, R8, R9 ;  /* 0x0000000908087220 */ /* 0x001fcc0000400000 */
[----:B------:R-:W0:Y:S08]  /*0ad0*/  F2F.F64.F32 R8, R8 ;  /* 0x0000000800087310 */ /* 0x000e300000201800 */
[----:B0-----:R-:W0:Y:S02]  /*0ae0*/  MUFU.RCP64H R5, R9 ;  /* 0x0000000900057308 */ /* 0x001e240000001800 */
[----:B0-----:R-:W-:-:S08]  /*0af0*/  DFMA R10, -R8, R4, 1 ;  /* 0x3ff00000080a742b */ /* 0x001fd00000000104 */
[----:B------:R-:W-:-:S08]  /*0b00*/  DFMA R10, R10, R10, R10 ;  /* 0x0000000a0a0a722b */ /* 0x000fd0000000000a */
[----:B------:R-:W-:-:S08]  /*0b10*/  DFMA R10, R4, R10, R4 ;  /* 0x0000000a040a722b */ /* 0x000fd00000000004 */
[----:B------:R-:W-:-:S08]  /*0b20*/  DFMA R4, -R8, R10, 1 ;  /* 0x3ff000000804742b */ /* 0x000fd0000000010a */
[----:B------:R-:W-:-:S08]  /*0b30*/  DFMA R4, R10, R4, R10 ;  /* 0x000000040a04722b */ /* 0x000fd0000000000a */
[----:B------:R-:W-:-:S08]  /*0b40*/  DMUL R10, R4, 2 ;  /* 0x40000000040a7828 */ /* 0x000fd00000000000 */
[----:B------:R-:W-:-:S08]  /*0b50*/  DFMA R12, -R8, R10, 2 ;  /* 0x40000000080c742b */ /* 0x000fd0000000010a */
[----:B------:R-:W-:-:S10]  /*0b60*/  DFMA R4, R4, R12, R10 ;  /* 0x0000000c0404722b */ /* 0x000fd4000000000a */
[----:B------:R-:W-:-:S05]  /*0b70*/  FFMA R0, RZ, R9, R5 ;  /* 0x00000009ff007223 */ /* 0x000fca0000000005 */
[----:B------:R-:W-:-:S13]  /*0b80*/  FSETP.GT.AND P0, PT, |R0|, 1.469367938527859385e-39, PT ;  /* 0x001000000000780b */ /* 0x000fda0003f04200 */
[----:B------:R-:W-:Y:S05]  /*0b90*/  @P0 BRA `(.L_x_70) ;  /* 0x0000000000100947 */ /* 0x000fea0003800000 */
[----:B------:R-:W-:-:S07]  /*0ba0*/  MOV R0, 0xbc0 ;  /* 0x00000bc000007802 */ /* 0x000fce0000000f00 */
[----:B------:R-:W-:Y:S05]  /*0bb0*/  CALL.REL.NOINC `($__internal_4_$__cuda_sm20_div_rn_f64_full) ;  /* 0x0000000000787944 */ /* 0x000fea0003c00000 */
[----:B------:R-:W-:Y:S02]  /*0bc0*/  IMAD.MOV.U32 R4, RZ, RZ, R12 ;  /* 0x000000ffff047224 */ /* 0x000fe400078e000c */
[----:B------:R-:W-:-:S07]  /*0bd0*/  IMAD.MOV.U32 R5, RZ, RZ, R13 ;  /* 0x000000ffff057224 */ /* 0x000fce00078e000d */
.L_x_70:
[----:B------:R-:W0:Y:S01]  /*0be0*/  LDC R9, c[0x0][0x388] ;  /* 0x0000e200ff097b82 */ /* 0x000e220000000800 */
[----:B------:R1:W2:Y:S01]  /*0bf0*/  F2I.F64.TRUNC R4, R4 ;  /* 0x0000000400047311 */ /* 0x0002a2000030d100 */
[----:B------:R-:W-:Y:S07]  /*0c00*/  BSSY.RECONVERGENT B0, `(.L_x_71) ;  /* 0x000000e000007945 */ /* 0x000fee0003800200 */
[----:B0-----:R-:W0:Y:S08]  /*0c10*/  MUFU.RCP R0, R9 ;  /* 0x0000000900007308 */ /* 0x001e300000001000 */
[----:B------:R-:W3:Y:S01]  /*0c20*/  FCHK P0, R3, R9 ;  /* 0x0000000903007302 */ /* 0x000ee20000000000 */
[----:B0-----:R-:W-:-:S04]  /*0c30*/  FFMA R7, R0, -R9, 1 ;  /* 0x3f80000000077423 */ /* 0x001fc80000000809 */
[----:B------:R-:W-:-:S04]  /*0c40*/  FFMA R0, R0, R7, R0 ;  /* 0x0000000700007223 */ /* 0x000fc80000000000 */
[----:B------:R-:W-:-:S04]  /*0c50*/  FFMA R8, R0, R3, RZ ;  /* 0x0000000300087223 */ /* 0x000fc800000000ff */
[----:B------:R-:W-:-:S04]  /*0c60*/  FFMA R7, R8, -R9, R3 ;  /* 0x8000000908077223 */ /* 0x000fc80000000003 */
[----:B------:R-:W-:Y:S01]  /*0c70*/  FFMA R0, R0, R7, R8 ;  /* 0x0000000700007223 */ /* 0x000fe20000000008 */
[----:B-123--:R-:W-:Y:S06]  /*0c80*/  @!P0 BRA `(.L_x_72) ;  /* 0x0000000000148947 */ /* 0x00efec0003800000 */
[----:B------:R-:W0:Y:S01]  /*0c90*/  LDCU UR6, c[0x0][0x388] ;  /* 0x00007100ff0677ac */ /* 0x000e220008000800 */
[----:B------:R-:W-:Y:S01]  /*0ca0*/  IMAD.MOV.U32 R0, RZ, RZ, R3 ;  /* 0x000000ffff007224 */ /* 0x000fe200078e0003 */
[----:B------:R-:W-:Y:S01]  /*0cb0*/  MOV R8, 0xce0 ;  /* 0x00000ce000087802 */ /* 0x000fe20000000f00 */
[----:B0-----:R-:W-:-:S07]  /*0cc0*/  IMAD.U32 R3, RZ, RZ, UR6 ;  /* 0x00000006ff037e24 */ /* 0x001fce000f8e00ff */
[----:B------:R-:W-:Y:S05]  /*0cd0*/  CALL.REL.NOINC `($__internal_6_$__cuda_sm3x_div_rn_noftz_f32_slowpath) ;  /* 0x0000000400bc7944 */ /* 0x000fea0003c00000 */
.L_x_72:
[----:B------:R-:W-:Y:S05]  /*0ce0*/  BSYNC.RECONVERGENT B0 ;  /* 0x0000000000007941 */ /* 0x000fea0003800200 */
.L_x_71:
[----:B------:R-:W0:Y:S01]  /*0cf0*/  LDCU UR6, c[0x0][0x3c0] ;  /* 0x00007800ff0677ac */ /* 0x000e220008000800 */
[----:B------:R-:W0:Y:S02]  /*0d00*/  F2I.TRUNC.NTZ R3, R0 ;  /* 0x0000000000037305 */ /* 0x000e24000020f100 */
[C---:B0-----:R-:W-:Y:S01]  /*0d10*/  IADD3 R5, PT, PT, R3.reuse, UR6, R4 ;  /* 0x0000000603057c10 */ /* 0x041fe2000fffe004 */
[----:B------:R-:W-:-:S03]  /*0d20*/  VIADD R3, R3, -UR6 ;  /* 0x8000000603037c36 */ /* 0x000fc60008000000 */
[----:B------:R-:W-:-:S04]  /*0d30*/  ISETP.GE.AND P0, PT, R6, R5, PT ;  /* 0x000000050600720c */ /* 0x000fc80003f06270 */
[----:B------:R-:W-:-:S13]  /*0d40*/  ISETP.LE.OR P0, PT, R6, R3, P0 ;  /* 0x000000030600720c */ /* 0x000fda0000703670 */
[----:B------:R-:W-:Y:S05]  /*0d50*/  @P0 EXIT ;  /* 0x000000000000094d */ /* 0x000fea0003800000 */
[----:B------:R-:W0:Y:S02]  /*0d60*/  LDC.64 R4, c[0x0][0x3b8] ;  /* 0x0000ee00ff047b82 */ /* 0x000e240000000a00 */
[----:B0-----:R-:W-:-:S05]  /*0d70*/  IMAD.WIDE R2, R2, 0x4, R4 ;  /* 0x0000000402027825 */ /* 0x001fca00078e0204 */
[----:B------:R-:W-:Y:S01]  /*0d80*/  STG.E desc[UR4][R2.64], RZ ;  /* 0x000000ff02007986 */ /* 0x000fe2000c101904 */
[----:B------:R-:W-:Y:S05]  /*0d90*/  EXIT ;  /* 0x000000000000794d */ /* 0x000fea0003800000 */
        .weak           $__internal_4_$__cuda_sm20_div_rn_f64_full
        .type           $__internal_4_$__cuda_sm20_div_rn_f64_full,@function
        .size           $__internal_4_$__cuda_sm20_div_rn_f64_full,($__internal_5_$__cuda_sm20_sqrt_rn_f32_slowpath - $__internal_4_$__cuda_sm20_div_rn_f64_full)
$__internal_4_$__cuda_sm20_div_rn_f64_full:
[C---:B------:R-:W-:Y:S01]  /*0da0*/  FSETP.GEU.AND P0, PT, |R9|.reuse, 1.469367938527859385e-39, PT ;  /* 0x001000000900780b */ /* 0x040fe20003f0e200 */
[----:B------:R-:W-:Y:S01]  /*0db0*/  IMAD.MOV.U32 R10, RZ, RZ, 0x1 ;  /* 0x00000001ff0a7424 */ /* 0x000fe200078e00ff */
[C---:B------:R-:W-:Y:S01]  /*0dc0*/  LOP3.LUT R4, R9.reuse, 0x800fffff, RZ, 0xc0, !PT ;  /* 0x800fffff09047812 */ /* 0x040fe200078ec0ff */
[----:B------:R-:W-:Y:S01]  /*0dd0*/  IMAD.MOV.U32 R19, RZ, RZ, 0x40000000 ;  /* 0x40000000ff137424 */ /* 0x000fe200078e00ff */
[----:B------:R-:W-:Y:S01]  /*0de0*/  LOP3.LUT R16, R9, 0x7ff00000, RZ, 0xc0, !PT ;  /* 0x7ff0000009107812 */ /* 0x000fe200078ec0ff */
[----:B------:R-:W-:Y:S01]  /*0df0*/  IMAD.MOV.U32 R7, RZ, RZ, 0x1ca00000 ;  /* 0x1ca00000ff077424 */ /* 0x000fe200078e00ff */
[----:B------:R-:W-:Y:S01]  /*0e00*/  LOP3.LUT R5, R4, 0x3ff00000, RZ, 0xfc, !PT ;  /* 0x3ff0000004057812 */ /* 0x000fe200078efcff */
[----:B------:R-:W-:Y:S01]  /*0e10*/  VIADD R20, R19, 0xffffffff ;  /* 0xffffffff13147836 */ /* 0x000fe20000000000 */
[----:B------:R-:W-:Y:S01]  /*0e20*/  MOV R4, R8 ;  /* 0x0000000800047202 */ /* 0x000fe20000000f00 */
[----:B------:R-:W-:Y:S01]  /*0e30*/  IMAD.MOV.U32 R18, RZ, RZ, R16 ;  /* 0x000000ffff127224 */ /* 0x000fe200078e0010 */
[----:B------:R-:W-:Y:S01]  /*0e40*/  ISETP.LE.U32.AND P1, PT, R16, 0x40000000, PT ;  /* 0x400000001000780c */ /* 0x000fe20003f23070 */
[----:B------:R-:W-:-:S02]  /*0e50*/  IMAD.MOV.U32 R14, RZ, RZ, RZ ;  /* 0x000000ffff0e7224 */ /* 0x000fc400078e00ff */
[----:B------:R-:W-:Y:S01]  /*0e60*/  @!P0 DMUL R4, R8, 8.98846567431157953865e+307 ;  /* 0x7fe0000008048828 */ /* 0x000fe20000000000 */
[----:B------:R-:W-:-:S05]  /*0e70*/  SEL R15, R7, 0x63400000, !P1 ;  /* 0x63400000070f7807 */ /* 0x000fca0004800000 */
[----:B------:R-:W0:Y:S04]  /*0e80*/  MUFU.RCP64H R11, R5 ;  /* 0x00000005000b7308 */ /* 0x000e280000001800 */
[----:B------:R-:W-:Y:S02]  /*0e90*/  @!P0 LOP3.LUT R18, R5, 0x7ff00000, RZ, 0xc0, !PT ;  /* 0x7ff0000005128812 */ /* 0x000fe400078ec0ff */
[----:B------:R-:W-:-:S03]  /*0ea0*/  ISETP.GT.U32.AND P0, PT, R20, 0x7feffffe, PT ;  /* 0x7feffffe1400780c */ /* 0x000fc60003f04070 */
[----:B------:R-:W-:-:S05]  /*0eb0*/  VIADD R20, R18, 0xffffffff ;  /* 0xffffffff12147836 */ /* 0x000fca0000000000 */
[----:B------:R-:W-:Y:S01]  /*0ec0*/  ISETP.GT.U32.OR P0, PT, R20, 0x7feffffe, P0 ;  /* 0x7feffffe1400780c */ /* 0x000fe20000704470 */
[----:B0-----:R-:W-:-:S08]  /*0ed0*/  DFMA R12, R10, -R4, 1 ;  /* 0x3ff000000a0c742b */ /* 0x001fd00000000804 */
[----:B------:R-:W-:-:S08]  /*0ee0*/  DFMA R12, R12, R12, R12 ;  /* 0x0000000c0c0c722b */ /* 0x000fd0000000000c */
[----:B------:R-:W-:-:S08]  /*0ef0*/  DFMA R10, R10, R12, R10 ;  /* 0x0000000c0a0a722b */ /* 0x000fd0000000000a */
[----:B------:R-:W-:-:S08]  /*0f00*/  DFMA R12, R10, -R4, 1 ;  /* 0x3ff000000a0c742b */ /* 0x000fd00000000804 */
[----:B------:R-:W-:-:S08]  /*0f10*/  DFMA R10, R10, R12, R10 ;  /* 0x0000000c0a0a722b */ /* 0x000fd0000000000a */
[----:B------:R-:W-:-:S08]  /*0f20*/  DMUL R12, R10, R14 ;  /* 0x0000000e0a0c7228 */ /* 0x000fd00000000000 */
[----:B------:R-:W-:-:S08]  /*0f30*/  DFMA R16, R12, -R4, R14 ;  /* 0x800000040c10722b */ /* 0x000fd0000000000e */
[----:B------:R-:W-:Y:S01]  /*0f40*/  DFMA R10, R10, R16, R12 ;  /* 0x000000100a0a722b */ /* 0x000fe2000000000c */
[----:B------:R-:W-:Y:S10]  /*0f50*/  @P0 BRA `(.L_x_73) ;  /* 0x0000000000740947 */ /* 0x000ff40003800000 */
[----:B------:R-:W-:Y:S02]  /*0f60*/  LOP3.LUT R16, R9, 0x7ff00000, RZ, 0xc0, !PT ;  /* 0x7ff0000009107812 */ /* 0x000fe400078ec0ff */
[----:B------:R-:W-:Y:S02]  /*0f70*/  MOV R12, 0x40000000 ;  /* 0x40000000000c7802 */ /* 0x000fe40000000f00 */
[----:B------:R-:W-:Y:S01]  /*0f80*/  ISETP.LE.U32.AND P0, PT, R16, 0x40000000, PT ;  /* 0x400000001000780c */ /* 0x000fe20003f03070 */
[----:B------:R-:W-:Y:S02]  /*0f90*/  IMAD.MOV R13, RZ, RZ, -R16 ;  /* 0x000000ffff0d7224 */ /* 0x000fe400078e0a10 */
[----:B------:R-:W-:Y:S01]  /*0fa0*/  IMAD.MOV.U32 R16, RZ, RZ, RZ ;  /* 0x000000ffff107224 */ /* 0x000fe200078e00ff */
[----:B------:R-:W-:Y:S02]  /*0fb0*/  SEL R7, R7, 0x63400000, !P0 ;  /* 0x6340000007077807 */ /* 0x000fe40004000000 */
[----:B------:R-:W-:-:S04]  /*0fc0*/  VIADDMNMX R12, R13, R12, 0xb9600000, !PT ;  /* 0xb96000000d0c7446 */ /* 0x000fc8000780010c */
[----:B------:R-:W-:-:S05]  /*0fd0*/  VIMNMX R12, PT, PT, R12, 0x46a00000, PT ;  /* 0x46a000000c0c7848 */ /* 0x000fca0003fe0100 */
[----:B------:R-:W-:-:S04]  /*0fe0*/  IMAD.IADD R7, R12, 0x1, -R7 ;  /* 0x000000010c077824 */ /* 0x000fc800078e0a07 */
[----:B------:R-:W-:-:S06]  /*0ff0*/  VIADD R17, R7, 0x7fe00000 ;  /* 0x7fe0000007117836 */ /* 0x000fcc0000000000 */
[----:B------:R-:W-:-:S10]  /*1000*/  DMUL R12, R10, R16 ;  /* 0x000000100a0c7228 */ /* 0x000fd40000000000 */
[----:B------:R-:W-:-:S13]  /*1010*/  FSETP.GTU.AND P0, PT, |R13|, 1.469367938527859385e-39, PT ;  /* 0x001000000d00780b */ /* 0x000fda0003f0c200 */
[----:B------:R-:W-:Y:S05]  /*1020*/  @P0 BRA `(.L_x_74) ;  /* 0x0000000000840947 */ /* 0x000fea0003800000 */
[----:B------:R-:W-:Y:S01]  /*1030*/  DFMA R4, R10, -R4, R14 ;  /* 0x800000040a04722b */ /* 0x000fe2000000000e */
[----:B------:R-:W-:-:S09]  /*1040*/  IMAD.MOV.U32 R16, RZ, RZ, RZ ;  /* 0x000000ffff107224 */ /* 0x000fd200078e00ff */
[C---:B------:R-:W-:Y:S02]  /*1050*/  FSETP.NEU.AND P0, PT, R5.reuse, RZ, PT ;  /* 0x000000ff0500720b */ /* 0x040fe40003f0d000 */
[----:B------:R-:W-:-:S04]  /*1060*/  LOP3.LUT R9, R5, 0x80000000, R9, 0x48, !PT ;  /* 0x8000000005097812 */ /* 0x000fc800078e4809 */
[----:B------:R-:W-:-:S07]  /*1070*/  LOP3.LUT R17, R9, R17, RZ, 0xfc, !PT ;  /* 0x0000001109117212 */ /* 0x000fce00078efcff */
[----:B------:R-:W-:Y:S05]  /*1080*/  @!P0 BRA `(.L_x_74) ;  /* 0x00000000006c8947 */ /* 0x000fea0003800000 */
[----:B------:R-:W-:Y:S01]  /*1090*/  IMAD.MOV R5, RZ, RZ, -R7 ;  /* 0x000000ffff057224 */ /* 0x000fe200078e0a07 */
[----:B------:R-:W-:Y:S01]  /*10a0*/  IADD3 R7, PT, PT, -R7, -0x43300000, RZ ;  /* 0xbcd0000007077810 */ /* 0x000fe20007ffe1ff */
[----:B------:R-:W-:-:S06]  /*10b0*/  IMAD.MOV.U32 R4, RZ, RZ, RZ ;  /* 0x000000ffff047224 */ /* 0x000fcc00078e00ff */
[----:B------:R-:W-:Y:S02]  /*10c0*/  DFMA R4, R12, -R4, R10 ;  /* 0x800000040c04722b */ /* 0x000fe4000000000a */
[----:B------:R-:W-:-:S08]  /*10d0*/  DMUL.RP R10, R10, R16 ;  /* 0x000000100a0a7228 */ /* 0x000fd00000008000 */
[----:B------:R-:W-:Y:S02]  /*10e0*/  FSETP.NEU.AND P0, PT, |R5|, R7, PT ;  /* 0x000000070500720b */ /* 0x000fe40003f0d200 */
[----:B------:R-:W-:Y:S02]  /*10f0*/  LOP3.LUT R9, R11, R9, RZ, 0x3c, !PT ;  /* 0x000000090b097212 */ /* 0x000fe400078e3cff */
[----:B------:R-:W-:Y:S02]  /*1100*/  FSEL R12, R10, R12, !P0 ;  /* 0x0000000c0a0c7208 */ /* 0x000fe40004000000 */
[----:B------:R-:W-:Y:S01]  /*1110*/  FSEL R13, R9, R13, !P0 ;  /* 0x0000000d090d7208 */ /* 0x000fe20004000000 */
[----:B------:R-:W-:Y:S06]  /*1120*/  BRA `(.L_x_74) ;  /* 0x0000000000447947 */ /* 0x000fec0003800000 */
.L_x_73:
[----:B------:R-:W-:-:S14]  /*1130*/  DSETP.NAN.AND P0, PT, R8, R8, PT ;  /* 0x000000080800722a */ /* 0x000fdc0003f08000 */
[----:B------:R-:W-:Y:S05]  /*1140*/  @P0 BRA `(.L_x_75) ;  /* 0x0000000000340947 */ /* 0x000fea0003800000 */
[----:B------:R-:W-:Y:S01]  /*1150*/  ISETP.NE.AND P0, PT, R19, R18, PT ;  /* 0x000000121300720c */ /* 0x000fe20003f05270 */
[----:B------:R-:W-:Y:S01]  /*1160*/  IMAD.MOV.U32 R13, RZ, RZ, -0x80000 ;  /* 0xfff80000ff0d7424 */ /* 0x000fe200078e00ff */
[----:B------:R-:W-:-:S11]  /*1170*/  MOV R12, 0x0 ;  /* 0x00000000000c7802 */ /* 0x000fd60000000f00 */
[----:B------:R-:W-:Y:S05]  /*1180*/  @!P0 BRA `(.L_x_74) ;  /* 0x00000000002c8947 */ /* 0x000fea0003800000 */
[----:B------:R-:W-:Y:S02]  /*1190*/  ISETP.NE.AND P0, PT, R19, 0x7ff00000, PT ;  /* 0x7ff000001300780c */ /* 0x000fe40003f05270 */
[----:B------:R-:W-:Y:S02]  /*11a0*/  LOP3.LUT R8, R9, 0x40000000, RZ, 0x3c, !PT ;  /* 0x4000000009087812 */ /* 0x000fe400078e3cff */
[----:B------:R-:W-:Y:S02]  /*11b0*/  ISETP.EQ.OR P0, PT, R18, RZ, !P0 ;  /* 0x000000ff1200720c */ /* 0x000fe40004702670 */
[----:B------:R-:W-:-:S11]  /*11c0*/  LOP3.LUT R13, R8, 0x80000000, RZ, 0xc0, !PT ;  /* 0x80000000080d7812 */ /* 0x000fd600078ec0ff */
[----:B------:R-:W-:Y:S01]  /*11d0*/  @P0 LOP3.LUT R4, R13, 0x7ff00000, RZ, 0xfc, !PT ;  /* 0x7ff000000d040812 */ /* 0x000fe200078efcff */
[----:B------:R-:W-:Y:S02]  /*11e0*/  @!P0 IMAD.MOV.U32 R12, RZ, RZ, RZ ;  /* 0x000000ffff0c8224 */ /* 0x000fe400078e00ff */
[----:B------:R-:W-:Y:S02]  /*11f0*/  @P0 IMAD.MOV.U32 R12, RZ, RZ, RZ ;  /* 0x000000ffff0c0224 */ /* 0x000fe400078e00ff */
[----:B------:R-:W-:Y:S01]  /*1200*/  @P0 IMAD.MOV.U32 R13, RZ, RZ, R4 ;  /* 0x000000ffff0d0224 */ /* 0x000fe200078e0004 */
[----:B------:R-:W-:Y:S06]  /*1210*/  BRA `(.L_x_74) ;  /* 0x0000000000087947 */ /* 0x000fec0003800000 */
.L_x_75:
[----:B------:R-:W-:Y:S01]  /*1220*/  LOP3.LUT R13, R9, 0x80000, RZ, 0xfc, !PT ;  /* 0x00080000090d7812 */ /* 0x000fe200078efcff */
[----:B------:R-:W-:-:S07]  /*1230*/  IMAD.MOV.U32 R12, RZ, RZ, R8 ;  /* 0x000000ffff0c7224 */ /* 0x000fce00078e0008 */
.L_x_74:
[----:B------:R-:W-:Y:S02]  /*1240*/  IMAD.MOV.U32 R4, RZ, RZ, R0 ;  /* 0x000000ffff047224 */ /* 0x000fe400078e0000 */
[----:B------:R-:W-:-:S04]  /*1250*/  IMAD.MOV.U32 R5, RZ, RZ, 0x0 ;  /* 0x00000000ff057424 */ /* 0x000fc800078e00ff */
[----:B------:R-:W-:Y:S05]  /*1260*/  RET.REL.NODEC R4 `(_Z15mute_directwaveiiffffiiiiPfS_S_i) ;  /* 0xffffffec04647950 */ /* 0x000fea0003c3ffff */
        .weak           $__internal_5_$__cuda_sm20_sqrt_rn_f32_slowpath
        .type           $__internal_5_$__cuda_sm20_sqrt_rn_f32_slowpath,@function
        .size           $__internal_5_$__cuda_sm20_sqrt_rn_f32_slowpath,($__internal_6_$__cuda_sm3x_div_rn_noftz_f32_slowpath - $__internal_5_$__cuda_sm20_sqrt_rn_f32_slowpath)
$__internal_5_$__cuda_sm20_sqrt_rn_f32_slowpath:
[----:B------:R-:W-:-:S13]  /*1270*/  LOP3.LUT P0, RZ, R0, 0x7fffffff, RZ, 0xc0, !PT ;  /* 0x7fffffff00ff7812 */ /* 0x000fda000780c0ff */
[----:B------:R-:W-:Y:S01]  /*1280*/  @!P0 MOV R4, R0 ;  /* 0x0000000000048202 */ /* 0x000fe20000000f00 */
[----:B------:R-:W-:Y:S06]  /*1290*/  @!P0 BRA `(.L_x_76) ;  /* 0x0000000000408947 */ /* 0x000fec0003800000 */
[----:B------:R-:W-:-:S13]  /*12a0*/  FSETP.GEU.FTZ.AND P0, PT, R0, RZ, PT ;  /* 0x000000ff0000720b */ /* 0x000fda0003f1e000 */
        /* <DEDUP_REMOVED lines=15> */
.L_x_76:
[----:B------:R-:W-:Y:S02]  /*13a0*/  IMAD.MOV.U32 R8, RZ, RZ, R11 ;  /* 0x000000ffff087224 */ /* 0x000fe400078e000b */
[----:B------:R-:W-:-:S04]  /*13b0*/  IMAD.MOV.U32 R9, RZ, RZ, 0x0 ;  /* 0x00000000ff097424 */ /* 0x000fc800078e00ff */
[----:B------:R-:W-:Y:S05]  /*13c0*/  RET.REL.NODEC R8 `(_Z15mute_directwaveiiffffiiiiPfS_S_i) ;  /* 0xffffffec080c7950 */ /* 0x000fea0003c3ffff */
        .weak           $__internal_6_$__cuda_sm3x_div_rn_noftz_f32_slowpath
        .type           $__internal_6_$__cuda_sm3x_div_rn_noftz_f32_slowpath,@function
        .size           $__internal_6_$__cuda_sm3x_div_rn_noftz_f32_slowpath,($_Z15mute_directwaveiiffffiiiiPfS_S_i$__internal_accurate_pow - $__internal_6_$__cuda_sm3x_div_rn_noftz_f32_slowpath)
$__internal_6_$__cuda_sm3x_div_rn_noftz_f32_slowpath:
[----:B------:R-:W-:Y:S01]  /*13d0*/  SHF.R.U32.HI R7, RZ, 0x17, R3 ;  /* 0x00000017ff077819 */ /* 0x000fe20000011603 */
[----:B------:R-:W-:Y:S01]  /*13e0*/  BSSY.RECONVERGENT B1, `(.L_x_77) ;  /* 0x0000062000017945 */ /* 0x000fe20003800200 */
[----:B------:R-:W-:Y:S02]  /*13f0*/  SHF.R.U32.HI R5, RZ, 0x17, R0 ;  /* 0x00000017ff057819 */ /* 0x000fe40000011600 */
[----:B------:R-:W-:Y:S02]  /*1400*/  LOP3.LUT R14, R7, 0xff, RZ, 0xc0, !PT ;  /* 0x000000ff070e7812 */ /* 0x000fe400078ec0ff */
        /* <DEDUP_REMOVED lines=30> */
.L_x_78:
[----:B------:R-:W-:Y:S01]  /*15f0*/  LEA R10, R14, 0xc0800000, 0x17 ;  /* 0xc08000000e0a7811 */ /* 0x000fe200078eb8ff */
[----:B------:R-:W-:Y:S04]  /*1600*/  BSSY.RECONVERGENT B2, `(.L_x_83) ;  /* 0x0000036000027945 */ /* 0x000fe80003800200 */
[----:B------:R-:W-:Y:S02]  /*1610*/  IMAD.IADD R10, R3, 0x1, -R10 ;  /* 0x00000001030a7824 */ /* 0x000fe400078e0a0a */
[----:B------:R-:W-:Y:S02]  /*1620*/  VIADD R3, R11, 0xffffff81 ;  /* 0xffffff810b037836 */ /* 0x000fe40000000000 */
[----:B------:R0:W1:Y:S01]  /*1630*/  MUFU.RCP R7, R10 ;  /* 0x0000000a00077308 */ /* 0x0000620000001000 */
[----:B------:R-:W-:Y:S01]  /*1640*/  FADD.FTZ R9, -R10, -RZ ;  /* 0x800000ff0a097221 */ /* 0x000fe20000010100 */
[C---:B------:R-:W-:Y:S01]  /*1650*/  IMAD R0, R3.reuse, -0x800000, R0 ;  /* 0xff80000003007824 */ /* 0x040fe200078e0200 */
[----:B0-----:R-:W-:-:S05]  /*1660*/  IADD3 R10, PT, PT, R3, 0x7f, -R14 ;  /* 0x0000007f030a7810 */ /* 0x001fca0007ffe80e */
[----:B------:R-:W-:Y:S02]  /*1670*/  IMAD.IADD R10, R10, 0x1, R5 ;  /* 0x000000010a0a7824 */ /* 0x000fe400078e0205 */
[----:B-1----:R-:W-:-:S04]  /*1680*/  FFMA R12, R7, R9, 1 ;  /* 0x3f800000070c7423 */ /* 0x002fc80000000009 */
        /* <DEDUP_REMOVED lines=25> */
[----:B------:R-:W-:Y:S01]  /*1820*/  IADD3 R12, PT, PT, R9, 0x20, RZ ;  /* 0x00000020090c7810 */ /* 0x000fe20007ffe0ff */
[----:B------:R-:W-:Y:S01]  /*1830*/  IMAD.MOV R7, RZ, RZ, -R9 ;  /* 0x000000ffff077224 */ /* 0x000fe200078e0a09 */
[----:B------:R-:W-:-:S02]  /*1840*/  LOP3.LUT R5, R5, 0x800000, RZ, 0xfc, !PT ;  /* 0x0080000005057812 */ /* 0x000fc400078efcff */
[----:B------:R-:W-:Y:S02]  /*1850*/  FSETP.NEU.FTZ.AND P0, PT, R3, R10, PT ;  /* 0x0000000a0300720b */ /* 0x000fe40003f1d000 */
[----:B------:R-:W-:Y:S02]  /*1860*/  SHF.L.U32 R12, R5, R12, RZ ;  /* 0x0000000c050c7219 */ /* 0x000fe400000006ff */
[----:B------:R-:W-:Y:S02]  /*1870*/  SEL R10, R7, RZ, P2 ;  /* 0x000000ff070a7207 */ /* 0x000fe40001000000 */
[----:B------:R-:W-:Y:S02]  /*1880*/  ISETP.NE.AND P1, PT, R12, RZ, P1 ;  /* 0x000000ff0c00720c */ /* 0x000fe40000f25270 */
[----:B------:R-:W-:Y:S02]  /*1890*/  SHF.R.U32.HI R10, RZ, R10, R5 ;  /* 0x0000000aff0a7219 */ /* 0x000fe40000011605 */
[----:B------:R-:W-:-:S02]  /*18a0*/  PLOP3.LUT P0, PT, P0, P1, PT, 0xf8, 0x8f ;  /* 0x00000000008f781c */ /* 0x000fc40000703f70 */
[----:B------:R-:W-:Y:S02]  /*18b0*/  SHF.R.U32.HI R12, RZ, 0x1, R10 ;  /* 0x00000001ff0c7819 */ /* 0x000fe4000001160a */
[----:B------:R-:W-:-:S04]  /*18c0*/  SEL R3, RZ, 0x1, !P0 ;  /* 0x00000001ff037807 */ /* 0x000fc80004000000 */
[----:B------:R-:W-:-:S04]  /*18d0*/  LOP3.LUT R3, R3, 0x1, R12, 0xf8, !PT ;  /* 0x0000000103037812 */ /* 0x000fc800078ef80c */
[----:B------:R-:W-:-:S05]  /*18e0*/  LOP3.LUT R3, R3, R10, RZ, 0xc0, !PT ;  /* 0x0000000a03037212 */ /* 0x000fca00078ec0ff */
[----:B------:R-:W-:-:S05]  /*18f0*/  IMAD.IADD R3, R12, 0x1, R3 ;  /* 0x000000010c037824 */ /* 0x000fca00078e0203 */
[----:B------:R-:W-:Y:S01]  /*1900*/  LOP3.LUT R0, R3, R0, RZ, 0xfc, !PT ;  /* 0x0000000003007212 */ /* 0x000fe200078efcff */
[----:B------:R-:W-:Y:S06]  /*1910*/  BRA `(.L_x_86) ;  /* 0x0000000000107947 */ /* 0x000fec0003800000 */
.L_x_85:
[----:B------:R-:W-:-:S04]  /*1920*/  LOP3.LUT R0, R0, 0x80000000, RZ, 0xc0, !PT ;  /* 0x8000000000007812 */ /* 0x000fc800078ec0ff */
[----:B------:R-:W-:Y:S01]  /*1930*/  LOP3.LUT R0, R0, 0x7f800000, RZ, 0xfc, !PT ;  /* 0x7f80000000007812 */ /* 0x000fe200078efcff */
[----:B------:R-:W-:Y:S06]  /*1940*/  BRA `(.L_x_86) ;  /* 0x0000000000047947 */ /* 0x000fec0003800000 */
.L_x_84:
[----:B------:R-:W-:-:S07]  /*1950*/  IMAD R0, R10, 0x800000, R0 ;  /* 0x008000000a007824 */ /* 0x000fce00078e0200 */
.L_x_86:
[----:B------:R-:W-:Y:S05]  /*1960*/  BSYNC.RECONVERGENT B2 ;  /* 0x0000000000027941 */ /* 0x000fea0003800200 */
.L_x_83:
[----:B------:R-:W-:Y:S05]  /*1970*/  BRA `(.L_x_87) ;  /* 0x0000000000207947 */ /* 0x000fea0003800000 */
.L_x_82:
[----:B------:R-:W-:-:S04]  /*1980*/  LOP3.LUT R0, R3, 0x80000000, R0, 0x48, !PT ;  /* 0x8000000003007812 */ /* 0x000fc800078e4800 */
[----:B------:R-:W-:Y:S01]  /*1990*/  LOP3.LUT R0, R0, 0x7f800000, RZ, 0xfc, !PT ;  /* 0x7f80000000007812 */ /* 0x000fe200078efcff */
[----:B------:R-:W-:Y:S06]  /*19a0*/  BRA `(.L_x_87) ;  /* 0x0000000000147947 */ /* 0x000fec0003800000 */
.L_x_81:
[----:B------:R-:W-:Y:S01]  /*19b0*/  LOP3.LUT R0, R3, 0x80000000, R0, 0x48, !PT ;  /* 0x8000000003007812 */ /* 0x000fe200078e4800 */
[----:B------:R-:W-:Y:S06]  /*19c0*/  BRA `(.L_x_87) ;  /* 0x00000000000c7947 */ /* 0x000fec0003800000 */
.L_x_80:
[----:B------:R-:W0:Y:S01]  /*19d0*/  MUFU.RSQ R0, -QNAN ;  /* 0xffc0000000007908 */ /* 0x000e220000001400 */
[----:B------:R-:W-:Y:S05]  /*19e0*/  BRA `(.L_x_87) ;  /* 0x0000000000047947 */ /* 0x000fea0003800000 */
.L_x_79:
[----:B------:R-:W-:-:S07]  /*19f0*/  FADD.FTZ R0, R0, R3 ;  /* 0x0000000300007221 */ /* 0x000fce0000010000 */
.L_x_87:
[----:B------:R-:W-:Y:S05]  /*1a00*/  BSYNC.RECONVERGENT B1 ;  /* 0x0000000000017941 */ /* 0x000fea0003800200 */
.L_x_77:
[----:B------:R-:W-:-:S04]  /*1a10*/  IMAD.MOV.U32 R9, RZ, RZ, 0x0 ;  /* 0x00000000ff097424 */ /* 0x000fc800078e00ff */
[----:B0-----:R-:W-:Y:S05]  /*1a20*/  RET.REL.NODEC R8 `(_Z15mute_directwaveiiffffiiiiPfS_S_i) ;  /* 0xffffffe408747950 */ /* 0x001fea0003c3ffff */
        .type           $_Z15mute_directwaveiiffffiiiiPfS_S_i$__internal_accurate_pow,@function
        .size           $_Z15mute_directwaveiiffffiiiiPfS_S_i$__internal_accurate_pow,(.L_x_222 - $_Z15mute_directwaveiiffffiiiiPfS_S_i$__internal_accurate_pow)
$_Z15mute_directwaveiiffffiiiiPfS_S_i$__internal_accurate_pow:
[----:B------:R-:W-:Y:S01]  /*1a30*/  ISETP.GT.U32.AND P0, PT, R27, 0xfffff, PT ;  /* 0x000fffff1b00780c */ /* 0x000fe20003f04070 */
[----:B------:R-:W-:Y:S01]  /*1a40*/  IMAD.MOV.U32 R6, RZ, RZ, R10 ;  /* 0x000000ffff067224 */ /* 0x000fe200078e000a */
[----:B------:R-:W-:Y:S01]  /*1a50*/  UMOV UR4, 0x7d2cafe2 ;  /* 0x7d2cafe200047882 */ /* 0x000fe20000000000 */
[--C-:B------:R-:W-:Y:S01]  /*1a60*/  IMAD.MOV.U32 R7, RZ, RZ, R27.reuse ;  /* 0x000000ffff077224 */ /* 0x100fe200078e001b */
[----:B------:R-:W-:Y:S01]  /*1a70*/  UMOV UR5, 0x3eb0f5ff ;  /* 0x3eb0f5ff00057882 */ /* 0x000fe20000000000 */
[--C-:B------:R-:W-:Y:S01]  /*1a80*/  IMAD.MOV.U32 R8, RZ, RZ, R27.reuse ;  /* 0x000000ffff087224 */ /* 0x100fe200078e001b */
[----:B------:R-:W-:Y:S01]  /*1a90*/  SHF.R.U32.HI R27, RZ, 0x14, R27 ;  /* 0x00000014ff1b7819 */ /* 0x000fe2000001161b */
[----:B------:R-:W-:Y:S01]  /*1aa0*/  IMAD.MOV.U32 R14, RZ, RZ, RZ ;  /* 0x000000ffff0e7224 */ /* 0x000fe200078e00ff */
[----:B------:R-:W-:Y:S01]  /*1ab0*/  UMOV UR6, 0x3b39803f ;  /* 0x3b39803f00067882 */ /* 0x000fe20000000000 */
[----:B------:R-:W-:Y:S01]  /*1ac0*/  IMAD.MOV.U32 R16, RZ, RZ, 0x41ad3b5a ;  /* 0x41ad3b5aff107424 */ /* 0x000fe200078e00ff */
[----:B------:R-:W-:Y:S01]  /*1ad0*/  UMOV UR7, 0x3c7abc9e ;  /* 0x3c7abc9e00077882 */ /* 0x000fe20000000000 */
[----:B------:R-:W-:-:S02]  /*1ae0*/  IMAD.MOV.U32 R17, RZ, RZ, 0x3ed0f5d2 ;  /* 0x3ed0f5d2ff117424 */ /* 0x000fc400078e00ff */
[----:B------:R-:W-:-:S10]  /*1af0*/  @!P0 DMUL R6, R6, 1.80143985094819840000e+16 ;  /* 0x4350000006068828 */ /* 0x000fd40000000000 */
[----:B------:R-:W-:Y:S01]  /*1b00*/  @!P0 MOV R8, R7 ;  /* 0x0000000700088202 */ /* 0x000fe20000000f00 */
[----:B------:R-:W-:Y:S01]  /*1b10*/  @!P0 IMAD.MOV.U32 R10, RZ, RZ, R6 ;  /* 0x000000ffff0a8224 */ /* 0x000fe200078e0006 */
[----:B------:R-:W-:Y:S02]  /*1b20*/  @!P0 LEA.HI R27, R7, 0xffffffca, RZ, 0xc ;  /* 0xffffffca071b8811 */ /* 0x000fe400078f60ff */
[----:B------:R-:W-:-:S03]  /*1b30*/  LOP3.LUT R8, R8, 0x800fffff, RZ, 0xc0, !PT ;  /* 0x800fffff08087812 */ /* 0x000fc600078ec0ff */
[----:B------:R-:W-:Y:S01]  /*1b40*/  VIADD R6, R27, 0xfffffc01 ;  /* 0xfffffc011b067836 */ /* 0x000fe20000000000 */
[----:B------:R-:W-:-:S04]  /*1b50*/  LOP3.LUT R11, R8, 0x3ff00000, RZ, 0xfc, !PT ;  /* 0x3ff00000080b7812 */ /* 0x000fc800078efcff */
[----:B------:R-:W-:-:S13]  /*1b60*/  ISETP.GE.U32.AND P1, PT, R11, 0x3ff6a09f, PT ;  /* 0x3ff6a09f0b00780c */ /* 0x000fda0003f26070 */
[----:B------:R-:W-:Y:S02]  /*1b70*/  @P1 VIADD R9, R11, 0xfff00000 ;  /* 0xfff000000b091836 */ /* 0x000fe40000000000 */
[----:B------:R-:W-:Y:S02]  /*1b80*/  @P1 VIADD R6, R27, 0xfffffc02 ;  /* 0xfffffc021b061836 */ /* 0x000fe40000000000 */
[----:B------:R-:W-:-:S06]  /*1b90*/  @P1 IMAD.MOV.U32 R11, RZ, RZ, R9 ;  /* 0x000000ffff0b1224 */ /* 0x000fcc00078e0009 */
[C---:B------:R-:W-:Y:S02]  /*1ba0*/  DADD R12, R10.reuse, 1 ;  /* 0x3ff000000a0c7429 */ /* 0x040fe40000000000 */
[----:B------:R-:W-:-:S04]  /*1bb0*/  DADD R10, R10, -1 ;  /* 0xbff000000a0a7429 */ /* 0x000fc80000000000 */
[----:B------:R-:W0:Y:S02]  /*1bc0*/  MUFU.RCP64H R15, R13 ;  /* 0x0000000d000f7308 */ /* 0x000e240000001800 */
[----:B0-----:R-:W-:-:S08]  /*1bd0*/  DFMA R8, -R12, R14, 1 ;  /* 0x3ff000000c08742b */ /* 0x001fd0000000010e */
[----:B------:R-:W-:-:S08]  /*1be0*/  DFMA R8, R8, R8, R8 ;  /* 0x000000080808722b */ /* 0x000fd00000000008 */
[----:B------:R-:W-:-:S08]  /*1bf0*/  DFMA R14, R14, R8, R14 ;  /* 0x000000080e0e722b */ /* 0x000fd0000000000e */
[----:B------:R-:W-:-:S08]  /*1c00*/  DMUL R8, R10, R14 ;  /* 0x0000000e0a087228 */ /* 0x000fd00000000000 */
[----:B------:R-:W-:-:S08]  /*1c10*/  DFMA R8, R10, R14, R8 ;  /* 0x0000000e0a08722b */ /* 0x000fd00000000008 */
[----:B------:R-:W-:-:S08]  /*1c20*/  DMUL R20, R8, R8 ;  /* 0x0000000808147228 */ /* 0x000fd00000000000 */
[----:B------:R-:W-:Y:S01]  /*1c30*/  DFMA R12, R20, UR4, R16 ;  /* 0x00000004140c7c2b */ /* 0x000fe20008000010 */
[----:B------:R-:W-:Y:S01]  /*1c40*/  UMOV UR4, 0x75488a3f ;  /* 0x75488a3f00047882 */ /* 0x000fe20000000000 */
[----:B------:R-:W-:-:S06]  /*1c50*/  UMOV UR5, 0x3ef3b20a ;  /* 0x3ef3b20a00057882 */ /* 0x000fcc0000000000 */
[----:B------:R-:W-:Y:S01]  /*1c60*/  DFMA R12, R20, R12, UR4 ;  /* 0x00000004140c7e2b */ /* 0x000fe2000800000c */
[----:B------:R-:W-:Y:S01]  /*1c70*/  UMOV UR4, 0xe4faecd5 ;  /* 0xe4faecd500047882 */ /* 0x000fe20000000000 */
[----:B------:R-:W-:-:S06]  /*1c80*/  UMOV UR5, 0x3f1745cd ;  /* 0x3f1745cd00057882 */ /* 0x000fcc0000000000 */
[----:B------:R-:W-:Y:S01]  /*1c90*/  DFMA R12, R20, R12, UR4 ;  /* 0x00000004140c7e2b */ /* 0x000fe2000800000c */
[----:B------:R-:W-:Y:S01]  /*1ca0*/  UMOV UR4, 0x258a578b ;  /* 0x258a578b00047882 */ /* 0x000fe20000000000 */
[----:B------:R-:W-:-:S06]  /*1cb0*/  UMOV UR5, 0x3f3c71c7 ;  /* 0x3f3c71c700057882 */ /* 0x000fcc0000000000 */
[----:B------:R-:W-:Y:S01]  /*1cc0*/  DFMA R18, R20, R12, UR4 ;  /* 0x0000000414127e2b */ /* 0x000fe2000800000c */
[----:B------:R-:W-:Y:S01]  /*1cd0*/  UMOV UR4, 0x9242b910 ;  /* 0x9242b91000047882 */ /* 0x000fe20000000000 */
[----:B------:R-:W-:Y:S01]  /*1ce0*/  UMOV UR5, 0x3f624924 ;  /* 0x3f62492400057882 */ /* 0x000fe20000000000 */
[----:B------:R-:W-:-:S05]  /*1cf0*/  DADD R12, R10, -R8 ;  /* 0x000000000a0c7229 */ /* 0x000fca0000000808 */
[----:B------:R-:W-:Y:S01]  /*1d00*/  DFMA R18, R20, R18, UR4 ;  /* 0x0000000414127e2b */ /* 0x000fe20008000012 */
[----:B------:R-:W-:Y:S01]  /*1d10*/  UMOV UR4, 0x99999dfb ;  /* 0x99999dfb00047882 */ /* 0x000fe20000000000 */
[----:B------:R-:W-:Y:S01]  /*1d20*/  UMOV UR5, 0x3f899999 ;  /* 0x3f89999900057882 */ /* 0x000fe20000000000 */
[----:B------:R-:W-:-:S05]  /*1d30*/  DADD R12, R12, R12 ;  /* 0x000000000c0c7229 */ /* 0x000fca000000000c */
[----:B------:R-:W-:Y:S01]  /*1d40*/  DFMA R18, R20, R18, UR4 ;  /* 0x0000000414127e2b */ /* 0x000fe20008000012 */
[----:B------:R-:W-:Y:S01]  /*1d50*/  UMOV UR4, 0x55555555 ;  /* 0x5555555500047882 */ /* 0x000fe20000000000 */
[----:B------:R-:W-:Y:S01]  /*1d60*/  UMOV UR5, 0x3fb55555 ;  /* 0x3fb5555500057882 */ /* 0x000fe20000000000 */
[----:B------:R-:W-:-:S05]  /*1d70*/  DFMA R12, R10, -R8, R12 ;  /* 0x800000080a0c722b */ /* 0x000fca000000000c */
[----:B------:R-:W-:-:S03]  /*1d80*/  DFMA R10, R20, R18, UR4 ;  /* 0x00000004140a7e2b */ /* 0x000fc60008000012 */
[----:B------:R-:W-:Y:S02]  /*1d90*/  DMUL R12, R14, R12 ;  /* 0x0000000c0e0c7228 */ /* 0x000fe40000000000 */
[----:B------:R-:W-:-:S03]  /*1da0*/  DMUL R14, R8, R8 ;  /* 0x00000008080e7228 */ /* 0x000fc60000000000 */
[----:B------:R-:W-:Y:S01]  /*1db0*/  DADD R16, -R10, UR4 ;  /* 0x000000040a107e29 */ /* 0x000fe20008000100 */
[----:B------:R-:W-:Y:S01]  /*1dc0*/  UMOV UR4, 0xb9e7b0 ;  /* 0x00b9e7b000047882 */ /* 0x000fe20000000000 */
[----:B------:R-:W-:-:S03]  /*1dd0*/  UMOV UR5, 0x3c46a4cb ;  /* 0x3c46a4cb00057882 */ /* 0x000fc60000000000 */
[----:B------:R-:W-:-:S03]  /*1de0*/  DFMA R22, R8, R8, -R14 ;  /* 0x000000080816722b */ /* 0x000fc6000000080e */
[----:B------:R-:W-:Y:S02]  /*1df0*/  DFMA R16, R20, R18, R16 ;  /* 0x000000121410722b */ /* 0x000fe40000000010 */
[----:B------:R-:W-:Y:S01]  /*1e00*/  DMUL R18, R8, R14 ;  /* 0x0000000e08127228 */ /* 0x000fe20000000000 */
[----:B------:R-:W-:Y:S01]  /*1e10*/  VIADD R21, R13, 0x100000 ;  /* 0x001000000d157836 */ /* 0x000fe20000000000 */
[----:B------:R-:W-:-:S04]  /*1e20*/  MOV R20, R12 ;  /* 0x0000000c00147202 */ /* 0x000fc80000000f00 */
[----:B------:R-:W-:Y:S01]  /*1e30*/  DADD R16, R16, -UR4 ;  /* 0x8000000410107e29 */ /* 0x000fe20008000000 */
[----:B------:R-:W-:Y:S01]  /*1e40*/  UMOV UR4, 0x80000000 ;  /* 0x8000000000047882 */ /* 0x000fe20000000000 */
[C---:B------:R-:W-:Y:S01]  /*1e50*/  DFMA R20, R8.reuse, R20, R22 ;  /* 0x000000140814722b */ /* 0x040fe20000000016 */
[----:B------:R-:W-:Y:S01]  /*1e60*/  UMOV UR5, 0x43300000 ;  /* 0x4330000000057882 */ /* 0x000fe20000000000 */
[----:B------:R-:W-:-:S08]  /*1e70*/  DFMA R22, R8, R14, -R18 ;  /* 0x0000000e0816722b */ /* 0x000fd00000000812 */
[----:B------:R-:W-:Y:S02]  /*1e80*/  DFMA R22, R12, R14, R22 ;  /* 0x0000000e0c16722b */ /* 0x000fe40000000016 */
[----:B------:R-:W-:-:S06]  /*1e90*/  DADD R14, R10, R16 ;  /* 0x000000000a0e7229 */ /* 0x000fcc0000000010 */
[----:B------:R-:W-:Y:S02]  /*1ea0*/  DFMA R20, R8, R20, R22 ;  /* 0x000000140814722b */ /* 0x000fe40000000016 */
[----:B------:R-:W-:Y:S02]  /*1eb0*/  DADD R22, R10, -R14 ;  /* 0x000000000a167229 */ /* 0x000fe4000000080e */
[----:B------:R-:W-:-:S06]  /*1ec0*/  DMUL R10, R14, R18 ;  /* 0x000000120e0a7228 */ /* 0x000fcc0000000000 */
[----:B------:R-:W-:Y:S02]  /*1ed0*/  DADD R22, R16, R22 ;  /* 0x0000000010167229 */ /* 0x000fe40000000016 */
[----:B------:R-:W-:-:S08]  /*1ee0*/  DFMA R16, R14, R18, -R10 ;  /* 0x000000120e10722b */ /* 0x000fd0000000080a */
[----:B------:R-:W-:-:S08]  /*1ef0*/  DFMA R16, R14, R20, R16 ;  /* 0x000000140e10722b */ /* 0x000fd00000000010 */
[----:B------:R-:W-:-:S08]  /*1f00*/  DFMA R22, R22, R18, R16 ;  /* 0x000000121616722b */ /* 0x000fd00000000010 */
[----:B------:R-:W-:-:S08]  /*1f10*/  DADD R14, R10, R22 ;  /* 0x000000000a0e7229 */ /* 0x000fd00000000016 */
[--C-:B------:R-:W-:Y:S02]  /*1f20*/  DADD R16, R8, R14.reuse ;  /* 0x0000000008107229 */ /* 0x100fe4000000000e */
[----:B------:R-:W-:-:S06]  /*1f30*/  DADD R10, R10, -R14 ;  /* 0x000000000a0a7229 */ /* 0x000fcc000000080e */
[----:B------:R-:W-:Y:S02]  /*1f40*/  DADD R8, R8, -R16 ;  /* 0x0000000008087229 */ /* 0x000fe40000000810 */
[----:B------:R-:W-:-:S06]  /*1f50*/  DADD R10, R22, R10 ;  /* 0x00000000160a7229 */ /* 0x000fcc000000000a */
[----:B------:R-:W-:-:S08]  /*1f60*/  DADD R8, R14, R8 ;  /* 0x000000000e087229 */ /* 0x000fd00000000008 */
[----:B------:R-:W-:-:S08]  /*1f70*/  DADD R8, R10, R8 ;  /* 0x000000000a087229 */ /* 0x000fd00000000008 */
[----:B------:R-:W-:Y:S01]  /*1f80*/  DADD R12, R12, R8 ;  /* 0x000000000c0c7229 */ /* 0x000fe20000000008 */
[----:B------:R-:W-:Y:S01]  /*1f90*/  LOP3.LUT R8, R6, 0x80000000, RZ, 0x3c, !PT ;  /* 0x8000000006087812 */ /* 0x000fe200078e3cff */
[----:B------:R-:W-:-:S06]  /*1fa0*/  IMAD.MOV.U32 R9, RZ, RZ, 0x43300000 ;  /* 0x43300000ff097424 */ /* 0x000fcc00078e00ff */
[----:B------:R-:W-:Y:S02]  /*1fb0*/  DADD R10, R16, R12 ;  /* 0x00000000100a7229 */ /* 0x000fe4000000000c */
[----:B------:R-:W-:Y:S01]  /*1fc0*/  DADD R8, R8, -UR4 ;  /* 0x8000000408087e29 */ /* 0x000fe20008000000 */
[----:B------:R-:W-:Y:S01]  /*1fd0*/  UMOV UR4, 0xfefa39ef ;  /* 0xfefa39ef00047882 */ /* 0x000fe20000000000 */
[----:B------:R-:W-:-:S04]  /*1fe0*/  UMOV UR5, 0x3fe62e42 ;  /* 0x3fe62e4200057882 */ /* 0x000fc80000000000 */
[--C-:B------:R-:W-:Y:S02]  /*1ff0*/  DADD R16, R16, -R10.reuse ;  /* 0x0000000010107229 */ /* 0x100fe4000000080a */
[----:B------:R-:W-:-:S06]  /*2000*/  DFMA R6, R8, UR4, R10 ;  /* 0x0000000408067c2b */ /* 0x000fcc000800000a */
[----:B------:R-:W-:Y:S02]  /*2010*/  DADD R16, R12, R16 ;  /* 0x000000000c107229 */ /* 0x000fe40000000010 */
[----:B------:R-:W-:-:S08]  /*2020*/  DFMA R14, R8, -UR4, R6 ;  /* 0x80000004080e7c2b */ /* 0x000fd00008000006 */
[----:B------:R-:W-:-:S08]  /*2030*/  DADD R14, -R10, R14 ;  /* 0x000000000a0e7229 */ /* 0x000fd0000000010e */
[----:B------:R-:W-:-:S08]  /*2040*/  DADD R14, R16, -R14 ;  /* 0x00000000100e7229 */ /* 0x000fd0000000080e */
[----:B------:R-:W-:-:S08]  /*2050*/  DFMA R14, R8, UR6, R14 ;  /* 0x00000006080e7c2b */ /* 0x000fd0000800000e */
[----:B------:R-:W-:-:S08]  /*2060*/  DADD R8, R6, R14 ;  /* 0x0000000006087229 */ /* 0x000fd0000000000e */
[----:B------:R-:W-:Y:S02]  /*2070*/  DADD R6, R6, -R8 ;  /* 0x0000000006067229 */ /* 0x000fe40000000808 */
[----:B------:R-:W-:-:S06]  /*2080*/  DMUL R10, R8, 2 ;  /* 0x40000000080a7828 */ /* 0x000fcc0000000000 */
[----:B------:R-:W-:Y:S02]  /*2090*/  DADD R14, R14, R6 ;  /* 0x000000000e0e7229 */ /* 0x000fe40000000006 */
[----:B------:R-:W-:Y:S01]  /*20a0*/  DFMA R8, R8, 2, -R10 ;  /* 0x400000000808782b */ /* 0x000fe2000000080a */
[----:B------:R-:W-:Y:S02]  /*20b0*/  IMAD.MOV.U32 R6, RZ, RZ, 0x652b82fe ;  /* 0x652b82feff067424 */ /* 0x000fe400078e00ff */
[----:B------:R-:W-:-:S05]  /*20c0*/  IMAD.MOV.U32 R7, RZ, RZ, 0x3ff71547 ;  /* 0x3ff71547ff077424 */ /* 0x000fca00078e00ff */
[----:B------:R-:W-:-:S08]  /*20d0*/  DFMA R14, R14, 2, R8 ;  /* 0x400000000e0e782b */ /* 0x000fd00000000008 */
[----:B------:R-:W-:-:S08]  /*20e0*/  DADD R8, R10, R14 ;  /* 0x000000000a087229 */ /* 0x000fd0000000000e */
[----:B------:R-:W-:Y:S02]  /*20f0*/  DFMA R6, R8, R6, 6.75539944105574400000e+15 ;  /* 0x433800000806742b */ /* 0x000fe40000000006 */
[----:B------:R-:W-:Y:S01]  /*2100*/  FSETP.GEU.AND P0, PT, |R9|, 4.1917929649353027344, PT ;  /* 0x4086232b0900780b */ /* 0x000fe20003f0e200 */
[----:B------:R-:W-:-:S05]  /*2110*/  DADD R10, R10, -R8 ;  /* 0x000000000a0a7229 */ /* 0x000fca0000000808 */
[----:B------:R-:W-:-:S03]  /*2120*/  DADD R12, R6, -6.75539944105574400000e+15 ;  /* 0xc3380000060c7429 */ /* 0x000fc60000000000 */
[----:B------:R-:W-:-:S05]  /*2130*/  DADD R14, R14, R10 ;  /* 0x000000000e0e7229 */ /* 0x000fca000000000a */
[----:B------:R-:W-:Y:S01]  /*2140*/  DFMA R16, R12, -UR4, R8 ;  /* 0x800000040c107c2b */ /* 0x000fe20008000008 */
[----:B------:R-:W-:Y:S01]  /*2150*/  UMOV UR4, 0x3b39803f ;  /* 0x3b39803f00047882 */ /* 0x000fe20000000000 */
[----:B------:R-:W-:-:S06]  /*2160*/  UMOV UR5, 0x3c7abc9e ;  /* 0x3c7abc9e00057882 */ /* 0x000fcc0000000000 */
[----:B------:R-:W-:Y:S01]  /*2170*/  DFMA R12, R12, -UR4, R16 ;  /* 0x800000040c0c7c2b */ /* 0x000fe20008000010 */
[----:B------:R-:W-:Y:S01]  /*2180*/  UMOV UR4, 0x69ce2bdf ;  /* 0x69ce2bdf00047882 */ /* 0x000fe20000000000 */
[----:B------:R-:W-:Y:S01]  /*2190*/  IMAD.MOV.U32 R16, RZ, RZ, -0x35dec16 ;  /* 0xfca213eaff107424 */ /* 0x000fe200078e00ff */
[----:B------:R-:W-:Y:S01]  /*21a0*/  UMOV UR5, 0x3e5ade15 ;  /* 0x3e5ade1500057882 */ /* 0x000fe20000000000 */
[----:B------:R-:W-:-:S06]  /*21b0*/  IMAD.MOV.U32 R17, RZ, RZ, 0x3e928af3 ;  /* 0x3e928af3ff117424 */ /* 0x000fcc00078e00ff */
        /* <DEDUP_REMOVED lines=24> */
[----:B------:R-:W-:-:S08]  /*2340*/  DFMA R16, R12, R16, UR4 ;  /* 0x000000040c107e2b */ /* 0x000fd00008000010 */
[----:B------:R-:W-:-:S08]  /*2350*/  DFMA R16, R12, R16, 1 ;  /* 0x3ff000000c10742b */ /* 0x000fd00000000010 */
[----:B------:R-:W-:-:S10]  /*2360*/  DFMA R12, R12, R16, 1 ;  /* 0x3ff000000c0c742b */ /* 0x000fd40000000010 */
[----:B------:R-:W-:Y:S01]  /*2370*/  LEA R11, R6, R13, 0x14 ;  /* 0x0000000d060b7211 */ /* 0x000fe200078ea0ff */
[----:B------:R-:W-:Y:S01]  /*2380*/  IMAD.MOV.U32 R10, RZ, RZ, R12 ;  /* 0x000000ffff0a7224 */ /* 0x000fe200078e000c */
[----:B------:R-:W-:Y:S06]  /*2390*/  @!P0 BRA `(.L_x_88) ;  /* 0x0000000000308947 */ /* 0x000fec0003800000 */
[----:B------:R-:W-:Y:S01]  /*23a0*/  FSETP.GEU.AND P1, PT, |R9|, 4.2275390625, PT ;  /* 0x408748000900780b */ /* 0x000fe20003f2e200 */
[C---:B------:R-:W-:Y:S02]  /*23b0*/  DADD R10, R8.reuse, +INF ;  /* 0x7ff00000080a7429 */ /* 0x040fe40000000000 */
[----:B------:R-:W-:-:S08]  /*23c0*/  DSETP.GEU.AND P0, PT, R8, RZ, PT ;  /* 0x000000ff0800722a */ /* 0x000fd00003f0e000 */
[----:B------:R-:W-:Y:S02]  /*23d0*/  FSEL R10, R10, RZ, P0 ;  /* 0x000000ff0a0a7208 */ /* 0x000fe40000000000 */
[----:B------:R-:W-:Y:S02]  /*23e0*/  @!P1 LEA.HI R7, R6, R6, RZ, 0x1 ;  /* 0x0000000606079211 */ /* 0x000fe400078f08ff */
[----:B------:R-:W-:Y:S02]  /*23f0*/  FSEL R11, R11, RZ, P0 ;  /* 0x000000ff0b0b7208 */ /* 0x000fe40000000000 */
[----:B------:R-:W-:-:S05]  /*2400*/  @!P1 SHF.R.S32.HI R7, RZ, 0x1, R7 ;  /* 0x00000001ff079819 */ /* 0x000fca0000011407 */
[----:B------:R-:W-:Y:S02]  /*2410*/  @!P1 IMAD.IADD R6, R6, 0x1, -R7 ;  /* 0x0000000106069824 */ /* 0x000fe400078e0a07 */
[----:B------:R-:W-:-:S03]  /*2420*/  @!P1 IMAD R13, R7, 0x100000, R13 ;  /* 0x00100000070d9824 */ /* 0x000fc600078e020d */
[----:B------:R-:W-:Y:S01]  /*2430*/  @!P1 LEA R7, R6, 0x3ff00000, 0x14 ;  /* 0x3ff0000006079811 */ /* 0x000fe200078ea0ff */
[----:B------:R-:W-:-:S06]  /*2440*/  @!P1 IMAD.MOV.U32 R6, RZ, RZ, RZ ;  /* 0x000000ffff069224 */ /* 0x000fcc00078e00ff */
[----:B------:R-:W-:-:S11]  /*2450*/  @!P1 DMUL R10, R12, R6 ;  /* 0x000000060c0a9228 */ /* 0x000fd60000000000 */
.L_x_88:
[----:B------:R-:W-:Y:S01]  /*2460*/  DFMA R14, R14, R10, R10 ;  /* 0x0000000a0e0e722b */ /* 0x000fe2000000000a */
[----:B------:R-:W-:Y:S01]  /*2470*/  IMAD.MOV.U32 R8, RZ, RZ, R0 ;  /* 0x000000ffff087224 */ /* 0x000fe200078e0000 */
[----:B------:R-:W-:Y:S01]  /*2480*/  DSETP.NEU.AND P0, PT, |R10|, +INF , PT ;  /* 0x7ff000000a00742a */ /* 0x000fe20003f0d200 */
[----:B------:R-:W-:-:S07]  /*2490*/  IMAD.MOV.U32 R9, RZ, RZ, 0x0 ;  /* 0x00000000ff097424 */ /* 0x000fce00078e00ff */
[----:B------:R-:W-:Y:S02]  /*24a0*/  FSEL R6, R10, R14, !P0 ;  /* 0x0000000e0a067208 */ /* 0x000fe40004000000 */
[----:B------:R-:W-:Y:S01]  /*24b0*/  FSEL R7, R11, R15, !P0 ;  /* 0x0000000f0b077208 */ /* 0x000fe20004000000 */
[----:B------:R-:W-:Y:S06]  /*24c0*/  RET.REL.NODEC R8 `(_Z15mute_directwaveiiffffiiiiPfS_S_i) ;  /* 0xffffffd808cc7950 */ /* 0x000fec0003c3ffff */
.L_x_89:
        /* <DEDUP_REMOVED lines=11> */
.L_x_222:


//--------------------- .text._Z14wavefield_bndriiiiiiiPfS_S_S_b --------------------------
	.section	.text._Z14wavefield_bndriiiiiiiPfS_S_S_b,"ax",@progbits
	.align	128
        .global         _Z14wavefield_bndriiiiiiiPfS_S_S_b
        .type           _Z14wavefield_bndriiiiiiiPfS_S_S_b,@function
        .size           _Z14wavefield_bndriiiiiiiPfS_S_S_b,(.L_x_240 - _Z14wavefield_bndriiiiiiiPfS_S_S_b)
        .other          _Z14wavefield_bndriiiiiiiPfS_S_S_b,@"STO_CUDA_ENTRY STV_DEFAULT"
_Z14wavefield_bndriiiiiiiPfS_S_S_b:
.text._Z14wavefield_bndriiiiiiiPfS_S_S_b:
[----:B------:R-:W-:Y:S01]  /*0000*/  LDC R1, c[0x0][0x37c] ;  /* 0x0000df00ff017b82 */ /* 0x000fe20000000800 */
[----:B------:R-:W0:Y:S07]  /*0010*/  S2R R3, SR_TID.X ;  /* 0x0000000000037919 */ /* 0x000e2e0000002100 */
[----:B------:R-:W1:Y:S01]  /*0020*/  LDC.64 R4, c[0x0][0x388] ;  /* 0x0000e200ff047b82 */ /* 0x000e620000000a00 */
[----:B------:R-:W0:Y:S01]  /*0030*/  LDCU UR4, c[0x0][0x360] ;  /* 0x00006c00ff0477ac */ /* 0x000e220008000800 */
[----:B------:R-:W0:Y:S01]  /*0040*/  S2R R0, SR_CTAID.X ;  /* 0x0000000000007919 */ /* 0x000e220000002500 */
[----:B-1----:R-:W-:Y:S01]  /*0050*/  SHF.L.U32 R2, R4, 0x1, RZ ;  /* 0x0000000104027819 */ /* 0x002fe200000006ff */
[----:B0-----:R-:W-:-:S03]  /*0060*/  IMAD R3, R0, UR4, R3 ;  /* 0x0000000400037c24 */ /* 0x001fc6000f8e0203 */
[----:B------:R-:W-:-:S04]  /*0070*/  LEA R0, R5, R2, 0x1 ;  /* 0x0000000205007211 */ /* 0x000fc800078e08ff */
[----:B------:R-:W-:-:S13]  /*0080*/  ISETP.GE.AND P0, PT, R3, R0, PT ;  /* 0x000000000300720c */ /* 0x000fda0003f06270 */
[----:B------:R-:W-:Y:S05]  /*0090*/  @P0 EXIT ;  /* 0x000000000000094d */ /* 0x000fea0003800000 */
[----:B------:R-:W0:Y:S01]  /*00a0*/  LDCU.U8 UR4, c[0x0][0x3c0] ;  /* 0x00007800ff0477ac */ /* 0x000e220008000000 */
[----:B------:R-:W1:Y:S01]  /*00b0*/  LDCU.64 UR6, c[0x0][0x358] ;  /* 0x00006b00ff0677ac */ /* 0x000e620008000a00 */
[----:B0-----:R-:W-:-:S04]  /*00c0*/  UPRMT UR4, UR4, 0x8880, URZ ;  /* 0x0000888004047896 */ /* 0x001fc800080000ff */
[----:B------:R-:W-:-:S09]  /*00d0*/  UISETP.NE.AND UP0, UPT, UR4, URZ, UPT ;  /* 0x000000ff0400728c */ /* 0x000fd2000bf05270 */
[----:B-1----:R-:W-:Y:S05]  /*00e0*/  BRA.U !UP0, `(.L_x_90) ;  /* 0x0000000508687547 */ /* 0x002fea000b800000 */
[----:B------:R-:W-:-:S13]  /*00f0*/  ISETP.GE.AND P0, PT, R3, R4, PT ;  /* 0x000000040300720c */ /* 0x000fda0003f06270 */
[----:B------:R-:W-:Y:S05]  /*0100*/  @P0 BRA `(.L_x_91) ;  /* 0x0000000000600947 */ /* 0x000fea0003800000 */
[----:B------:R-:W0:Y:S01]  /*0110*/  LDCU.64 UR8, c[0x0][0x390] ;  /* 0x00007200ff0877ac */ /* 0x000e220008000a00 */
[----:B------:R-:W1:Y:S01]  /*0120*/  LDCU UR4, c[0x0][0x384] ;  /* 0x00007080ff0477ac */ /* 0x000e620008000800 */
[----:B------:R-:W2:Y:S01]  /*0130*/  LDCU.128 UR12, c[0x0][0x3a0] ;  /* 0x00007400ff0c77ac */ /* 0x000ea20008000c00 */
[----:B0-----:R-:W-:-:S05]  /*0140*/  IADD3 R2, PT, PT, R3, UR8, RZ ;  /* 0x0000000803027c10 */ /* 0x001fca000fffe0ff */
[----:B-1----:R-:W-:Y:S01]  /*0150*/  IMAD R2, R2, UR4, RZ ;  /* 0x0000000402027c24 */ /* 0x002fe2000f8e02ff */
[----:B------:R-:W-:-:S04]  /*0160*/  USHF.R.S32.HI UR4, URZ, 0x1f, UR8 ;  /* 0x0000001fff047899 */ /* 0x000fc80008011408 */
[----:B------:R-:W-:-:S04]  /*0170*/  IADD3 R4, P0, PT, R2, UR8, RZ ;  /* 0x0000000802047c10 */ /* 0x000fc8000ff1e0ff */
[----:B------:R-:W-:Y:S02]  /*0180*/  LEA.HI.X.SX32 R5, R2, UR4, 0x1, P0 ;  /* 0x0000000402057c11 */ /* 0x000fe400080f0eff */
[C---:B------:R-:W-:Y:S02]  /*0190*/  SHF.L.U32 R8, R4.reuse, 0x2, RZ ;  /* 0x0000000204087819 */ /* 0x040fe400000006ff */
[----:B------:R-:W-:Y:S02]  /*01a0*/  SHF.L.U64.HI R2, R4, 0x2, R5 ;  /* 0x0000000204027819 */ /* 0x000fe40000010205 */
[----:B--2---:R-:W-:Y:S01]  /*01b0*/  IADD3 R6, P0, PT, R8, UR12, RZ ;  /* 0x0000000c08067c10 */ /* 0x004fe2000ff1e0ff */
[----:B------:R-:W0:Y:S03]  /*01c0*/  LDC.64 R4, c[0x0][0x3b0] ;  /* 0x0000ec00ff047b82 */ /* 0x000e260000000a00 */
[----:B------:R-:W-:-:S06]  /*01d0*/  IADD3.X R7, PT, PT, R2, UR13, RZ, P0, !PT ;  /* 0x0000000d02077c10 */ /* 0x000fcc00087fe4ff */
[----:B------:R-:W2:Y:S01]  /*01e0*/  LDG.E R7, desc[UR6][R6.64+-0x4] ;  /* 0xfffffc0606077981 */ /* 0x000ea2000c1e1900 */
[----:B------:R-:W-:Y:S01]  /*01f0*/  IADD3 R8, P0, PT, R8, UR14, RZ ;  /* 0x0000000e08087c10 */ /* 0x000fe2000ff1e0ff */
[----:B------:R-:W-:-:S03]  /*0200*/  IMAD R11, R0, UR9, R3 ;  /* 0x00000009000b7c24 */ /* 0x000fc6000f8e0203 */
[----:B------:R-:W-:Y:S01]  /*0210*/  IADD3.X R9, PT, PT, R2, UR15, RZ, P0, !PT ;  /* 0x0000000f02097c10 */ /* 0x000fe200087fe4ff */
[C---:B0-----:R-:W-:Y:S02]  /*0220*/  IMAD.WIDE R2, R11.reuse, 0x4, R4 ;  /* 0x000000040b027825 */ /* 0x041fe400078e0204 */
[----:B------:R-:W0:Y:S03]  /*0230*/  LDC.64 R4, c[0x0][0x3b8] ;  /* 0x0000ee00ff047b82 */ /* 0x000e260000000a00 */
[----:B--2---:R-:W-:Y:S04]  /*0240*/  STG.E desc[UR6][R2.64], R7 ;  /* 0x0000000702007986 */ /* 0x004fe8000c101906 */
[----:B------:R-:W2:Y:S01]  /*0250*/  LDG.E R9, desc[UR6][R8.64+-0x4] ;  /* 0xfffffc0608097981 */ /* 0x000ea2000c1e1900 */
[----:B0-----:R-:W-:-:S05]  /*0260*/  IMAD.WIDE R4, R11, 0x4, R4 ;  /* 0x000000040b047825 */ /* 0x001fca00078e0204 */
[----:B--2---:R-:W-:Y:S01]  /*0270*/  STG.E desc[UR6][R4.64], R9 ;  /* 0x0000000904007986 */ /* 0x004fe2000c101906 */
[----:B------:R-:W-:Y:S05]  /*0280*/  EXIT ;  /* 0x000000000000794d */ /* 0x000fea0003800000 */
.L_x_91:
[----:B------:R-:W-:-:S13]  /*0290*/  ISETP.GE.AND P0, PT, R3, R2, PT ;  /* 0x000000020300720c */ /* 0x000fda0003f06270 */
[----:B------:R-:W-:Y:S05]  /*02a0*/  @P0 BRA `(.L_x_92) ;  /* 0x0000000000500947 */ /* 0x000fea0003800000 */
[----:B------:R-:W0:Y:S01]  /*02b0*/  LDCU.64 UR4, c[0x0][0x390] ;  /* 0x00007200ff0477ac */ /* 0x000e220008000a00 */
[----:B------:R-:W1:Y:S01]  /*02c0*/  LDC.64 R6, c[0x0][0x3a0] ;  /* 0x0000e800ff067b82 */ /* 0x000e620000000a00 */
[----:B------:R-:W2:Y:S07]  /*02d0*/  LDCU UR8, c[0x0][0x384] ;  /* 0x00007080ff0877ac */ /* 0x000eae0008000800 */
[----:B------:R-:W3:Y:S01]  /*02e0*/  LDC.64 R8, c[0x0][0x3b0] ;  /* 0x0000ec00ff087b82 */ /* 0x000ee20000000a00 */
[----:B0-----:R-:W-:-:S02]  /*02f0*/  IADD3 R4, PT, PT, R3, UR4, -R4 ;  /* 0x0000000403047c10 */ /* 0x001fc4000fffe804 */
[----:B------:R-:W-:-:S05]  /*0300*/  IADD3 R5, PT, PT, R5, UR4, RZ ;  /* 0x0000000405057c10 */ /* 0x000fca000fffe0ff */
[----:B--2---:R-:W-:-:S05]  /*0310*/  IMAD R4, R4, UR8, R5 ;  /* 0x0000000804047c24 */ /* 0x004fca000f8e0205 */
[----:B------:R-:W-:-:S05]  /*0320*/  IADD3 R11, PT, PT, R4, 0x1, RZ ;  /* 0x00000001040b7810 */ /* 0x000fca0007ffe0ff */
[----:B-1----:R-:W-:Y:S02]  /*0330*/  IMAD.WIDE R4, R11, 0x4, R6 ;  /* 0x000000040b047825 */ /* 0x002fe400078e0206 */
[----:B------:R-:W0:Y:S04]  /*0340*/  LDC.64 R6, c[0x0][0x3a8] ;  /* 0x0000ea00ff067b82 */ /* 0x000e280000000a00 */
[----:B------:R-:W2:Y:S01]  /*0350*/  LDG.E R5, desc[UR6][R4.64] ;  /* 0x0000000604057981 */ /* 0x000ea2000c1e1900 */
[----:B------:R-:W-:-:S04]  /*0360*/  IMAD R13, R0, UR5, R3 ;  /* 0x00000005000d7c24 */ /* 0x000fc8000f8e0203 */
[----:B---3--:R-:W-:-:S04]  /*0370*/  IMAD.WIDE R8, R13, 0x4, R8 ;  /* 0x000000040d087825 */ /* 0x008fc800078e0208 */
[----:B0-----:R-:W-:Y:S02]  /*0380*/  IMAD.WIDE R2, R11, 0x4, R6 ;  /* 0x000000040b027825 */ /* 0x001fe400078e0206 */
[----:B------:R-:W0:Y:S01]  /*0390*/  LDC.64 R6, c[0x0][0x3b8] ;  /* 0x0000ee00ff067b82 */ /* 0x000e220000000a00 */
[----:B--2---:R-:W-:Y:S04]  /*03a0*/  STG.E desc[UR6][R8.64], R5 ;  /* 0x0000000508007986 */ /* 0x004fe8000c101906 */
[----:B------:R-:W2:Y:S01]  /*03b0*/  LDG.E R3, desc[UR6][R2.64] ;  /* 0x0000000602037981 */ /* 0x000ea2000c1e1900 */
[----:B0-----:R-:W-:-:S05]  /*03c0*/  IMAD.WIDE R6, R13, 0x4, R6 ;  /* 0x000000040d067825 */ /* 0x001fca00078e0206 */
[----:B--2---:R-:W-:Y:S01]  /*03d0*/  STG.E desc[UR6][R6.64], R3 ;  /* 0x0000000306007986 */ /* 0x004fe2000c101906 */
[----:B------:R-:W-:Y:S05]  /*03e0*/  EXIT ;  /* 0x000000000000794d */ /* 0x000fea0003800000 */
.L_x_92:
[----:B------:R-:W-:-:S04]  /*03f0*/  IADD3 R8, PT, PT, R0, -R5, RZ ;  /* 0x8000000500087210 */ /* 0x000fc80007ffe0ff */
[----:B------:R-:W-:-:S13]  /*0400*/  ISETP.GE.AND P0, PT, R3, R8, PT ;  /* 0x000000080300720c */ /* 0x000fda0003f06270 */
[----:B------:R-:W-:Y:S05]  /*0410*/  @P0 BRA `(.L_x_93) ;  /* 0x00000000004c0947 */ /* 0x000fea0003800000 */
[----:B------:R-:W0:Y:S01]  /*0420*/  LDC R11, c[0x0][0x384] ;  /* 0x0000e100ff0b7b82 */ /* 0x000e220000000800 */
[----:B------:R-:W1:Y:S07]  /*0430*/  LDCU.64 UR8, c[0x0][0x390] ;  /* 0x00007200ff0877ac */ /* 0x000e6e0008000a00 */
[----:B------:R-:W2:Y:S08]  /*0440*/  LDC.64 R4, c[0x0][0x3a0] ;  /* 0x0000e800ff047b82 */ /* 0x000eb00000000a00 */
[----:B------:R-:W3:Y:S01]  /*0450*/  LDC.64 R6, c[0x0][0x3b0] ;  /* 0x0000ec00ff067b82 */ /* 0x000ee20000000a00 */
[----:B-1----:R-:W-:-:S02]  /*0460*/  UIADD3 UR4, UPT, UPT, UR8, -0x1, URZ ;  /* 0xffffffff08047890 */ /* 0x002fc4000fffe0ff */
[----:B------:R-:W-:-:S05]  /*0470*/  IADD3 R2, PT, PT, R3, UR8, -R2 ;  /* 0x0000000803027c10 */ /* 0x000fca000fffe802 */
[----:B------:R-:W1:Y:S01]  /*0480*/  LDC.64 R8, c[0x0][0x3a8] ;  /* 0x0000ea00ff087b82 */ /* 0x000e620000000a00 */
[----:B0-----:R-:W-:-:S04]  /*0490*/  IMAD R11, R11, UR4, R2 ;  /* 0x000000040b0b7c24 */ /* 0x001fc8000f8e0202 */
[----:B--2---:R-:W-:-:S06]  /*04a0*/  IMAD.WIDE R4, R11, 0x4, R4 ;  /* 0x000000040b047825 */ /* 0x004fcc00078e0204 */
[----:B------:R-:W2:Y:S01]  /*04b0*/  LDG.E R5, desc[UR6][R4.64] ;  /* 0x0000000604057981 */ /* 0x000ea2000c1e1900 */
[----:B------:R-:W-:-:S04]  /*04c0*/  IMAD R13, R0, UR9, R3 ;  /* 0x00000009000d7c24 */ /* 0x000fc8000f8e0203 */
[----:B---3--:R-:W-:-:S04]  /*04d0*/  IMAD.WIDE R6, R13, 0x4, R6 ;  /* 0x000000040d067825 */ /* 0x008fc800078e0206 */
[----:B-1----:R-:W-:Y:S02]  /*04e0*/  IMAD.WIDE R2, R11, 0x4, R8 ;  /* 0x000000040b027825 */ /* 0x002fe400078e0208 */
[----:B------:R-:W0:Y:S01]  /*04f0*/  LDC.64 R8, c[0x0][0x3b8] ;  /* 0x0000ee00ff087b82 */ /* 0x000e220000000a00 */
[----:B--2---:R-:W-:Y:S04]  /*0500*/  STG.E desc[UR6][R6.64], R5 ;  /* 0x0000000506007986 */ /* 0x004fe8000c101906 */
[----:B------:R-:W2:Y:S01]  /*0510*/  LDG.E R3, desc[UR6][R2.64] ;  /* 0x0000000602037981 */ /* 0x000ea2000c1e1900 */
[----:B0-----:R-:W-:-:S05]  /*0520*/  IMAD.WIDE R8, R13, 0x4, R8 ;  /* 0x000000040d087825 */ /* 0x001fca00078e0208 */
[----:B--2---:R-:W-:Y:S01]  /*0530*/  STG.E desc[UR6][R8.64], R3 ;  /* 0x0000000308007986 */ /* 0x004fe2000c101906 */
[----:B------:R-:W-:Y:S05]  /*0540*/  EXIT ;  /* 0x000000000000794d */ /* 0x000fea0003800000 */
.L_x_93:
[----:B------:R-:W0:Y:S01]  /*0550*/  LDC R5, c[0x0][0x384] ;  /* 0x0000e100ff057b82 */ /* 0x000e220000000800 */
[----:B------:R-:W1:Y:S07]  /*0560*/  LDCU.64 UR4, c[0x0][0x390] ;  /* 0x00007200ff0477ac */ /* 0x000e6e0008000a00 */
[----:B------:R-:W2:Y:S01]  /*0570*/  LDC.64 R6, c[0x0][0x3a0] ;  /* 0x0000e800ff067b82 */ /* 0x000ea20000000a00 */
[----:B-1----:R-:W-:Y:S02]  /*0580*/  IADD3 R4, PT, PT, R4, UR4, RZ ;  /* 0x0000000404047c10 */ /* 0x002fe4000fffe0ff */
[----:B------:R-:W-:-:S03]  /*0590*/  IADD3 R8, PT, PT, R3, UR4, -R8 ;  /* 0x0000000403087c10 */ /* 0x000fc6000fffe808 */
[----:B0-----:R-:W-:-:S05]  /*05a0*/  IMAD R5, R4, R5, R5 ;  /* 0x0000000504057224 */ /* 0x001fca00078e0205 */
[----:B------:R-:W-:Y:S02]  /*05b0*/  IADD3 R11, PT, PT, R8, R5, RZ ;  /* 0x00000005080b7210 */ /* 0x000fe40007ffe0ff */
[----:B------:R-:W0:Y:S03]  /*05c0*/  LDC.64 R8, c[0x0][0x3a8] ;  /* 0x0000ea00ff087b82 */ /* 0x000e260000000a00 */
[----:B--2---:R-:W-:-:S05]  /*05d0*/  IMAD.WIDE R4, R11, 0x4, R6 ;  /* 0x000000040b047825 */ /* 0x004fca00078e0206 */
[----:B------:R-:W1:Y:S01]  /*05e0*/  LDC.64 R6, c[0x0][0x3b0] ;  /* 0x0000ec00ff067b82 */ /* 0x000e620000000a00 */
[----:B------:R-:W2:Y:S01]  /*05f0*/  LDG.E R5, desc[UR6][R4.64] ;  /* 0x0000000604057981 */ /* 0x000ea2000c1e1900 */
[----:B------:R-:W-:Y:S02]  /*0600*/  IMAD R13, R0, UR5, R3 ;  /* 0x00000005000d7c24 */ /* 0x000fe4000f8e0203 */
[----:B0-----:R-:W-:-:S04]  /*0610*/  IMAD.WIDE R2, R11, 0x4, R8 ;  /* 0x000000040b027825 */ /* 0x001fc800078e0208 */
[----:B------:R-:W0:Y:S01]  /*0620*/  LDC.64 R8, c[0x0][0x3b8] ;  /* 0x0000ee00ff087b82 */ /* 0x000e220000000a00 */
[----:B-1----:R-:W-:-:S05]  /*0630*/  IMAD.WIDE R6, R13, 0x4, R6 ;  /* 0x000000040d067825 */ /* 0x002fca00078e0206 */
[----:B--2---:R-:W-:Y:S04]  /*0640*/  STG.E desc[UR6][R6.64], R5 ;  /* 0x0000000506007986 */ /* 0x004fe8000c101906 */
[----:B------:R-:W2:Y:S01]  /*0650*/  LDG.E R3, desc[UR6][R2.64] ;  /* 0x0000000602037981 */ /* 0x000ea2000c1e1900 */
[----:B0-----:R-:W-:-:S05]  /*0660*/  IMAD.WIDE R8, R13, 0x4, R8 ;  /* 0x000000040d087825 */ /* 0x001fca00078e0208 */
[----:B--2---:R-:W-:Y:S01]  /*0670*/  STG.E desc[UR6][R8.64], R3 ;  /* 0x0000000308007986 */ /* 0x004fe2000c101906 */
[----:B------:R-:W-:Y:S05]  /*0680*/  EXIT ;  /* 0x000000000000794d */ /* 0x000fea0003800000 */
.L_x_90:
[----:B------:R-:W-:-:S13]  /*0690*/  ISETP.GE.AND P0, PT, R3, R4, PT ;  /* 0x000000040300720c */ /* 0x000fda0003f06270 */
[----:B------:R-:W-:Y:S05]  /*06a0*/  @P0 BRA `(.L_x_94) ;  /* 0x0000000000600947 */ /* 0x000fea0003800000 */
[----:B------:R-:W0:Y:S01]  /*06b0*/  LDC.64 R4, c[0x0][0x3b0] ;  /* 0x0000ec00ff047b82 */ /* 0x000e220000000a00 */
[----:B------:R-:W1:Y:S01]  /*06c0*/  LDCU.64 UR4, c[0x0][0x390] ;  /* 0x00007200ff0477ac */ /* 0x000e620008000a00 */
[----:B------:R-:W2:Y:S06]  /*06d0*/  LDCU.128 UR8, c[0x0][0x3a0] ;  /* 0x00007400ff0877ac */ /* 0x000eac0008000c00 */
[----:B------:R-:W3:Y:S01]  /*06e0*/  LDC.64 R6, c[0x0][0x3b8] ;  /* 0x0000ee00ff067b82 */ /* 0x000ee20000000a00 */
[----:B-1----:R-:W-:Y:S01]  /*06f0*/  IMAD R11, R0, UR5, R3 ;  /* 0x00000005000b7c24 */ /* 0x002fe2000f8e0203 */
[----:B------:R-:W1:Y:S03]  /*0700*/  LDCU UR5, c[0x0][0x384] ;  /* 0x00007080ff0577ac */ /* 0x000e660008000800 */
[----:B0-----:R-:W-:-:S05]  /*0710*/  IMAD.WIDE R4, R11, 0x4, R4 ;  /* 0x000000040b047825 */ /* 0x001fca00078e0204 */
[----:B------:R-:W4:Y:S01]  /*0720*/  LDG.E R9, desc[UR6][R4.64] ;  /* 0x0000000604097981 */ /* 0x000f22000c1e1900 */
[----:B------:R-:W-:Y:S01]  /*0730*/  IADD3 R3, PT, PT, R3, UR4, RZ ;  /* 0x0000000403037c10 */ /* 0x000fe2000fffe0ff */
[----:B---3--:R-:W-:-:S04]  /*0740*/  IMAD.WIDE R6, R11, 0x4, R6 ;  /* 0x000000040b067825 */ /* 0x008fc800078e0206 */
[----:B-1----:R-:W-:Y:S01]  /*0750*/  IMAD R3, R3, UR5, RZ ;  /* 0x0000000503037c24 */ /* 0x002fe2000f8e02ff */
[----:B------:R-:W-:-:S04]  /*0760*/  USHF.R.S32.HI UR5, URZ, 0x1f, UR4 ;  /* 0x0000001fff057899 */ /* 0x000fc80008011404 */
[----:B------:R-:W-:-:S04]  /*0770*/  IADD3 R0, P0, PT, R3, UR4, RZ ;  /* 0x0000000403007c10 */ /* 0x000fc8000ff1e0ff */
[----:B------:R-:W-:Y:S02]  /*0780*/  LEA.HI.X.SX32 R3, R3, UR5, 0x1, P0 ;  /* 0x0000000503037c11 */ /* 0x000fe400080f0eff */
[C---:B------:R-:W-:Y:S02]  /*0790*/  SHF.L.U32 R8, R0.reuse, 0x2, RZ ;  /* 0x0000000200087819 */ /* 0x040fe400000006ff */
[----:B------:R-:W-:Y:S02]  /*07a0*/  SHF.L.U64.HI R0, R0, 0x2, R3 ;  /* 0x0000000200007819 */ /* 0x000fe40000010203 */
[----:B--2---:R-:W-:-:S04]  /*07b0*/  IADD3 R2, P0, PT, R8, UR8, RZ ;  /* 0x0000000808027c10 */ /* 0x004fc8000ff1e0ff */
[----:B------:R-:W-:-:S05]  /*07c0*/  IADD3.X R3, PT, PT, R0, UR9, RZ, P0, !PT ;  /* 0x0000000900037c10 */ /* 0x000fca00087fe4ff */
[----:B----4-:R-:W-:Y:S04]  /*07d0*/  STG.E desc[UR6][R2.64+-0x4], R9 ;  /* 0xfffffc0902007986 */ /* 0x010fe8000c101906 */
[----:B------:R-:W2:Y:S01]  /*07e0*/  LDG.E R7, desc[UR6][R6.64] ;  /* 0x0000000606077981 */ /* 0x000ea2000c1e1900 */
[----:B------:R-:W-:-:S04]  /*07f0*/  IADD3 R4, P0, PT, R8, UR10, RZ ;  /* 0x0000000a08047c10 */ /* 0x000fc8000ff1e0ff */
[----:B------:R-:W-:-:S05]  /*0800*/  IADD3.X R5, PT, PT, R0, UR11, RZ, P0, !PT ;  /* 0x0000000b00057c10 */ /* 0x000fca00087fe4ff */
[----:B--2---:R-:W-:Y:S01]  /*0810*/  STG.E desc[UR6][R4.64+-0x4], R7 ;  /* 0xfffffc0704007986 */ /* 0x004fe2000c101906 */
[----:B------:R-:W-:Y:S05]  /*0820*/  EXIT ;  /* 0x000000000000794d */ /* 0x000fea0003800000 */
.L_x_94:
[----:B------:R-:W-:-:S13]  /*0830*/  ISETP.GE.AND P0, PT, R3, R2, PT ;  /* 0x000000020300720c */ /* 0x000fda0003f06270 */
[----:B------:R-:W-:Y:S05]  /*0840*/  @P0 BRA `(.L_x_95) ;  /* 0x0000000000500947 */ /* 0x000fea0003800000 */
[----:B------:R-:W0:Y:S01]  /*0850*/  LDC.64 R6, c[0x0][0x3b0] ;  /* 0x0000ec00ff067b82 */ /* 0x000e220000000a00 */
[----:B------:R-:W1:Y:S07]  /*0860*/  LDCU.64 UR4, c[0x0][0x390] ;  /* 0x00007200ff0477ac */ /* 0x000e6e0008000a00 */
[----:B------:R-:W2:Y:S08]  /*0870*/  LDC.64 R8, c[0x0][0x3a0] ;  /* 0x0000e800ff087b82 */ /* 0x000eb00000000a00 */
[----:B------:R-:W3:Y:S01]  /*0880*/  LDC.64 R10, c[0x0][0x3b8] ;  /* 0x0000ee00ff0a7b82 */ /* 0x000ee20000000a00 */
[----:B-1----:R-:W-:Y:S01]  /*0890*/  IMAD R13, R0, UR5, R3 ;  /* 0x00000005000d7c24 */ /* 0x002fe2000f8e0203 */
[----:B------:R-:W1:Y:S03]  /*08a0*/  LDCU UR5, c[0x0][0x384] ;  /* 0x00007080ff0577ac */ /* 0x000e660008000800 */
[----:B0-----:R-:W-:-:S06]  /*08b0*/  IMAD.WIDE R6, R13, 0x4, R6 ;  /* 0x000000040d067825 */ /* 0x001fcc00078e0206 */
[----:B------:R-:W4:Y:S01]  /*08c0*/  LDG.E R7, desc[UR6][R6.64] ;  /* 0x0000000606077981 */ /* 0x000f22000c1e1900 */
[----:B------:R-:W-:Y:S02]  /*08d0*/  IADD3 R3, PT, PT, R3, UR4, -R4 ;  /* 0x0000000403037c10 */ /* 0x000fe4000fffe804 */
[----:B------:R-:W-:-:S05]  /*08e0*/  IADD3 R0, PT, PT, R5, UR4, RZ ;  /* 0x0000000405007c10 */ /* 0x000fca000fffe0ff */
[----:B-1----:R-:W-:Y:S02]  /*08f0*/  IMAD R0, R3, UR5, R0 ;  /* 0x0000000503007c24 */ /* 0x002fe4000f8e0200 */
[----:B---3--:R-:W-:Y:S01]  /*0900*/  IMAD.WIDE R10, R13, 0x4, R10 ;  /* 0x000000040d0a7825 */ /* 0x008fe200078e020a */
[----:B------:R-:W0:Y:S02]  /*0910*/  LDC.64 R2, c[0x0][0x3a8] ;  /* 0x0000ea00ff027b82 */ /* 0x000e240000000a00 */
[----:B------:R-:W-:-:S05]  /*0920*/  IADD3 R5, PT, PT, R0, 0x1, RZ ;  /* 0x0000000100057810 */ /* 0x000fca0007ffe0ff */
[----:B--2---:R-:W-:-:S05]  /*0930*/  IMAD.WIDE R8, R5, 0x4, R8 ;  /* 0x0000000405087825 */ /* 0x004fca00078e0208 */
[----:B----4-:R-:W-:Y:S04]  /*0940*/  STG.E desc[UR6][R8.64], R7 ;  /* 0x0000000708007986 */ /* 0x010fe8000c101906 */
[----:B------:R-:W2:Y:S01]  /*0950*/  LDG.E R11, desc[UR6][R10.64] ;  /* 0x000000060a0b7981 */ /* 0x000ea2000c1e1900 */
[----:B0-----:R-:W-:-:S05]  /*0960*/  IMAD.WIDE R2, R5, 0x4, R2 ;  /* 0x0000000405027825 */ /* 0x001fca00078e0202 */
[----:B--2---:R-:W-:Y:S01]  /*0970*/  STG.E desc[UR6][R2.64], R11 ;  /* 0x0000000b02007986 */ /* 0x004fe2000c101906 */
[----:B------:R-:W-:Y:S05]  /*0980*/  EXIT ;  /* 0x000000000000794d */ /* 0x000fea0003800000 */
.L_x_95:
[----:B------:R-:W-:-:S04]  /*0990*/  IADD3 R12, PT, PT, R0, -R5, RZ ;  /* 0x80000005000c7210 */ /* 0x000fc80007ffe0ff */
[----:B------:R-:W-:-:S13]  /*09a0*/  ISETP.GE.AND P0, PT, R3, R12, PT ;  /* 0x0000000c0300720c */ /* 0x000fda0003f06270 */
[----:B------:R-:W-:Y:S05]  /*09b0*/  @P0 BRA `(.L_x_96) ;  /* 0x00000000004c0947 */ /* 0x000fea0003800000 */
[----:B------:R-:W0:Y:S01]  /*09c0*/  LDC.64 R4, c[0x0][0x3b0] ;  /* 0x0000ec00ff047b82 */ /* 0x000e220000000a00 */
[----:B------:R-:W1:Y:S07]  /*09d0*/  LDCU.64 UR4, c[0x0][0x390] ;  /* 0x00007200ff0477ac */ /* 0x000e6e0008000a00 */
[----:B------:R-:W2:Y:S08]  /*09e0*/  LDC R13, c[0x0][0x384] ;  /* 0x0000e100ff0d7b82 */ /* 0x000eb00000000800 */
[----:B------:R-:W3:Y:S01]  /*09f0*/  LDC.64 R6, c[0x0][0x3a0] ;  /* 0x0000e800ff067b82 */ /* 0x000ee20000000a00 */
[----:B-1----:R-:W-:-:S04]  /*0a00*/  IMAD R11, R0, UR5, R3 ;  /* 0x00000005000b7c24 */ /* 0x002fc8000f8e0203 */
[----:B0-----:R-:W-:-:S03]  /*0a10*/  IMAD.WIDE R4, R11, 0x4, R4 ;  /* 0x000000040b047825 */ /* 0x001fc600078e0204 */
[----:B------:R-:W0:Y:S03]  /*0a20*/  LDC.64 R8, c[0x0][0x3b8] ;  /* 0x0000ee00ff087b82 */ /* 0x000e260000000a00 */
[----:B------:R-:W4:Y:S01]  /*0a30*/  LDG.E R5, desc[UR6][R4.64] ;  /* 0x0000000604057981 */ /* 0x000f22000c1e1900 */
[----:B------:R-:W-:Y:S02]  /*0a40*/  UIADD3 UR5, UPT, UPT, UR4, -0x1, URZ ;  /* 0xffffffff04057890 */ /* 0x000fe4000fffe0ff */
[----:B------:R-:W-:-:S05]  /*0a50*/  IADD3 R2, PT, PT, R3, UR4, -R2 ;  /* 0x0000000403027c10 */ /* 0x000fca000fffe802 */
[----:B--2---:R-:W-:Y:S02]  /*0a60*/  IMAD R13, R13, UR5, R2 ;  /* 0x000000050d0d7c24 */ /* 0x004fe4000f8e0202 */
[----:B------:R-:W1:Y:S02]  /*0a70*/  LDC.64 R2, c[0x0][0x3a8] ;  /* 0x0000ea00ff027b82 */ /* 0x000e640000000a00 */
[----:B---3--:R-:W-:-:S04]  /*0a80*/  IMAD.WIDE R6, R13, 0x4, R6 ;  /* 0x000000040d067825 */ /* 0x008fc800078e0206 */
[----:B0-----:R-:W-:Y:S01]  /*0a90*/  IMAD.WIDE R8, R11, 0x4, R8 ;  /* 0x000000040b087825 */ /* 0x001fe200078e0208 */
[----:B----4-:R-:W-:Y:S05]  /*0aa0*/  STG.E desc[UR6][R6.64], R5 ;  /* 0x0000000506007986 */ /* 0x010fea000c101906 */
[----:B------:R-:W2:Y:S01]  /*0ab0*/  LDG.E R9, desc[UR6][R8.64] ;  /* 0x0000000608097981 */ /* 0x000ea2000c1e1900 */
[----:B-1----:R-:W-:-:S05]  /*0ac0*/  IMAD.WIDE R2, R13, 0x4, R2 ;  /* 0x000000040d027825 */ /* 0x002fca00078e0202 */
[----:B--2---:R-:W-:Y:S01]  /*0ad0*/  STG.E desc[UR6][R2.64], R9 ;  /* 0x0000000902007986 */ /* 0x004fe2000c101906 */
[----:B------:R-:W-:Y:S05]  /*0ae0*/  EXIT ;  /* 0x000000000000794d */ /* 0x000fea0003800000 */
.L_x_96:
        /* <DEDUP_REMOVED lines=8> */
[----:B------:R-:W-:Y:S02]  /*0b70*/  IADD3 R4, PT, PT, R4, UR4, RZ ;  /* 0x0000000404047c10 */ /* 0x000fe4000fffe0ff */
[----:B------:R-:W-:-:S03]  /*0b80*/  IADD3 R3, PT, PT, R3, UR4, -R12 ;  /* 0x0000000403037c10 */ /* 0x000fc6000fffe80c */
[----:B--2---:R-:W-:-:S05]  /*0b90*/  IMAD R4, R4, R13, R13 ;  /* 0x0000000d04047224 */ /* 0x004fca00078e020d */
[----:B------:R-:W-:Y:S02]  /*0ba0*/  IADD3 R13, PT, PT, R3, R4, RZ ;  /* 0x00000004030d7210 */ /* 0x000fe40007ffe0ff */
[----:B------:R-:W1:Y:S03]  /*0bb0*/  LDC.64 R2, c[0x0][0x3a8] ;  /* 0x0000ea00ff027b82 */ /* 0x000e660000000a00 */
[----:B---3--:R-:W-:-:S04]  /*0bc0*/  IMAD.WIDE R8, R13, 0x4, R8 ;  /* 0x000000040d087825 */ /* 0x008fc800078e0208 */
[----:B0-----:R-:W-:Y:S01]  /*0bd0*/  IMAD.WIDE R10, R5, 0x4, R10 ;  /* 0x00000004050a7825 */ /* 0x001fe200078e020a */
[----:B----4-:R-:W-:Y:S05]  /*0be0*/  STG.E desc[UR6][R8.64], R7 ;  /* 0x0000000708007986 */ /* 0x010fea000c101906 */
[----:B------:R-:W2:Y:S01]  /*0bf0*/  LDG.E R11, desc[UR6][R10.64] ;  /* 0x000000060a0b7981 */ /* 0x000ea2000c1e1900 */
[----:B-1----:R-:W-:-:S05]  /*0c00*/  IMAD.WIDE R2, R13, 0x4, R2 ;  /* 0x000000040d027825 */ /* 0x002fca00078e0202 */
[----:B--2---:R-:W-:Y:S01]  /*0c10*/  STG.E desc[UR6][R2.64], R11 ;  /* 0x0000000b02007986 */ /* 0x004fe2000c101906 */
[----:B------:R-:W-:Y:S05]  /*0c20*/  EXIT ;  /* 0x000000000000794d */ /* 0x000fea0003800000 */
.L_x_97:
        /* <DEDUP_REMOVED lines=13> */
.L_x_240:


//--------------------- .text._Z11shot_recordiiiiiiiPfS_b --------------------------
	.section	.text._Z11shot_recordiiiiiiiPfS_b,"ax",@progbits
	.align	128
        .global         _Z11shot_recordiiiiiiiPfS_b
        .type           _Z11shot_recordiiiiiiiPfS_b,@function
        .size           _Z11shot_recordiiiiiiiPfS_b,(.L_x_241 - _Z11shot_recordiiiiiiiPfS_b)
        .other          _Z11shot_recordiiiiiiiPfS_b,@"STO_CUDA_ENTRY STV_DEFAULT"
_Z11shot_recordiiiiiiiPfS_b:
.text._Z11shot_recordiiiiiiiPfS_b:
[----:B------:R-:W-:Y:S01]  /*0000*/  LDC R1, c[0x0][0x37c] ;  /* 0x0000df00ff017b82 */ /* 0x000fe20000000800 */
[----:B------:R-:W0:Y:S01]  /*0010*/  S2R R0, SR_TID.X ;  /* 0x0000000000007919 */ /* 0x000e220000002100 */
[----:B------:R-:W0:Y:S01]  /*0020*/  LDCU UR4, c[0x0][0x360] ;  /* 0x00006c00ff0477ac */ /* 0x000e220008000800 */
[----:B------:R-:W0:Y:S01]  /*0030*/  S2R R3, SR_CTAID.X ;  /* 0x0000000000037919 */ /* 0x000e220000002500 */
[----:B------:R-:W1:Y:S01]  /*0040*/  LDCU UR5, c[0x0][0x388] ;  /* 0x00007100ff0577ac */ /* 0x000e620008000800 */
[----:B0-----:R-:W-:-:S05]  /*0050*/  IMAD R0, R3, UR4, R0 ;  /* 0x0000000403007c24 */ /* 0x001fca000f8e0200 */
[----:B-1----:R-:W-:-:S13]  /*0060*/  ISETP.GE.AND P0, PT, R0, UR5, PT ;  /* 0x0000000500007c0c */ /* 0x002fda000bf06270 */
[----:B------:R-:W-:Y:S05]  /*0070*/  @P0 EXIT ;  /* 0x000000000000094d */ /* 0x000fea0003800000 */
[----:B------:R-:W0:Y:S02]  /*0080*/  LDCU.U8 UR4, c[0x0][0x3b0] ;  /* 0x00007600ff0477ac */ /* 0x000e240008000000 */
[----:B0-----:R-:W-:-:S04]  /*0090*/  UPRMT UR4, UR4, 0x8880, URZ ;  /* 0x0000888004047896 */ /* 0x001fc800080000ff */
[----:B------:R-:W-:-:S07]  /*00a0*/  UISETP.NE.AND UP0, UPT, UR4, URZ, UPT ;  /* 0x000000ff0400728c */ /* 0x000fce000bf05270 */
[----:B------:R-:W0:Y:S02]  /*00b0*/  LDCU.64 UR4, c[0x0][0x358] ;  /* 0x00006b00ff0477ac */ /* 0x000e240008000a00 */
[----:B------:R-:W-:Y:S05]  /*00c0*/  BRA.U !UP0, `(.L_x_98) ;  /* 0x0000000108347547 */ /* 0x000fea000b800000 */
[----:B------:R-:W1:Y:S01]  /*00d0*/  LDC R5, c[0x0][0x384] ;  /* 0x0000e100ff057b82 */ /* 0x000e620000000800 */
[----:B------:R-:W2:Y:S07]  /*00e0*/  LDCU.64 UR6, c[0x0][0x390] ;  /* 0x00007200ff0677ac */ /* 0x000eae0008000a00 */
[----:B------:R-:W3:Y:S08]  /*00f0*/  LDC.64 R2, c[0x0][0x3a0] ;  /* 0x0000e800ff027b82 */ /* 0x000ef00000000a00 */
[----:B------:R-:W4:Y:S01]  /*0100*/  LDC R7, c[0x0][0x398] ;  /* 0x0000e600ff077b82 */ /* 0x000f220000000800 */
[----:B--2---:R-:W-:-:S05]  /*0110*/  IADD3 R4, PT, PT, R0, UR6, RZ ;  /* 0x0000000600047c10 */ /* 0x004fca000fffe0ff */
[----:B-1----:R-:W-:-:S04]  /*0120*/  IMAD R5, R4, R5, UR6 ;  /* 0x0000000604057e24 */ /* 0x002fc8000f8e0205 */
[----:B---3--:R-:W-:Y:S02]  /*0130*/  IMAD.WIDE R2, R5, 0x4, R2 ;  /* 0x0000000405027825 */ /* 0x008fe400078e0202 */
[----:B------:R-:W1:Y:S04]  /*0140*/  LDC.64 R4, c[0x0][0x3a8] ;  /* 0x0000ea00ff047b82 */ /* 0x000e680000000a00 */
[----:B0-----:R-:W2:Y:S01]  /*0150*/  LDG.E R3, desc[UR4][R2.64] ;  /* 0x0000000402037981 */ /* 0x001ea2000c1e1900 */
[----:B----4-:R-:W-:-:S04]  /*0160*/  IMAD R7, R0, R7, UR7 ;  /* 0x0000000700077e24 */ /* 0x010fc8000f8e0207 */
[----:B-1----:R-:W-:-:S05]  /*0170*/  IMAD.WIDE R4, R7, 0x4, R4 ;  /* 0x0000000407047825 */ /* 0x002fca00078e0204 */
[----:B--2---:R-:W-:Y:S01]  /*0180*/  STG.E desc[UR4][R4.64], R3 ;  /* 0x0000000304007986 */ /* 0x004fe2000c101904 */
[----:B------:R-:W-:Y:S05]  /*0190*/  EXIT ;  /* 0x000000000000794d */ /* 0x000fea0003800000 */
.L_x_98:
[----:B------:R-:W1:Y:S01]  /*01a0*/  LDC.64 R6, c[0x0][0x390] ;  /* 0x0000e400ff067b82 */ /* 0x000e620000000a00 */
[----:B------:R-:W1:Y:S07]  /*01b0*/  LDCU UR6, c[0x0][0x398] ;  /* 0x00007300ff0677ac */ /* 0x000e6e0008000800 */
[----:B------:R-:W2:Y:S01]  /*01c0*/  LDC.64 R2, c[0x0][0x3a8] ;  /* 0x0000ea00ff027b82 */ /* 0x000ea20000000a00 */
[----:B-1----:R-:W-:Y:S01]  /*01d0*/  IMAD R5, R0, UR6, R7 ;  /* 0x0000000600057c24 */ /* 0x002fe2000f8e0207 */
[----:B------:R-:W1:Y:S03]  /*01e0*/  LDCU UR6, c[0x0][0x384] ;  /* 0x00007080ff0677ac */ /* 0x000e660008000800 */
[----:B--2---:R-:W-:-:S03]  /*01f0*/  IMAD.WIDE R2, R5, 0x4, R2 ;  /* 0x0000000405027825 */ /* 0x004fc600078e0202 */
[----:B------:R-:W2:Y:S03]  /*0200*/  LDC.64 R4, c[0x0][0x3a0] ;  /* 0x0000e800ff047b82 */ /* 0x000ea60000000a00 */
[----:B0-----:R-:W3:Y:S01]  /*0210*/  LDG.E R3, desc[UR4][R2.64] ;  /* 0x0000000402037981 */ /* 0x001ee2000c1e1900 */
[----:B------:R-:W-:-:S05]  /*0220*/  IADD3 R7, PT, PT, R0, R6, RZ ;  /* 0x0000000600077210 */ /* 0x000fca0007ffe0ff */
[----:B-1----:R-:W-:-:S04]  /*0230*/  IMAD R7, R7, UR6, R6 ;  /* 0x0000000607077c24 */ /* 0x002fc8000f8e0206 */
[----:B--2---:R-:W-:-:S05]  /*0240*/  IMAD.WIDE R4, R7, 0x4, R4 ;  /* 0x0000000407047825 */ /* 0x004fca00078e0204 */
[----:B---3--:R-:W-:Y:S01]  /*0250*/  STG.E desc[UR4][R4.64], R3 ;  /* 0x0000000304007986 */ /* 0x008fe2000c101904 */
[----:B------:R-:W-:Y:S05]  /*0260*/  EXIT ;  /* 0x000000000000794d */ /* 0x000fea0003800000 */
.L_x_99:
        /* <DEDUP_REMOVED lines=9> */
.L_x_241:


//--------------------- .text._Z13initial_coffefiPfS_S_S_i --------------------------
	.section	.text._Z13initial_coffefiPfS_S_S_i,"ax",@progbits
	.align	128
        .global         _Z13initial_coffefiPfS_S_S_i
        .type           _Z13initial_coffefiPfS_S_S_i,@function
        .size           _Z13initial_coffefiPfS_S_S_i,(.L_x_225 - _Z13initial_coffefiPfS_S_S_i)
        .other          _Z13initial_coffefiPfS_S_S_i,@"STO_CUDA_ENTRY STV_DEFAULT"
_Z13initial_coffefiPfS_S_S_i:
.text._Z13initial_coffefiPfS_S_S_i:
[----:B------:R-:W-:Y:S01]  /*0000*/  LDC R1, c[0x0][0x37c] ;  /* 0x0000df00ff017b82 */ /* 0x000fe20000000800 */
[----:B------:R-:W0:Y:S07]  /*0010*/  S2R R4, SR_TID.X ;  /* 0x0000000000047919 */ /* 0x000e2e0000002100 */
[----:B------:R-:W1:Y:S01]  /*0020*/  LDC R6, c[0x0][0x3a8] ;  /* 0x0000ea00ff067b82 */ /* 0x000e620000000800 */
[----:B------:R-:W0:Y:S01]  /*0030*/  LDCU UR4, c[0x0][0x360] ;  /* 0x00006c00ff0477ac */ /* 0x000e220008000800 */
[----:B------:R-:W0:Y:S06]  /*0040*/  S2R R3, SR_CTAID.X ;  /* 0x0000000000037919 */ /* 0x000e2c0000002500 */
[----:B------:R-:W1:Y:S02]  /*0050*/  LDC R15, c[0x0][0x384] ;  /* 0x0000e100ff0f7b82 */ /* 0x000e640000000800 */
[----:B-1----:R-:W-:-:S02]  /*0060*/  IMAD R5, R6, 0x2, R15 ;  /* 0x0000000206057824 */ /* 0x002fc400078e020f */
[----:B0-----:R-:W-:-:S05]  /*0070*/  IMAD R4, R3, UR4, R4 ;  /* 0x0000000403047c24 */ /* 0x001fca000f8e0204 */
[----:B------:R-:W-:-:S13]  /*0080*/  ISETP.GE.AND P0, PT, R4, R5, PT ;  /* 0x000000050400720c */ /* 0x000fda0003f06270 */
[----:B------:R-:W-:Y:S05]  /*0090*/  @P0 EXIT ;  /* 0x000000000000094d */ /* 0x000fea0003800000 */
[----:B------:R-:W-:Y:S01]  /*00a0*/  ISETP.GE.AND P0, PT, R4, R6, PT ;  /* 0x000000060400720c */ /* 0x000fe20003f06270 */
[----:B------:R-:W0:-:S12]  /*00b0*/  LDCU.64 UR4, c[0x0][0x358] ;  /* 0x00006b00ff0477ac */ /* 0x000e180008000a00 */
[----:B------:R-:W-:Y:S05]  /*00c0*/  @P0 BRA `(.L_x_100) ;  /* 0x0000000800e40947 */ /* 0x000fea0003800000 */
[----:B------:R-:W0:Y:S01]  /*00d0*/  LDC.64 R2, c[0x4][RZ] ;  /* 0x01000000ff027b82 */ /* 0x000e220000000a00 */
[----:B------:R-:W1:Y:S01]  /*00e0*/  I2F.F64 R6, R6 ;  /* 0x0000000600067312 */ /* 0x000e620000201c00 */
[----:B------:R-:W-:Y:S01]  /*00f0*/  IMAD.MOV.U32 R8, RZ, RZ, 0x1 ;  /* 0x00000001ff087424 */ /* 0x000fe200078e00ff */
[----:B------:R-:W2:Y:S01]  /*0100*/  LDCU UR6, c[0x0][0x380] ;  /* 0x00007000ff0677ac */ /* 0x000ea20008000800 */
[----:B0-----:R-:W2:Y:S05]  /*0110*/  LDG.E R2, desc[UR4][R2.64] ;  /* 0x0000000402027981 */ /* 0x001eaa000c1e1900 */
[----:B-1----:R-:W0:Y:S01]  /*0120*/  MUFU.RCP64H R9, R7 ;  /* 0x0000000700097308 */ /* 0x002e220000001800 */
[----:B------:R-:W-:Y:S01]  /*0130*/  BSSY.RECONVERGENT B0, `(.L_x_101) ;  /* 0x0000015000007945 */ /* 0x000fe20003800200 */
[----:B0-----:R-:W-:-:S08]  /*0140*/  DFMA R10, -R6, R8, 1 ;  /* 0x3ff00000060a742b */ /* 0x001fd00000000108 */
[----:B------:R-:W-:Y:S02]  /*0150*/  DFMA R12, R10, R10, R10 ;  /* 0x0000000a0a0c722b */ /* 0x000fe4000000000a */
[----:B------:R-:W0:Y:S06]  /*0160*/  I2F.F64 R10, R4 ;  /* 0x00000004000a7312 */ /* 0x000e2c0000201c00 */
[----:B------:R-:W-:Y:S02]  /*0170*/  DFMA R12, R8, R12, R8 ;  /* 0x0000000c080c722b */ /* 0x000fe40000000008 */
[----:B------:R-:W-:-:S06]  /*0180*/  DADD R8, R6, -0.5 ;  /* 0xbfe0000006087429 */ /* 0x000fcc0000000000 */
[----:B------:R-:W-:Y:S02]  /*0190*/  DFMA R14, -R6, R12, 1 ;  /* 0x3ff00000060e742b */ /* 0x000fe4000000010c */
[----:B0-----:R-:W-:-:S06]  /*01a0*/  DADD R10, R8, -R10 ;  /* 0x00000000080a7229 */ /* 0x001fcc000000080a */
[----:B------:R-:W-:-:S04]  /*01b0*/  DFMA R14, R12, R14, R12 ;  /* 0x0000000e0c0e722b */ /* 0x000fc8000000000c */
[----:B------:R-:W-:-:S04]  /*01c0*/  FSETP.GEU.AND P1, PT, |R11|, 6.5827683646048100446e-37, PT ;  /* 0x036000000b00780b */ /* 0x000fc80003f2e200 */
[----:B------:R-:W-:-:S08]  /*01d0*/  DMUL R28, R10, R14 ;  /* 0x0000000e0a1c7228 */ /* 0x000fd00000000000 */
[----:B------:R-:W-:-:S08]  /*01e0*/  DFMA R8, -R6, R28, R10 ;  /* 0x0000001c0608722b */ /* 0x000fd0000000010a */
[----:B------:R-:W-:-:S10]  /*01f0*/  DFMA R28, R14, R8, R28 ;  /* 0x000000080e1c722b */ /* 0x000fd4000000001c */
[----:B------:R-:W-:-:S05]  /*0200*/  FFMA R0, RZ, R7, R29 ;  /* 0x00000007ff007223 */ /* 0x000fca000000001d */
[----:B------:R-:W-:Y:S01]  /*0210*/  FSETP.GT.AND P0, PT, |R0|, 1.469367938527859385e-39, PT ;  /* 0x001000000000780b */ /* 0x000fe20003f04200 */
[----:B--2---:R-:W-:-:S12]  /*0220*/  FMUL R2, R2, UR6 ;  /* 0x0000000602027c20 */ /* 0x004fd80008400000 */
[----:B------:R-:W-:Y:S05]  /*0230*/  @P0 BRA P1, `(.L_x_102) ;  /* 0x0000000000100947 */ /* 0x000fea0000800000 */
[----:B------:R-:W-:Y:S01]  /*0240*/  IMAD.MOV.U32 R8, RZ, RZ, R6 ;  /* 0x000000ffff087224 */ /* 0x000fe200078e0006 */
[----:B------:R-:W-:Y:S01]  /*0250*/  MOV R0, 0x280 ;  /* 0x0000028000007802 */ /* 0x000fe20000000f00 */
[----:B------:R-:W-:-:S07]  /*0260*/  IMAD.MOV.U32 R9, RZ, RZ, R7 ;  /* 0x000000ffff097224 */ /* 0x000fce00078e0007 */
[----:B------:R-:W-:Y:S05]  /*0270*/  CALL.REL.NOINC `($__internal_8_$__cuda_sm20_div_rn_f64_full) ;  /* 0x0000001800447944 */ /* 0x000fea0003c00000 */
.L_x_102:
[----:B------:R-:W-:Y:S05]  /*0280*/  BSYNC.RECONVERGENT B0 ;  /* 0x0000000000007941 */ /* 0x000fea0003800200 */
.L_x_101:
[----:B------:R-:W-:Y:S01]  /*0290*/  DADD R10, -RZ, |R28| ;  /* 0x00000000ff0a7229 */ /* 0x000fe2000000051c */
[----:B------:R-:W-:Y:S01]  /*02a0*/  BSSY.RECONVERGENT B0, `(.L_x_103) ;  /* 0x0000004000007945 */ /* 0x000fe20003800200 */
[----:B------:R-:W-:-:S08]  /*02b0*/  MOV R0, 0x2e0 ;  /* 0x000002e000007802 */ /* 0x000fd00000000f00 */
[----:B------:R-:W-:-:S07]  /*02c0*/  IMAD.MOV.U32 R27, RZ, RZ, R11 ;  /* 0x000000ffff1b7224 */ /* 0x000fce00078e000b */
[----:B------:R-:W-:Y:S05]  /*02d0*/  CALL.REL.NOINC `($_Z13initial_coffefiPfS_S_S_i$__internal_accurate_pow) ;  /* 0x0000001c00a07944 */ /* 0x000fea0003c00000 */
[----:B------:R-:W-:Y:S05]  /*02e0*/  BSYNC.RECONVERGENT B0 ;  /* 0x0000000000007941 */ /* 0x000fea0003800200 */
.L_x_103:
[C---:B------:R-:W-:Y:S01]  /*02f0*/  DADD R8, R28.reuse, 2 ;  /* 0x400000001c087429 */ /* 0x040fe20000000000 */
[----:B------:R-:W-:Y:S01]  /*0300*/  BSSY.RECONVERGENT B0, `(.L_x_104) ;  /* 0x000000e000007945 */ /* 0x000fe20003800200 */
[C---:B------:R-:W-:Y:S02]  /*0310*/  DSETP.NEU.AND P1, PT, R28.reuse, RZ, PT ;  /* 0x000000ff1c00722a */ /* 0x040fe40003f2d000 */
[----:B------:R-:W-:-:S06]  /*0320*/  DSETP.NEU.AND P0, PT, R28, 1, PT ;  /* 0x3ff000001c00742a */ /* 0x000fcc0003f0d000 */
[----:B------:R-:W-:Y:S02]  /*0330*/  LOP3.LUT R0, R9, 0x7ff00000, RZ, 0xc0, !PT ;  /* 0x7ff0000009007812 */ /* 0x000fe400078ec0ff */
[----:B------:R0:W1:Y:S02]  /*0340*/  F2F.F64.F32 R8, R2 ;  /* 0x0000000200087310 */ /* 0x0000640000201800 */
[----:B------:R-:W-:Y:S02]  /*0350*/  ISETP.NE.AND P2, PT, R0, 0x7ff00000, PT ;  /* 0x7ff000000000780c */ /* 0x000fe40003f45270 */
[----:B------:R-:W-:-:S11]  /*0360*/  @!P1 CS2R R10, SRZ ;  /* 0x00000000000a9805 */ /* 0x000fd6000001ff00 */
[----:B01----:R-:W-:Y:S05]  /*0370*/  @P2 BRA `(.L_x_105) ;  /* 0x0000000000182947 */ /* 0x003fea0003800000 */
[----:B------:R-:W-:-:S14]  /*0380*/  DSETP.NAN.AND P1, PT, R28, R28, PT ;  /* 0x0000001c1c00722a */ /* 0x000fdc0003f28000 */
[----:B------:R-:W-:Y:S01]  /*0390*/  @P1 DADD R10, R28, 2 ;  /* 0x400000001c0a1429 */ /* 0x000fe20000000000 */
[----:B------:R-:W-:Y:S10]  /*03a0*/  @P1 BRA `(.L_x_105) ;  /* 0x00000000000c1947 */ /* 0x000ff40003800000 */
[----:B------:R-:W-:-:S14]  /*03b0*/  DSETP.NEU.AND P1, PT, |R28|, +INF , PT ;  /* 0x7ff000001c00742a */ /* 0x000fdc0003f2d200 */
[----:B------:R-:W-:Y:S01]  /*03c0*/  @!P1 IMAD.MOV.U32 R10, RZ, RZ, 0x0 ;  /* 0x00000000ff0a9424 */ /* 0x000fe200078e00ff */
[----:B------:R-:W-:-:S07]  /*03d0*/  @!P1 MOV R11, 0x7ff00000 ;  /* 0x7ff00000000b9802 */ /* 0x000fce0000000f00 */
.L_x_105:
[----:B------:R-:W-:Y:S05]  /*03e0*/  BSYNC.RECONVERGENT B0 ;  /* 0x0000000000007941 */ /* 0x000fea0003800200 */
.L_x_104:
[----:B------:R-:W-:Y:S01]  /*03f0*/  FSEL R2, R10, RZ, P0 ;  /* 0x000000ff0a027208 */ /* 0x000fe20000000000 */
[----:B------:R-:W-:Y:S01]  /*0400*/  IMAD.MOV.U32 R10, RZ, RZ, 0x0 ;  /* 0x00000000ff0a7424 */ /* 0x000fe200078e00ff */
[----:B------:R-:W-:Y:S01]  /*0410*/  FSEL R3, R11, 1.875, P0 ;  /* 0x3ff000000b037808 */ /* 0x000fe20000000000 */
[----:B------:R-:W-:Y:S01]  /*0420*/  IMAD.MOV.U32 R11, RZ, RZ, 0x3ff00000 ;  /* 0x3ff00000ff0b7424 */ /* 0x000fe200078e00ff */
[----:B------:R-:W-:Y:S04]  /*0430*/  BSSY.RECONVERGENT B0, `(.L_x_106) ;  /* 0x0000012000007945 */ /* 0x000fe80003800200 */
[----:B------:R-:W-:-:S08]  /*0440*/  DMUL R8, R2, R8 ;  /* 0x0000000802087228 */ /* 0x000fd00000000000 */
[----:B------:R-:W-:-:S06]  /*0450*/  DFMA R14, R8, 0.5, R10 ;  /* 0x3fe00000080e782b */ /* 0x000fcc000000000a */
[----:B------:R-:W0:Y:S04]  /*0460*/  MUFU.RCP64H R9, R15 ;  /* 0x0000000f00097308 */ /* 0x000e280000001800 */
[----:B------:R-:W-:-:S05]  /*0470*/  VIADD R8, R15, 0x300402 ;  /* 0x003004020f087836 */ /* 0x000fca0000000000 */
[----:B------:R-:W-:Y:S01]  /*0480*/  FSETP.GEU.AND P0, PT, |R8|, 5.8789094863358348022e-39, PT ;  /* 0x004004020800780b */ /* 0x000fe20003f0e200 */
[----:B0-----:R-:W-:-:S08]  /*0490*/  DFMA R10, -R14, R8, 1 ;  /* 0x3ff000000e0a742b */ /* 0x001fd00000000108 */
[----:B------:R-:W-:-:S08]  /*04a0*/  DFMA R10, R10, R10, R10 ;  /* 0x0000000a0a0a722b */ /* 0x000fd0000000000a */
[----:B------:R-:W-:-:S08]  /*04b0*/  DFMA R10, R8, R10, R8 ;  /* 0x0000000a080a722b */ /* 0x000fd00000000008 */
[----:B------:R-:W-:-:S08]  /*04c0*/  DFMA R12, -R14, R10, 1 ;  /* 0x3ff000000e0c742b */ /* 0x000fd0000000010a */
[----:B------:R-:W-:Y:S01]  /*04d0*/  DFMA R10, R10, R12, R10 ;  /* 0x0000000c0a0a722b */ /* 0x000fe2000000000a */
[----:B------:R-:W-:Y:S10]  /*04e0*/  @P0 BRA `(.L_x_107) ;  /* 0x0000000000180947 */ /* 0x000ff40003800000 */
[----:B------:R-:W-:Y:S01]  /*04f0*/  LOP3.LUT R12, R15, 0x7fffffff, RZ, 0xc0, !PT ;  /* 0x7fffffff0f0c7812 */ /* 0x000fe200078ec0ff */
[----:B------:R-:W-:Y:S01]  /*0500*/  IMAD.MOV.U32 R8, RZ, RZ, R14 ;  /* 0x000000ffff087224 */ /* 0x000fe200078e000e */
[----:B------:R-:W-:Y:S01]  /*0510*/  MOV R0, 0x550 ;  /* 0x0000055000007802 */ /* 0x000fe20000000f00 */
[----:B------:R-:W-:Y:S01]  /*0520*/  IMAD.MOV.U32 R13, RZ, RZ, R15 ;  /* 0x000000ffff0d7224 */ /* 0x000fe200078e000f */
[----:B------:R-:W-:-:S07]  /*0530*/  IADD3 R12, PT, PT, R12, -0x100000, RZ ;  /* 0xfff000000c0c7810 */ /* 0x000fce0007ffe0ff */
[----:B------:R-:W-:Y:S05]  /*0540*/  CALL.REL.NOINC `($__internal_7_$__cuda_sm20_dblrcp_rn_slowpath_v3) ;  /* 0x0000001000f07944 */ /* 0x000fea0003c00000 */
.L_x_107:
[----:B------:R-:W-:Y:S05]  /*0550*/  BSYNC.RECONVERGENT B0 ;  /* 0x0000000000007941 */ /* 0x000fea0003800200 */
.L_x_106:
[----:B------:R-:W0:Y:S01]  /*0560*/  LDC.64 R12, c[0x0][0x388] ;  /* 0x0000e200ff0c7b82 */ /* 0x000e220000000a00 */
[----:B------:R-:W1:Y:S01]  /*0570*/  F2F.F32.F64 R5, R10 ;  /* 0x0000000a00057310 */ /* 0x000e620000301000 */
[----:B------:R-:W2:Y:S06]  /*0580*/  LDCU UR6, c[0x0][0x380] ;  /* 0x00007000ff0677ac */ /* 0x000eac0008000800 */
[----:B------:R-:W3:Y:S01]  /*0590*/  LDC.64 R8, c[0x4][RZ] ;  /* 0x01000000ff087b82 */ /* 0x000ee20000000a00 */
[----:B------:R-:W-:Y:S01]  /*05a0*/  IMAD.MOV.U32 R18, RZ, RZ, 0x0 ;  /* 0x00000000ff127424 */ /* 0x000fe200078e00ff */
[----:B------:R-:W4:Y:S01]  /*05b0*/  LDCU UR7, c[0x0][0x3a8] ;  /* 0x00007500ff0777ac */ /* 0x000f220008000800 */
[----:B------:R-:W-:-:S05]  /*05c0*/  IMAD.MOV.U32 R19, RZ, RZ, 0x3ff00000 ;  /* 0x3ff00000ff137424 */ /* 0x000fca00078e00ff */
[----:B------:R-:W5:Y:S01]  /*05d0*/  LDC.64 R16, c[0x0][0x390] ;  /* 0x0000e400ff107b82 */ /* 0x000f620000000a00 */
[----:B0-----:R-:W-:-:S05]  /*05e0*/  IMAD.WIDE R12, R4, 0x4, R12 ;  /* 0x00000004040c7825 */ /* 0x001fca00078e020c */
[----:B-1----:R0:W-:Y:S04]  /*05f0*/  STG.E desc[UR4][R12.64], R5 ;  /* 0x000000050c007986 */ /* 0x0021e8000c101904 */
[----:B---3--:R-:W2:Y:S01]  /*0600*/  LDG.E R0, desc[UR4][R8.64] ;  /* 0x0000000408007981 */ /* 0x008ea2000c1e1900 */
[----:B-----5:R-:W-:Y:S01]  /*0610*/  IMAD.WIDE R10, R4, 0x4, R16 ;  /* 0x00000004040a7825 */ /* 0x020fe200078e0210 */
[----:B0-----:R-:W0:Y:S03]  /*0620*/  MUFU.RCP64H R13, R7 ;  /* 0x00000007000d7308 */ /* 0x001e260000001800 */
[----:B------:R-:W-:Y:S02]  /*0630*/  IMAD.MOV.U32 R12, RZ, RZ, 0x1 ;  /* 0x00000001ff0c7424 */ /* 0x000fe400078e00ff */
[----:B--2---:R-:W-:-:S04]  /*0640*/  FMUL R0, R0, UR6 ;  /* 0x0000000600007c20 */ /* 0x004fc80008400000 */
[----:B------:R-:W1:Y:S02]  /*0650*/  F2F.F64.F32 R14, R0 ;  /* 0x00000000000e7310 */ /* 0x000e640000201800 */
[----:B-1----:R-:W-:-:S06]  /*0660*/  DMUL R14, R2, R14 ;  /* 0x0000000e020e7228 */ /* 0x002fcc0000000000 */
[----:B------:R-:W1:Y:S02]  /*0670*/  F2F.F64.F32 R2, R5 ;  /* 0x0000000500027310 */ /* 0x000e640000201800 */
[----:B------:R-:W-:-:S08]  /*0680*/  DFMA R14, R14, -0.5, R18 ;  /* 0xbfe000000e0e782b */ /* 0x000fd00000000012 */
[----:B-1----:R-:W-:-:S06]  /*0690*/  DMUL R2, R2, R14 ;  /* 0x0000000e02027228 */ /* 0x002fcc0000000000 */
[----:B------:R-:W1:Y:S02]  /*06a0*/  F2F.F32.F64 R19, R2 ;  /* 0x0000000200137310 */ /* 0x000e640000301000 */
[----:B-1----:R1:W-:Y:S04]  /*06b0*/  STG.E desc[UR4][R10.64], R19 ;  /* 0x000000130a007986 */ /* 0x0023e8000c101904 */
[----:B------:R-:W2:Y:S01]  /*06c0*/  LDG.E R8, desc[UR4][R8.64] ;  /* 0x0000000408087981 */ /* 0x000ea2000c1e1900 */
[----:B0-----:R-:W-:Y:S01]  /*06d0*/  DFMA R14, -R6, R12, 1 ;  /* 0x3ff00000060e742b */ /* 0x001fe2000000010c */
[----:B------:R-:W-:Y:S07]  /*06e0*/  BSSY.RECONVERGENT B0, `(.L_x_108) ;  /* 0x0000015000007945 */ /* 0x000fee0003800200 */
[----:B------:R-:W-:-:S08]  /*06f0*/  DFMA R14, R14, R14, R14 ;  /* 0x0000000e0e0e722b */ /* 0x000fd0000000000e */
[----:B------:R-:W-:Y:S01]  /*0700*/  DFMA R14, R12, R14, R12 ;  /* 0x0000000e0c0e722b */ /* 0x000fe2000000000c */
[----:B----4-:R-:W-:-:S07]  /*0710*/  IADD3 R12, PT, PT, -R4, UR7, RZ ;  /* 0x00000007040c7c10 */ /* 0x010fce000fffe1ff */
[----:B------:R-:W-:Y:S01]  /*0720*/  DFMA R2, -R6, R14, 1 ;  /* 0x3ff000000602742b */ /* 0x000fe2000000010e */
[----:B------:R-:W0:Y:S07]  /*0730*/  I2F.F64 R12, R12 ;  /* 0x0000000c000c7312 */ /* 0x000e2e0000201c00 */
[----:B------:R-:W-:-:S08]  /*0740*/  DFMA R14, R14, R2, R14 ;  /* 0x000000020e0e722b */ /* 0x000fd0000000000e */
[----:B0-----:R-:W-:Y:S01]  /*0750*/  DMUL R28, R14, R12 ;  /* 0x0000000c0e1c7228 */ /* 0x001fe20000000000 */
[----:B------:R-:W-:-:S07]  /*0760*/  FSETP.GEU.AND P1, PT, |R13|, 6.5827683646048100446e-37, PT ;  /* 0x036000000d00780b */ /* 0x000fce0003f2e200 */
[----:B------:R-:W-:-:S08]  /*0770*/  DFMA R2, -R6, R28, R12 ;  /* 0x0000001c0602722b */ /* 0x000fd0000000010c */
[----:B------:R-:W-:-:S10]  /*0780*/  DFMA R28, R14, R2, R28 ;  /* 0x000000020e1c722b */ /* 0x000fd4000000001c */
[----:B------:R-:W-:-:S05]  /*0790*/  FFMA R0, RZ, R7, R29 ;  /* 0x00000007ff007223 */ /* 0x000fca000000001d */
[----:B------:R-:W-:Y:S01]  /*07a0*/  FSETP.GT.AND P0, PT, |R0|, 1.469367938527859385e-39, PT ;  /* 0x001000000000780b */ /* 0x000fe20003f04200 */
[----:B--2---:R-:W-:-:S12]  /*07b0*/  FMUL R2, R8, UR6 ;  /* 0x0000000608027c20 */ /* 0x004fd80008400000 */
[----:B-1----:R-:W-:Y:S05]  /*07c0*/  @P0 BRA P1, `(.L_x_109) ;  /* 0x0000000000180947 */ /* 0x002fea0000800000 */
[----:B------:R-:W-:Y:S01]  /*07d0*/  IMAD.MOV.U32 R10, RZ, RZ, R12 ;  /* 0x000000ffff0a7224 */ /* 0x000fe200078e000c */
[----:B------:R-:W-:Y:S01]  /*07e0*/  MOV R8, R6 ;  /* 0x0000000600087202 */ /* 0x000fe20000000f00 */
[----:B------:R-:W-:Y:S01]  /*07f0*/  IMAD.MOV.U32 R11, RZ, RZ, R13 ;  /* 0x000000ffff0b7224 */ /* 0x000fe200078e000d */
[----:B------:R-:W-:Y:S01]  /*0800*/  MOV R0, 0x830 ;  /* 0x0000083000007802 */ /* 0x000fe20000000f00 */
[----:B------:R-:W-:-:S07]  /*0810*/  IMAD.MOV.U32 R9, RZ, RZ, R7 ;  /* 0x000000ffff097224 */ /* 0x000fce00078e0007 */
[----:B------:R-:W-:Y:S05]  /*0820*/  CALL.REL.NOINC `($__internal_8_$__cuda_sm20_div_rn_f64_full) ;  /* 0x0000001000d87944 */ /* 0x000fea0003c00000 */
.L_x_109:
[----:B------:R-:W-:Y:S05]  /*0830*/  BSYNC.RECONVERGENT B0 ;  /* 0x0000000000007941 */ /* 0x000fea0003800200 */
.L_x_108:
[----:B------:R-:W-:Y:S01]  /*0840*/  DADD R10, -RZ, |R28| ;  /* 0x00000000ff0a7229 */ /* 0x000fe2000000051c */
[----:B------:R-:W-:Y:S01]  /*0850*/  BSSY.RECONVERGENT B0, `(.L_x_110) ;  /* 0x0000004000007945 */ /* 0x000fe20003800200 */
[----:B------:R-:W-:-:S08]  /*0860*/  MOV R0, 0x890 ;  /* 0x0000089000007802 */ /* 0x000fd00000000f00 */
[----:B------:R-:W-:-:S07]  /*0870*/  IMAD.MOV.U32 R27, RZ, RZ, R11 ;  /* 0x000000ffff1b7224 */ /* 0x000fce00078e000b */
[----:B------:R-:W-:Y:S05]  /*0880*/  CALL.REL.NOINC `($_Z13initial_coffefiPfS_S_S_i$__internal_accurate_pow) ;  /* 0x0000001800347944 */ /* 0x000fea0003c00000 */
[----:B------:R-:W-:Y:S05]  /*0890*/  BSYNC.RECONVERGENT B0 ;  /* 0x0000000000007941 */ /* 0x000fea0003800200 */
.L_x_110:
        /* <DEDUP_REMOVED lines=13> */
[----:B------:R-:W-:Y:S02]  /*0970*/  @!P1 IMAD.MOV.U32 R10, RZ, RZ, 0x0 ;  /* 0x00000000ff0a9424 */ /* 0x000fe400078e00ff */
[----:B------:R-:W-:-:S07]  /*0980*/  @!P1 IMAD.MOV.U32 R11, RZ, RZ, 0x7ff00000 ;  /* 0x7ff00000ff0b9424 */ /* 0x000fce00078e00ff */
.L_x_112:
[----:B------:R-:W-:Y:S05]  /*0990*/  BSYNC.RECONVERGENT B0 ;  /* 0x0000000000007941 */ /* 0x000fea0003800200 */
.L_x_111:
[----:B------:R-:W-:Y:S01]  /*09a0*/  FSEL R2, R10, RZ, P0 ;  /* 0x000000ff0a027208 */ /* 0x000fe20000000000 */
[----:B------:R-:W-:Y:S01]  /*09b0*/  IMAD.MOV.U32 R12, RZ, RZ, 0x0 ;  /* 0x00000000ff0c7424 */ /* 0x000fe200078e00ff */
[----:B------:R-:W-:Y:S01]  /*09c0*/  FSEL R3, R11, 1.875, P0 ;  /* 0x3ff000000b037808 */ /* 0x000fe20000000000 */
[----:B------:R-:W-:Y:S01]  /*09d0*/  BSSY.RECONVERGENT B0, `(.L_x_113) ;  /* 0x0000014000007945 */ /* 0x000fe20003800200 */
[----:B------:R-:W-:-:S04]  /*09e0*/  MOV R13, 0x3ff00000 ;  /* 0x3ff00000000d7802 */ /* 0x000fc80000000f00 */
        /* <DEDUP_REMOVED lines=12> */
[----:B------:R-:W-:-:S04]  /*0ab0*/  IMAD.MOV.U32 R8, RZ, RZ, R12 ;  /* 0x000000ffff087224 */ /* 0x000fc800078e000c */
[----:B------:R-:W-:Y:S01]  /*0ac0*/  VIADD R12, R0, 0xfff00000 ;  /* 0xfff00000000c7836 */ /* 0x000fe20000000000 */
[----:B------:R-:W-:-:S07]  /*0ad0*/  MOV R0, 0xaf0 ;  /* 0x00000af000007802 */ /* 0x000fce0000000f00 */
[----:B------:R-:W-:Y:S05]  /*0ae0*/  CALL.REL.NOINC `($__internal_7_$__cuda_sm20_dblrcp_rn_slowpath_v3) ;  /* 0x0000000c00887944 */ /* 0x000fea0003c00000 */
[----:B------:R-:W-:Y:S02]  /*0af0*/  IMAD.MOV.U32 R8, RZ, RZ, R10 ;  /* 0x000000ffff087224 */ /* 0x000fe400078e000a */
[----:B------:R-:W-:-:S07]  /*0b00*/  IMAD.MOV.U32 R9, RZ, RZ, R11 ;  /* 0x000000ffff097224 */ /* 0x000fce00078e000b */
.L_x_114:
[----:B------:R-:W-:Y:S05]  /*0b10*/  BSYNC.RECONVERGENT B0 ;  /* 0x0000000000007941 */ /* 0x000fea0003800200 */
.L_x_113:
[----:B------:R-:W0:Y:S01]  /*0b20*/  LDC.64 R6, c[0x0][0x398] ;  /* 0x0000e600ff067b82 */ /* 0x000e220000000a00 */
[----:B------:R-:W1:Y:S01]  /*0b30*/  F2F.F32.F64 R9, R8 ;  /* 0x0000000800097310 */ /* 0x000e620000301000 */
[----:B------:R-:W2:Y:S06]  /*0b40*/  LDCU UR6, c[0x0][0x380] ;  /* 0x00007000ff0677ac */ /* 0x000eac0008000800 */
[----:B------:R-:W3:Y:S01]  /*0b50*/  LDC.64 R14, c[0x4][RZ] ;  /* 0x01000000ff0e7b82 */ /* 0x000ee20000000a00 */
[----:B------:R-:W-:Y:S01]  /*0b60*/  MOV R16, 0x0 ;  /* 0x0000000000107802 */ /* 0x000fe20000000f00 */
[----:B------:R-:W-:-:S06]  /*0b70*/  IMAD.MOV.U32 R17, RZ, RZ, 0x3ff00000 ;  /* 0x3ff00000ff117424 */ /* 0x000fcc00078e00ff */
[----:B------:R-:W4:Y:S01]  /*0b80*/  LDC.64 R12, c[0x0][0x3a0] ;  /* 0x0000e800ff0c7b82 */ /* 0x000f220000000a00 */
[----:B0-----:R-:W-:-:S05]  /*0b90*/  IMAD.WIDE R6, R4, 0x4, R6 ;  /* 0x0000000404067825 */ /* 0x001fca00078e0206 */
[----:B-1----:R-:W-:Y:S04]  /*0ba0*/  STG.E desc[UR4][R6.64], R9 ;  /* 0x0000000906007986 */ /* 0x002fe8000c101904 */
[----:B---3--:R-:W2:Y:S01]  /*0bb0*/  LDG.E R14, desc[UR4][R14.64] ;  /* 0x000000040e0e7981 */ /* 0x008ea2000c1e1900 */
[----:B----4-:R-:W-:-:S04]  /*0bc0*/  IMAD.WIDE R4, R4, 0x4, R12 ;  /* 0x0000000404047825 */ /* 0x010fc800078e020c */
[----:B--2---:R-:W-:-:S04]  /*0bd0*/  FMUL R0, R14, UR6 ;  /* 0x000000060e007c20 */ /* 0x004fc80008400000 */
[----:B------:R-:W0:Y:S02]  /*0be0*/  F2F.F64.F32 R10, R0 ;  /* 0x00000000000a7310 */ /* 0x000e240000201800 */
[----:B0-----:R-:W-:-:S06]  /*0bf0*/  DMUL R10, R2, R10 ;  /* 0x0000000a020a7228 */ /* 0x001fcc0000000000 */
[----:B------:R-:W0:Y:S02]  /*0c00*/  F2F.F64.F32 R2, R9 ;  /* 0x0000000900027310 */ /* 0x000e240000201800 */
[----:B------:R-:W-:-:S08]  /*0c10*/  DFMA R10, R10, -0.5, R16 ;  /* 0xbfe000000a0a782b */ /* 0x000fd00000000010 */
[----:B0-----:R-:W-:-:S10]  /*0c20*/  DMUL R2, R2, R10 ;  /* 0x0000000a02027228 */ /* 0x001fd40000000000 */
[----:B------:R-:W0:Y:S02]  /*0c30*/  F2F.F32.F64 R3, R2 ;  /* 0x0000000200037310 */ /* 0x000e240000301000 */
[----:B0-----:R-:W-:Y:S01]  /*0c40*/  STG.E desc[UR4][R4.64], R3 ;  /* 0x0000000304007986 */ /* 0x001fe2000c101904 */
[----:B------:R-:W-:Y:S05]  /*0c50*/  EXIT ;  /* 0x000000000000794d */ /* 0x000fea0003800000 */
.L_x_100:
[----:B------:R-:W-:-:S05]  /*0c60*/  IMAD.IADD R5, R5, 0x1, -R6 ;  /* 0x0000000105057824 */ /* 0x000fca00078e0a06 */
[----:B------:R-:W-:-:S13]  /*0c70*/  ISETP.GE.AND P0, PT, R4, R5, PT ;  /* 0x000000050400720c */ /* 0x000fda0003f06270 */
[----:B------:R-:W-:Y:S05]  /*0c80*/  @P0 BRA `(.L_x_115) ;  /* 0x0000000000380947 */ /* 0x000fea0003800000 */
[----:B------:R-:W1:Y:S01]  /*0c90*/  LDC.64 R2, c[0x0][0x388] ;  /* 0x0000e200ff027b82 */ /* 0x000e620000000a00 */
[----:B------:R-:W-:-:S07]  /*0ca0*/  IMAD.MOV.U32 R5, RZ, RZ, 0x3f800000 ;  /* 0x3f800000ff057424 */ /* 0x000fce00078e00ff */
[----:B------:R-:W2:Y:S08]  /*0cb0*/  LDC.64 R6, c[0x0][0x390] ;  /* 0x0000e400ff067b82 */ /* 0x000eb00000000a00 */
[----:B------:R-:W3:Y:S08]  /*0cc0*/  LDC.64 R8, c[0x0][0x398] ;  /* 0x0000e600ff087b82 */ /* 0x000ef00000000a00 */
[----:B------:R-:W4:Y:S01]  /*0cd0*/  LDC.64 R10, c[0x0][0x3a0] ;  /* 0x0000e800ff0a7b82 */ /* 0x000f220000000a00 */
[----:B-1----:R-:W-:-:S05]  /*0ce0*/  IMAD.WIDE R2, R4, 0x4, R2 ;  /* 0x0000000404027825 */ /* 0x002fca00078e0202 */
[----:B0-----:R-:W-:Y:S01]  /*0cf0*/  STG.E desc[UR4][R2.64], R5 ;  /* 0x0000000502007986 */ /* 0x001fe2000c101904 */
[----:B--2---:R-:W-:-:S05]  /*0d00*/  IMAD.WIDE R6, R4, 0x4, R6 ;  /* 0x0000000404067825 */ /* 0x004fca00078e0206 */
[----:B------:R-:W-:Y:S01]  /*0d10*/  STG.E desc[UR4][R6.64], R5 ;  /* 0x0000000506007986 */ /* 0x000fe2000c101904 */
[----:B---3--:R-:W-:-:S05]  /*0d20*/  IMAD.WIDE R8, R4, 0x4, R8 ;  /* 0x0000000404087825 */ /* 0x008fca00078e0208 */
[----:B------:R-:W-:Y:S01]  /*0d30*/  STG.E desc[UR4][R8.64], R5 ;  /* 0x0000000508007986 */ /* 0x000fe2000c101904 */
[----:B----4-:R-:W-:-:S05]  /*0d40*/  IMAD.WIDE R10, R4, 0x4, R10 ;  /* 0x00000004040a7825 */ /* 0x010fca00078e020a */
[----:B------:R-:W-:Y:S01]  /*0d50*/  STG.E desc[UR4][R10.64], R5 ;  /* 0x000000050a007986 */ /* 0x000fe2000c101904 */
[----:B------:R-:W-:Y:S05]  /*0d60*/  EXIT ;  /* 0x000000000000794d */ /* 0x000fea0003800000 */
.L_x_115:
[----:B------:R-:W0:Y:S01]  /*0d70*/  LDC.64 R26, c[0x4][RZ] ;  /* 0x01000000ff1a7b82 */ /* 0x000e220000000a00 */
[----:B------:R-:W1:Y:S01]  /*0d80*/  I2F.F64 R6, R6 ;  /* 0x0000000600067312 */ /* 0x000e620000201c00 */
[----:B------:R-:W-:Y:S01]  /*0d90*/  IMAD.MOV.U32 R10, RZ, RZ, 0x1 ;  /* 0x00000001ff0a7424 */ /* 0x000fe200078e00ff */
[----:B------:R-:W2:Y:S01]  /*0da0*/  LDCU UR6, c[0x0][0x380] ;  /* 0x00007000ff0677ac */ /* 0x000ea20008000800 */
[----:B0-----:R-:W2:Y:S05]  /*0db0*/  LDG.E R26, desc[UR4][R26.64] ;  /* 0x000000041a1a7981 */ /* 0x001eaa000c1e1900 */
[----:B-1----:R-:W0:Y:S01]  /*0dc0*/  MUFU.RCP64H R11, R7 ;  /* 0x00000007000b7308 */ /* 0x002e220000001800 */
[----:B------:R-:W-:Y:S07]  /*0dd0*/  BSSY.RECONVERGENT B0, `(.L_x_116) ;  /* 0x0000019000007945 */ /* 0x000fee0003800200 */
[----:B------:R-:W1:Y:S08]  /*0de0*/  I2F.F64 R2, R4 ;  /* 0x0000000400027312 */ /* 0x000e700000201c00 */
[----:B------:R-:W3:Y:S01]  /*0df0*/  I2F.F64 R8, R15 ;  /* 0x0000000f00087312 */ /* 0x000ee20000201c00 */
[----:B0-----:R-:W-:-:S02]  /*0e00*/  DFMA R12, -R6, R10, 1 ;  /* 0x3ff00000060c742b */ /* 0x001fc4000000010a */
[----:B-1----:R-:W-:-:S06]  /*0e10*/  DADD R2, R2, 0.5 ;  /* 0x3fe0000002027429 */ /* 0x002fcc0000000000 */
[----:B------:R-:W-:Y:S02]  /*0e20*/  DFMA R12, R12, R12, R12 ;  /* 0x0000000c0c0c722b */ /* 0x000fe4000000000c */
[----:B---3--:R-:W-:-:S06]  /*0e30*/  DADD R2, R2, -R8 ;  /* 0x0000000002027229 */ /* 0x008fcc0000000808 */
[----:B------:R-:W-:Y:S02]  /*0e40*/  DFMA R12, R10, R12, R10 ;  /* 0x0000000c0a0c722b */ /* 0x000fe4000000000a */
[----:B------:R-:W-:-:S06]  /*0e50*/  DADD R10, -R6, R2 ;  /* 0x00000000060a7229 */ /* 0x000fcc0000000102 */
[----:B------:R-:W-:-:S08]  /*0e60*/  DFMA R8, -R6, R12, 1 ;  /* 0x3ff000000608742b */ /* 0x000fd0000000010c */
[----:B------:R-:W-:Y:S01]  /*0e70*/  DFMA R12, R12, R8, R12 ;  /* 0x000000080c0c722b */ /* 0x000fe2000000000c */
[----:B------:R-:W-:-:S07]  /*0e80*/  FSETP.GEU.AND P1, PT, |R11|, 6.5827683646048100446e-37, PT ;  /* 0x036000000b00780b */ /* 0x000fce0003f2e200 */
        /* <DEDUP_REMOVED lines=8> */
[----:B------:R-:W-:Y:S02]  /*0f10*/  MOV R9, R7 ;  /* 0x0000000700097202 */ /* 0x000fe40000000f00 */
[----:B------:R-:W-:-:S07]  /*0f20*/  MOV R0, 0xf40 ;  /* 0x00000f4000007802 */ /* 0x000fce0000000f00 */
[----:B------:R-:W-:Y:S05]  /*0f30*/  CALL.REL.NOINC `($__internal_8_$__cuda_sm20_div_rn_f64_full) ;  /* 0x0000000c00147944 */ /* 0x000fea0003c00000 */
[----:B------:R-:W-:Y:S02]  /*0f40*/  IMAD.MOV.U32 R2, RZ, RZ, R28 ;  /* 0x000000ffff027224 */ /* 0x000fe400078e001c */
[----:B------:R-:W-:-:S07]  /*0f50*/  IMAD.MOV.U32 R3, RZ, RZ, R29 ;  /* 0x000000ffff037224 */ /* 0x000fce00078e001d */
.L_x_117:
[----:B------:R-:W-:Y:S05]  /*0f60*/  BSYNC.RECONVERGENT B0 ;  /* 0x0000000000007941 */ /* 0x000fea0003800200 */
.L_x_116:
[----:B------:R-:W-:Y:S01]  /*0f70*/  DADD R10, -RZ, |R2| ;  /* 0x00000000ff0a7229 */ /* 0x000fe20000000502 */
[----:B------:R-:W-:Y:S01]  /*0f80*/  BSSY.RECONVERGENT B0, `(.L_x_118) ;  /* 0x0000004000007945 */ /* 0x000fe20003800200 */
[----:B------:R-:W-:-:S08]  /*0f90*/  MOV R0, 0xfc0 ;  /* 0x00000fc000007802 */ /* 0x000fd00000000f00 */
[----:B------:R-:W-:-:S07]  /*0fa0*/  IMAD.MOV.U32 R27, RZ, RZ, R11 ;  /* 0x000000ffff1b7224 */ /* 0x000fce00078e000b */
[----:B------:R-:W-:Y:S05]  /*0fb0*/  CALL.REL.NOINC `($_Z13initial_coffefiPfS_S_S_i$__internal_accurate_pow) ;  /* 0x0000001000687944 */ /* 0x000fea0003c00000 */
[----:B------:R-:W-:Y:S05]  /*0fc0*/  BSYNC.RECONVERGENT B0 ;  /* 0x0000000000007941 */ /* 0x000fea0003800200 */
.L_x_118:
[C---:B------:R-:W-:Y:S01]  /*0fd0*/  DADD R8, R2.reuse, 2 ;  /* 0x4000000002087429 */ /* 0x040fe20000000000 */
[----:B------:R-:W0:Y:S01]  /*0fe0*/  F2F.F64.F32 R26, R26 ;  /* 0x0000001a001a7310 */ /* 0x000e220000201800 */
[C---:B------:R-:W-:Y:S01]  /*0ff0*/  DSETP.NEU.AND P1, PT, R2.reuse, RZ, PT ;  /* 0x000000ff0200722a */ /* 0x040fe20003f2d000 */
[----:B------:R-:W-:Y:S01]  /*1000*/  BSSY.RECONVERGENT B0, `(.L_x_119) ;  /* 0x000000c000007945 */ /* 0x000fe20003800200 */
[----:B------:R-:W-:-:S06]  /*1010*/  DSETP.NEU.AND P0, PT, R2, 1, PT ;  /* 0x3ff000000200742a */ /* 0x000fcc0003f0d000 */
[----:B------:R-:W-:-:S04]  /*1020*/  LOP3.LUT R8, R9, 0x7ff00000, RZ, 0xc0, !PT ;  /* 0x7ff0000009087812 */ /* 0x000fc800078ec0ff */
[----:B------:R-:W-:Y:S02]  /*1030*/  ISETP.NE.AND P2, PT, R8, 0x7ff00000, PT ;  /* 0x7ff000000800780c */ /* 0x000fe40003f45270 */
[----:B------:R-:W-:-:S11]  /*1040*/  @!P1 CS2R R10, SRZ ;  /* 0x00000000000a9805 */ /* 0x000fd6000001ff00 */
[----:B0-----:R-:W-:Y:S05]  /*1050*/  @P2 BRA `(.L_x_120) ;  /* 0x0000000000182947 */ /* 0x001fea0003800000 */
[----:B------:R-:W-:-:S14]  /*1060*/  DSETP.NAN.AND P1, PT, R2, R2, PT ;  /* 0x000000020200722a */ /* 0x000fdc0003f28000 */
[----:B------:R-:W-:Y:S01]  /*1070*/  @P1 DADD R10, R2, 2 ;  /* 0x40000000020a1429 */ /* 0x000fe20000000000 */
[----:B------:R-:W-:Y:S10]  /*1080*/  @P1 BRA `(.L_x_120) ;  /* 0x00000000000c1947 */ /* 0x000ff40003800000 */
[----:B------:R-:W-:-:S14]  /*1090*/  DSETP.NEU.AND P1, PT, |R2|, +INF , PT ;  /* 0x7ff000000200742a */ /* 0x000fdc0003f2d200 */
[----:B------:R-:W-:Y:S02]  /*10a0*/  @!P1 IMAD.MOV.U32 R10, RZ, RZ, 0x0 ;  /* 0x00000000ff0a9424 */ /* 0x000fe400078e00ff */
[----:B------:R-:W-:-:S07]  /*10b0*/  @!P1 IMAD.MOV.U32 R11, RZ, RZ, 0x7ff00000 ;  /* 0x7ff00000ff0b9424 */ /* 0x000fce00078e00ff */
.L_x_120:
[----:B------:R-:W-:Y:S05]  /*10c0*/  BSYNC.RECONVERGENT B0 ;  /* 0x0000000000007941 */ /* 0x000fea0003800200 */
.L_x_119:
        /* <DEDUP_REMOVED lines=19> */
[----:B------:R-:W-:Y:S02]  /*1200*/  IMAD.MOV.U32 R13, RZ, RZ, R27 ;  /* 0x000000ffff0d7224 */ /* 0x000fe400078e001b */
[----:B------:R-:W-:-:S07]  /*1210*/  VIADD R12, R12, 0xfff00000 ;  /* 0xfff000000c0c7836 */ /* 0x000fce0000000000 */
[----:B------:R-:W-:Y:S05]  /*1220*/  CALL.REL.NOINC `($__internal_7_$__cuda_sm20_dblrcp_rn_slowpath_v3) ;  /* 0x0000000400b87944 */ /* 0x000fea0003c00000 */
.L_x_122:
[----:B------:R-:W-:Y:S05]  /*1230*/  BSYNC.RECONVERGENT B0 ;  /* 0x0000000000007941 */ /* 0x000fea0003800200 */
.L_x_121:
        /* <DEDUP_REMOVED lines=8> */
[----:B-1----:R0:W-:Y:S04]  /*12c0*/  STG.E desc[UR4][R14.64], R21 ;  /* 0x000000150e007986 */ /* 0x0021e8000c101904 */
[----:B---3--:R-:W2:Y:S01]  /*12d0*/  LDG.E R0, desc[UR4][R8.64] ;  /* 0x0000000408007981 */ /* 0x008ea2000c1e1900 */
[----:B----4-:R-:W-:Y:S01]  /*12e0*/  IMAD.WIDE R18, R4, 0x4, R18 ;  /* 0x0000000404127825 */ /* 0x010fe200078e0212 */
[----:B------:R-:W1:Y:S03]  /*12f0*/  MUFU.RCP64H R11, R7 ;  /* 0x00000007000b7308 */ /* 0x000e660000001800 */
[----:B------:R-:W-:Y:S02]  /*1300*/  IMAD.MOV.U32 R10, RZ, RZ, 0x1 ;  /* 0x00000001ff0a7424 */ /* 0x000fe400078e00ff */
[----:B--2---:R-:W-:-:S04]  /*1310*/  FMUL R0, R0, UR6 ;  /* 0x0000000600007c20 */ /* 0x004fc80008400000 */
[----:B------:R-:W2:Y:S02]  /*1320*/  F2F.F64.F32 R12, R0 ;  /* 0x00000000000c7310 */ /* 0x000ea40000201800 */
[----:B--2---:R-:W-:-:S06]  /*1330*/  DMUL R12, R2, R12 ;  /* 0x0000000c020c7228 */ /* 0x004fcc0000000000 */
[----:B------:R-:W2:Y:S02]  /*1340*/  F2F.F64.F32 R2, R21 ;  /* 0x0000001500027310 */ /* 0x000ea40000201800 */
[----:B------:R-:W-:-:S08]  /*1350*/  DFMA R12, R12, -0.5, R16 ;  /* 0xbfe000000c0c782b */ /* 0x000fd00000000010 */
[----:B--2---:R-:W-:-:S10]  /*1360*/  DMUL R2, R2, R12 ;  /* 0x0000000c02027228 */ /* 0x004fd40000000000 */
[----:B------:R-:W2:Y:S02]  /*1370*/  F2F.F32.F64 R3, R2 ;  /* 0x0000000200037310 */ /* 0x000ea40000301000 */
[----:B--2---:R2:W-:Y:S04]  /*1380*/  STG.E desc[UR4][R18.64], R3 ;  /* 0x0000000312007986 */ /* 0x0045e8000c101904 */
[----:B------:R-:W3:Y:S01]  /*1390*/  LDG.E R8, desc[UR4][R8.64] ;  /* 0x0000000408087981 */ /* 0x000ee2000c1e1900 */
[----:B-1----:R-:W-:Y:S01]  /*13a0*/  DFMA R12, -R6, R10, 1 ;  /* 0x3ff00000060c742b */ /* 0x002fe2000000010a */
[----:B------:R-:W-:Y:S07]  /*13b0*/  BSSY.RECONVERGENT B0, `(.L_x_123) ;  /* 0x0000013000007945 */ /* 0x000fee0003800200 */
[----:B------:R-:W-:-:S08]  /*13c0*/  DFMA R12, R12, R12, R12 ;  /* 0x0000000c0c0c722b */ /* 0x000fd0000000000c */
[----:B------:R-:W-:Y:S01]  /*13d0*/  DFMA R12, R10, R12, R10 ;  /* 0x0000000c0a0c722b */ /* 0x000fe2000000000a */
[----:B------:R-:W-:-:S07]  /*13e0*/  IMAD.IADD R10, R4, 0x1, -R5 ;  /* 0x00000001040a7824 */ /* 0x000fce00078e0a05 */
[----:B0-----:R-:W-:Y:S01]  /*13f0*/  DFMA R14, -R6, R12, 1 ;  /* 0x3ff00000060e742b */ /* 0x001fe2000000010c */
[----:B------:R-:W0:Y:S07]  /*1400*/  I2F.F64 R10, R10 ;  /* 0x0000000a000a7312 */ /* 0x000e2e0000201c00 */
[----:B------:R-:W-:-:S08]  /*1410*/  DFMA R14, R12, R14, R12 ;  /* 0x0000000e0c0e722b */ /* 0x000fd0000000000c */
[----:B0-----:R-:W-:Y:S01]  /*1420*/  DMUL R28, R14, R10 ;  /* 0x0000000a0e1c7228 */ /* 0x001fe20000000000 */
[----:B------:R-:W-:-:S07]  /*1430*/  FSETP.GEU.AND P1, PT, |R11|, 6.5827683646048100446e-37, PT ;  /* 0x036000000b00780b */ /* 0x000fce0003f2e200 */
[----:B--2---:R-:W-:-:S08]  /*1440*/  DFMA R2, -R6, R28, R10 ;  /* 0x0000001c0602722b */ /* 0x004fd0000000010a */
[----:B------:R-:W-:-:S10]  /*1450*/  DFMA R28, R14, R2, R28 ;  /* 0x000000020e1c722b */ /* 0x000fd4000000001c */
[----:B------:R-:W-:-:S05]  /*1460*/  FFMA R0, RZ, R7, R29 ;  /* 0x00000007ff007223 */ /* 0x000fca000000001d */
[----:B------:R-:W-:Y:S01]  /*1470*/  FSETP.GT.AND P0, PT, |R0|, 1.469367938527859385e-39, PT ;  /* 0x001000000000780b */ /* 0x000fe20003f04200 */
[----:B---3--:R-:W-:-:S12]  /*1480*/  FMUL R2, R8, UR6 ;  /* 0x0000000608027c20 */ /* 0x008fd80008400000 */
[----:B------:R-:W-:Y:S05]  /*1490*/  @P0 BRA P1, `(.L_x_124) ;  /* 0x0000000000100947 */ /* 0x000fea0000800000 */
[----:B------:R-:W-:Y:S01]  /*14a0*/  IMAD.MOV.U32 R8, RZ, RZ, R6 ;  /* 0x000000ffff087224 */ /* 0x000fe200078e0006 */
[----:B------:R-:W-:Y:S01]  /*14b0*/  MOV R0, 0x14e0 ;  /* 0x000014e000007802 */ /* 0x000fe20000000f00 */
[----:B------:R-:W-:-:S07]  /*14c0*/  IMAD.MOV.U32 R9, RZ, RZ, R7 ;  /* 0x000000ffff097224 */ /* 0x000fce00078e0007 */
[----:B------:R-:W-:Y:S05]  /*14d0*/  CALL.REL.NOINC `($__internal_8_$__cuda_sm20_div_rn_f64_full) ;  /* 0x0000000400ac7944 */ /* 0x000fea0003c00000 */
.L_x_124:
[----:B------:R-:W-:Y:S05]  /*14e0*/  BSYNC.RECONVERGENT B0 ;  /* 0x0000000000007941 */ /* 0x000fea0003800200 */
.L_x_123:
[----:B------:R-:W-:Y:S01]  /*14f0*/  DADD R10, -RZ, |R28| ;  /* 0x00000000ff0a7229 */ /* 0x000fe2000000051c */
[----:B------:R-:W-:Y:S01]  /*1500*/  BSSY.RECONVERGENT B0, `(.L_x_125) ;  /* 0x0000004000007945 */ /* 0x000fe20003800200 */
[----:B------:R-:W-:-:S08]  /*1510*/  MOV R0, 0x1540 ;  /* 0x0000154000007802 */ /* 0x000fd00000000f00 */
[----:B------:R-:W-:-:S07]  /*1520*/  MOV R27, R11 ;  /* 0x0000000b001b7202 */ /* 0x000fce0000000f00 */
[----:B------:R-:W-:Y:S05]  /*1530*/  CALL.REL.NOINC `($_Z13initial_coffefiPfS_S_S_i$__internal_accurate_pow) ;  /* 0x0000000c00087944 */ /* 0x000fea0003c00000 */
[----:B------:R-:W-:Y:S05]  /*1540*/  BSYNC.RECONVERGENT B0 ;  /* 0x0000000000007941 */ /* 0x000fea0003800200 */
.L_x_125:
        /* <DEDUP_REMOVED lines=15> */
.L_x_127:
[----:B------:R-:W-:Y:S05]  /*1640*/  BSYNC.RECONVERGENT B0 ;  /* 0x0000000000007941 */ /* 0x000fea0003800200 */
.L_x_126:
        /* <DEDUP_REMOVED lines=16> */
[----:B------:R-:W-:Y:S02]  /*1750*/  LOP3.LUT R0, R13, 0x7fffffff, RZ, 0xc0, !PT ;  /* 0x7fffffff0d007812 */ /* 0x000fe400078ec0ff */
[----:B------:R-:W-:-:S03]  /*1760*/  MOV R8, R12 ;  /* 0x0000000c00087202 */ /* 0x000fc60000000f00 */
[----:B------:R-:W-:Y:S01]  /*1770*/  VIADD R12, R0, 0xfff00000 ;  /* 0xfff00000000c7836 */ /* 0x000fe20000000000 */
[----:B------:R-:W-:-:S07]  /*1780*/  MOV R0, 0x17a0 ;  /* 0x000017a000007802 */ /* 0x000fce0000000f00 */
[----:B------:R-:W-:Y:S05]  /*1790*/  CALL.REL.NOINC `($__internal_7_$__cuda_sm20_dblrcp_rn_slowpath_v3) ;  /* 0x00000000005c7944 */ /* 0x000fea0003c00000 */
[----:B------:R-:W-:Y:S02]  /*17a0*/  IMAD.MOV.U32 R8, RZ, RZ, R10 ;  /* 0x000000ffff087224 */ /* 0x000fe400078e000a */
[----:B------:R-:W-:-:S07]  /*17b0*/  IMAD.MOV.U32 R9, RZ, RZ, R11 ;  /* 0x000000ffff097224 */ /* 0x000fce00078e000b */
.L_x_129:
[----:B------:R-:W-:Y:S05]  /*17c0*/  BSYNC.RECONVERGENT B0 ;  /* 0x0000000000007941 */ /* 0x000fea0003800200 */
.L_x_128:
[----:B------:R-:W0:Y:S01]  /*17d0*/  LDC.64 R6, c[0x0][0x398] ;  /* 0x0000e600ff067b82 */ /* 0x000e220000000a00 */
[----:B------:R-:W1:Y:S01]  /*17e0*/  F2F.F32.F64 R9, R8 ;  /* 0x0000000800097310 */ /* 0x000e620000301000 */
[----:B------:R-:W2:Y:S06]  /*17f0*/  LDCU UR6, c[0x0][0x380] ;  /* 0x00007000ff0677ac */ /* 0x000eac0008000800 */
[----:B------:R-:W3:Y:S01]  /*1800*/  LDC.64 R12, c[0x4][RZ] ;  /* 0x01000000ff0c7b82 */ /* 0x000ee20000000a00 */
[----:B------:R-:W-:Y:S02]  /*1810*/  IMAD.MOV.U32 R14, RZ, RZ, 0x0 ;  /* 0x00000000ff0e7424 */ /* 0x000fe400078e00ff */
[----:B------:R-:W-:-:S05]  /*1820*/  IMAD.MOV.U32 R15, RZ, RZ, 0x3ff00000 ;  /* 0x3ff00000ff0f7424 */ /* 0x000fca00078e00ff */
        /* <DEDUP_REMOVED lines=14> */
        .weak           $__internal_7_$__cuda_sm20_dblrcp_rn_slowpath_v3
        .type           $__internal_7_$__cuda_sm20_dblrcp_rn_slowpath_v3,@function
        .size           $__internal_7_$__cuda_sm20_dblrcp_rn_slowpath_v3,($__internal_8_$__cuda_sm20_div_rn_f64_full - $__internal_7_$__cuda_sm20_dblrcp_rn_slowpath_v3)
$__internal_7_$__cuda_sm20_dblrcp_rn_slowpath_v3:
[----:B------:R-:W-:Y:S01]  /*1910*/  MOV R9, R13 ;  /* 0x0000000d00097202 */ /* 0x000fe20000000f00 */
[----:B------:R-:W-:Y:S05]  /*1920*/  BSSY.RECONVERGENT B1, `(.L_x_130) ;  /* 0x0000023000017945 */ /* 0x000fea0003800200 */
[----:B------:R-:W-:-:S14]  /*1930*/  DSETP.GTU.AND P0, PT, |R8|, +INF , PT ;  /* 0x7ff000000800742a */ /* 0x000fdc0003f0c200 */
[----:B------:R-:W-:Y:S05]  /*1940*/  @P0 BRA `(.L_x_131) ;  /* 0x0000000000780947 */ /* 0x000fea0003800000 */
[----:B------:R-:W-:-:S05]  /*1950*/  LOP3.LUT R13, R13, 0x7fffffff, RZ, 0xc0, !PT ;  /* 0x7fffffff0d0d7812 */ /* 0x000fca00078ec0ff */
[----:B------:R-:W-:-:S05]  /*1960*/  VIADD R10, R13, 0xffffffff ;  /* 0xffffffff0d0a7836 */ /* 0x000fca0000000000 */
[----:B------:R-:W-:-:S13]  /*1970*/  ISETP.GE.U32.AND P0, PT, R10, 0x7fefffff, PT ;  /* 0x7fefffff0a00780c */ /* 0x000fda0003f06070 */
[----:B------:R-:W-:Y:S01]  /*1980*/  @P0 LOP3.LUT R11, R9, 0x7ff00000, RZ, 0x3c, !PT ;  /* 0x7ff00000090b0812 */ /* 0x000fe200078e3cff */
[----:B------:R-:W-:Y:S01]  /*1990*/  @P0 IMAD.MOV.U32 R10, RZ, RZ, RZ ;  /* 0x000000ffff0a0224 */ /* 0x000fe200078e00ff */
[----:B------:R-:W-:Y:S06]  /*19a0*/  @P0 BRA `(.L_x_132) ;  /* 0x0000000000680947 */ /* 0x000fec0003800000 */
[----:B------:R-:W-:-:S13]  /*19b0*/  ISETP.GE.U32.AND P0, PT, R13, 0x1000001, PT ;  /* 0x010000010d00780c */ /* 0x000fda0003f06070 */
[----:B------:R-:W-:Y:S05]  /*19c0*/  @!P0 BRA `(.L_x_133) ;  /* 0x0000000000348947 */ /* 0x000fea0003800000 */
[----:B------:R-:W-:Y:S02]  /*19d0*/  VIADD R11, R9, 0xc0200000 ;  /* 0xc0200000090b7836 */ /* 0x000fe40000000000 */
[----:B------:R-:W-:Y:S02]  /*19e0*/  IMAD.MOV.U32 R10, RZ, RZ, R8 ;  /* 0x000000ffff0a7224 */ /* 0x000fe400078e0008 */
[----:B------:R-:W0:Y:S04]  /*19f0*/  MUFU.RCP64H R13, R11 ;  /* 0x0000000b000d7308 */ /* 0x000e280000001800 */
[----:B0-----:R-:W-:-:S08]  /*1a00*/  DFMA R14, -R10, R12, 1 ;  /* 0x3ff000000a0e742b */ /* 0x001fd0000000010c */
[----:B------:R-:W-:-:S08]  /*1a10*/  DFMA R14, R14, R14, R14 ;  /* 0x0000000e0e0e722b */ /* 0x000fd0000000000e */
[----:B------:R-:W-:-:S08]  /*1a20*/  DFMA R14, R12, R14, R12 ;  /* 0x0000000e0c0e722b */ /* 0x000fd0000000000c */
[----:B------:R-:W-:-:S08]  /*1a30*/  DFMA R12, -R10, R14, 1 ;  /* 0x3ff000000a0c742b */ /* 0x000fd0000000010e */
[----:B------:R-:W-:-:S08]  /*1a40*/  DFMA R12, R14, R12, R14 ;  /* 0x0000000c0e0c722b */ /* 0x000fd0000000000e */
[----:B------:R-:W-:-:S08]  /*1a50*/  DMUL R12, R12, 2.2250738585072013831e-308 ;  /* 0x001000000c0c7828 */ /* 0x000fd00000000000 */
[----:B------:R-:W-:-:S08]  /*1a60*/  DFMA R8, -R8, R12, 1 ;  /* 0x3ff000000808742b */ /* 0x000fd0000000010c */
[----:B------:R-:W-:-:S08]  /*1a70*/  DFMA R8, R8, R8, R8 ;  /* 0x000000080808722b */ /* 0x000fd00000000008 */
[----:B------:R-:W-:Y:S01]  /*1a80*/  DFMA R10, R12, R8, R12 ;  /* 0x000000080c0a722b */ /* 0x000fe2000000000c */
[----:B------:R-:W-:Y:S10]  /*1a90*/  BRA `(.L_x_132) ;  /* 0x00000000002c7947 */ /* 0x000ff40003800000 */
.L_x_133:
[----:B------:R-:W-:-:S06]  /*1aa0*/  DMUL R8, R8, 8.11296384146066816958e+31 ;  /* 0x4690000008087828 */ /* 0x000fcc0000000000 */
[----:B------:R-:W0:Y:S02]  /*1ab0*/  MUFU.RCP64H R13, R9 ;  /* 0x00000009000d7308 */ /* 0x000e240000001800 */
[----:B0-----:R-:W-:-:S08]  /*1ac0*/  DFMA R10, -R8, R12, 1 ;  /* 0x3ff00000080a742b */ /* 0x001fd0000000010c */
[----:B------:R-:W-:-:S08]  /*1ad0*/  DFMA R10, R10, R10, R10 ;  /* 0x0000000a0a0a722b */ /* 0x000fd0000000000a */
[----:B------:R-:W-:-:S08]  /*1ae0*/  DFMA R10, R12, R10, R12 ;  /* 0x0000000a0c0a722b */ /* 0x000fd0000000000c */
[----:B------:R-:W-:-:S08]  /*1af0*/  DFMA R12, -R8, R10, 1 ;  /* 0x3ff00000080c742b */ /* 0x000fd0000000010a */
[----:B------:R-:W-:-:S08]  /*1b00*/  DFMA R10, R10, R12, R10 ;  /* 0x0000000c0a0a722b */ /* 0x000fd0000000000a */
[----:B------:R-:W-:Y:S01]  /*1b10*/  DMUL R10, R10, 8.11296384146066816958e+31 ;  /* 0x469000000a0a7828 */ /* 0x000fe20000000000 */
[----:B------:R-:W-:Y:S10]  /*1b20*/  BRA `(.L_x_132) ;  /* 0x0000000000087947 */ /* 0x000ff40003800000 */
.L_x_131:
[----:B------:R-:W-:Y:S01]  /*1b30*/  LOP3.LUT R11, R9, 0x80000, RZ, 0xfc, !PT ;  /* 0x00080000090b7812 */ /* 0x000fe200078efcff */
[----:B------:R-:W-:-:S07]  /*1b40*/  IMAD.MOV.U32 R10, RZ, RZ, R8 ;  /* 0x000000ffff0a7224 */ /* 0x000fce00078e0008 */
.L_x_132:
[----:B------:R-:W-:Y:S05]  /*1b50*/  BSYNC.RECONVERGENT B1 ;  /* 0x0000000000017941 */ /* 0x000fea0003800200 */
.L_x_130:
[----:B------:R-:W-:Y:S01]  /*1b60*/  MOV R8, R0 ;  /* 0x0000000000087202 */ /* 0x000fe20000000f00 */
[----:B------:R-:W-:-:S04]  /*1b70*/  IMAD.MOV.U32 R9, RZ, RZ, 0x0 ;  /* 0x00000000ff097424 */ /* 0x000fc800078e00ff */
[----:B------:R-:W-:Y:S05]  /*1b80*/  RET.REL.NODEC R8 `(_Z13initial_coffefiPfS_S_S_i) ;  /* 0xffffffe4081c7950 */ /* 0x000fea0003c3ffff */
        .weak           $__internal_8_$__cuda_sm20_div_rn_f64_full
        .type           $__internal_8_$__cuda_sm20_div_rn_f64_full,@function
        .size           $__internal_8_$__cuda_sm20_div_rn_f64_full,($_Z13initial_coffefiPfS_S_S_i$__internal_accurate_pow - $__internal_8_$__cuda_sm20_div_rn_f64_full)
$__internal_8_$__cuda_sm20_div_rn_f64_full:
[C---:B------:R-:W-:Y:S01]  /*1b90*/  FSETP.GEU.AND P0, PT, |R9|.reuse, 1.469367938527859385e-39, PT ;  /* 0x001000000900780b */ /* 0x040fe20003f0e200 */
[----:B------:R-:W-:Y:S01]  /*1ba0*/  IMAD.MOV.U32 R12, RZ, RZ, 0x1 ;  /* 0x00000001ff0c7424 */ /* 0x000fe200078e00ff */
[----:B------:R-:W-:Y:S01]  /*1bb0*/  LOP3.LUT R24, R9, 0x800fffff, RZ, 0xc0, !PT ;  /* 0x800fffff09187812 */ /* 0x000fe200078ec0ff */
[----:B------:R-:W-:Y:S01]  /*1bc0*/  IMAD.MOV.U32 R20, RZ, RZ, 0x1ca00000 ;  /* 0x1ca00000ff147424 */ /* 0x000fe200078e00ff */
[C---:B------:R-:W-:Y:S01]  /*1bd0*/  FSETP.GEU.AND P2, PT, |R11|.reuse, 1.469367938527859385e-39, PT ;  /* 0x001000000b00780b */ /* 0x040fe20003f4e200 */
[----:B------:R-:W-:Y:S01]  /*1be0*/  BSSY.RECONVERGENT B1, `(.L_x_134) ;  /* 0x0000052000017945 */ /* 0x000fe20003800200 */
[----:B------:R-:W-:Y:S01]  /*1bf0*/  LOP3.LUT R25, R24, 0x3ff00000, RZ, 0xfc, !PT ;  /* 0x3ff0000018197812 */ /* 0x000fe200078efcff */
[----:B------:R-:W-:Y:S01]  /*1c00*/  IMAD.MOV.U32 R24, RZ, RZ, R8 ;  /* 0x000000ffff187224 */ /* 0x000fe200078e0008 */
[----:B------:R-:W-:Y:S02]  /*1c10*/  LOP3.LUT R3, R11, 0x7ff00000, RZ, 0xc0, !PT ;  /* 0x7ff000000b037812 */ /* 0x000fe400078ec0ff */
[----:B------:R-:W-:-:S03]  /*1c20*/  LOP3.LUT R22, R9, 0x7ff00000, RZ, 0xc0, !PT ;  /* 0x7ff0000009167812 */ /* 0x000fc600078ec0ff */
[----:B------:R-:W-:Y:S01]  /*1c30*/  @!P0 DMUL R24, R8, 8.98846567431157953865e+307 ;  /* 0x7fe0000008188828 */ /* 0x000fe20000000000 */
[----:B------:R-:W-:Y:S01]  /*1c40*/  ISETP.GE.U32.AND P1, PT, R3, R22, PT ;  /* 0x000000160300720c */ /* 0x000fe20003f26070 */
[----:B------:R-:W-:Y:S02]  /*1c50*/  IMAD.MOV.U32 R21, RZ, RZ, R3 ;  /* 0x000000ffff157224 */ /* 0x000fe400078e0003 */
[----:B------:R-:W-:Y:S02]  /*1c60*/  @!P2 LOP3.LUT R14, R9, 0x7ff00000, RZ, 0xc0, !PT ;  /* 0x7ff00000090ea812 */ /* 0x000fe400078ec0ff */
[----:B------:R-:W0:Y:S02]  /*1c70*/  MUFU.RCP64H R13, R25 ;  /* 0x00000019000d7308 */ /* 0x000e240000001800 */
[----:B------:R-:W-:Y:S02]  /*1c80*/  @!P2 ISETP.GE.U32.AND P3, PT, R3, R14, PT ;  /* 0x0000000e0300a20c */ /* 0x000fe40003f66070 */
[----:B------:R-:W-:-:S02]  /*1c90*/  @!P0 LOP3.LUT R22, R25, 0x7ff00000, RZ, 0xc0, !PT ;  /* 0x7ff0000019168812 */ /* 0x000fc400078ec0ff */
[----:B------:R-:W-:-:S04]  /*1ca0*/  @!P2 SEL R15, R20, 0x63400000, !P3 ;  /* 0x63400000140fa807 */ /* 0x000fc80005800000 */
[----:B------:R-:W-:-:S04]  /*1cb0*/  @!P2 LOP3.LUT R18, R15, 0x80000000, R11, 0xf8, !PT ;  /* 0x800000000f12a812 */ /* 0x000fc800078ef80b */
[----:B------:R-:W-:Y:S02]  /*1cc0*/  @!P2 LOP3.LUT R19, R18, 0x100000, RZ, 0xfc, !PT ;  /* 0x001000001213a812 */ /* 0x000fe400078efcff */
[----:B------:R-:W-:Y:S01]  /*1cd0*/  @!P2 MOV R18, RZ ;  /* 0x000000ff0012a202 */ /* 0x000fe20000000f00 */
[----:B0-----:R-:W-:-:S08]  /*1ce0*/  DFMA R16, R12, -R24, 1 ;  /* 0x3ff000000c10742b */ /* 0x001fd00000000818 */
[----:B------:R-:W-:-:S08]  /*1cf0*/  DFMA R16, R16, R16, R16 ;  /* 0x000000101010722b */ /* 0x000fd00000000010 */
[----:B------:R-:W-:Y:S01]  /*1d00*/  DFMA R16, R12, R16, R12 ;  /* 0x000000100c10722b */ /* 0x000fe2000000000c */
[----:B------:R-:W-:Y:S01]  /*1d10*/  SEL R13, R20, 0x63400000, !P1 ;  /* 0x63400000140d7807 */ /* 0x000fe20004800000 */
[----:B------:R-:W-:-:S03]  /*1d20*/  IMAD.MOV.U32 R12, RZ, RZ, R10 ;  /* 0x000000ffff0c7224 */ /* 0x000fc600078e000a */
        /* <DEDUP_REMOVED lines=8> */
[----:B------:R-:W-:Y:S01]  /*1db0*/  VIADD R23, R22, 0xffffffff ;  /* 0xffffffff16177836 */ /* 0x000fe20000000000 */
[----:B------:R-:W-:-:S04]  /*1dc0*/  DFMA R18, R16, -R24, R12 ;  /* 0x800000181012722b */ /* 0x000fc8000000000c */
[----:B------:R-:W-:-:S04]  /*1dd0*/  ISETP.GT.U32.OR P0, PT, R23, 0x7feffffe, P0 ;  /* 0x7feffffe1700780c */ /* 0x000fc80000704470 */
[----:B------:R-:W-:-:S09]  /*1de0*/  DFMA R18, R14, R18, R16 ;  /* 0x000000120e12722b */ /* 0x000fd20000000010 */
[----:B------:R-:W-:Y:S05]  /*1df0*/  @P0 BRA `(.L_x_135) ;  /* 0x00000000006c0947 */ /* 0x000fea0003800000 */
[----:B------:R-:W-:-:S04]  /*1e00*/  LOP3.LUT R14, R9, 0x7ff00000, RZ, 0xc0, !PT ;  /* 0x7ff00000090e7812 */ /* 0x000fc800078ec0ff */
[CC--:B------:R-:W-:Y:S02]  /*1e10*/  VIADDMNMX R10, R3.reuse, -R14.reuse, 0xb9600000, !PT ;  /* 0xb9600000030a7446 */ /* 0x0c0fe4000780090e */
[----:B------:R-:W-:Y:S02]  /*1e20*/  ISETP.GE.U32.AND P0, PT, R3, R14, PT ;  /* 0x0000000e0300720c */ /* 0x000fe40003f06070 */
[----:B------:R-:W-:Y:S02]  /*1e30*/  VIMNMX R3, PT, PT, R10, 0x46a00000, PT ;  /* 0x46a000000a037848 */ /* 0x000fe40003fe0100 */
[----:B------:R-:W-:Y:S02]  /*1e40*/  SEL R20, R20, 0x63400000, !P0 ;  /* 0x6340000014147807 */ /* 0x000fe40004000000 */
[----:B------:R-:W-:-:S03]  /*1e50*/  MOV R10, RZ ;  /* 0x000000ff000a7202 */ /* 0x000fc60000000f00 */
        /* <DEDUP_REMOVED lines=12> */
[----:B------:R-:W-:Y:S01]  /*1f20*/  DMUL.RP R10, R18, R10 ;  /* 0x0000000a120a7228 */ /* 0x000fe20000008000 */
[----:B------:R-:W-:Y:S01]  /*1f30*/  IMAD.MOV.U32 R8, RZ, RZ, RZ ;  /* 0x000000ffff087224 */ /* 0x000fe200078e00ff */
[----:B------:R-:W-:-:S05]  /*1f40*/  IADD3 R3, PT, PT, -R3, -0x43300000, RZ ;  /* 0xbcd0000003037810 */ /* 0x000fca0007ffe1ff */
[----:B------:R-:W-:-:S03]  /*1f50*/  DFMA R8, R14, -R8, R18 ;  /* 0x800000080e08722b */ /* 0x000fc60000000012 */
[----:B------:R-:W-:-:S07]  /*1f60*/  LOP3.LUT R17, R11, R17, RZ, 0x3c, !PT ;  /* 0x000000110b117212 */ /* 0x000fce00078e3cff */
[----:B------:R-:W-:-:S04]  /*1f70*/  FSETP.NEU.AND P0, PT, |R9|, R3, PT ;  /* 0x000000030900720b */ /* 0x000fc80003f0d200 */
[----:B------:R-:W-:Y:S02]  /*1f80*/  FSEL R14, R10, R14, !P0 ;  /* 0x0000000e0a0e7208 */ /* 0x000fe40004000000 */
[----:B------:R-:W-:Y:S01]  /*1f90*/  FSEL R15, R17, R15, !P0 ;  /* 0x0000000f110f7208 */ /* 0x000fe20004000000 */
[----:B------:R-:W-:Y:S06]  /*1fa0*/  BRA `(.L_x_136) ;  /* 0x0000000000547947 */ /* 0x000fec0003800000 */
.L_x_135:
[----:B------:R-:W-:-:S14]  /*1fb0*/  DSETP.NAN.AND P0, PT, R10, R10, PT ;  /* 0x0000000a0a00722a */ /* 0x000fdc0003f08000 */
[----:B------:R-:W-:Y:S05]  /*1fc0*/  @P0 BRA `(.L_x_137) ;  /* 0x0000000000440947 */ /* 0x000fea0003800000 */
[----:B------:R-:W-:-:S14]  /*1fd0*/  DSETP.NAN.AND P0, PT, R8, R8, PT ;  /* 0x000000080800722a */ /* 0x000fdc0003f08000 */
[----:B------:R-:W-:Y:S05]  /*1fe0*/  @P0 BRA `(.L_x_138) ;  /* 0x0000000000300947 */ /* 0x000fea0003800000 */
[----:B------:R-:W-:Y:S01]  /*1ff0*/  ISETP.NE.AND P0, PT, R21, R22, PT ;  /* 0x000000161500720c */ /* 0x000fe20003f05270 */
[----:B------:R-:W-:Y:S02]  /*2000*/  IMAD.MOV.U32 R14, RZ, RZ, 0x0 ;  /* 0x00000000ff0e7424 */ /* 0x000fe400078e00ff */
[----:B------:R-:W-:-:S10]  /*2010*/  IMAD.MOV.U32 R15, RZ, RZ, -0x80000 ;  /* 0xfff80000ff0f7424 */ /* 0x000fd400078e00ff */
[----:B------:R-:W-:Y:S05]  /*2020*/  @!P0 BRA `(.L_x_136) ;  /* 0x0000000000348947 */ /* 0x000fea0003800000 */
[----:B------:R-:W-:Y:S02]  /*2030*/  ISETP.NE.AND P0, PT, R21, 0x7ff00000, PT ;  /* 0x7ff000001500780c */ /* 0x000fe40003f05270 */
[----:B------:R-:W-:Y:S02]  /*2040*/  LOP3.LUT R15, R11, 0x80000000, R9, 0x48, !PT ;  /* 0x800000000b0f7812 */ /* 0x000fe400078e4809 */
[----:B------:R-:W-:-:S13]  /*2050*/  ISETP.EQ.OR P0, PT, R22, RZ, !P0 ;  /* 0x000000ff1600720c */ /* 0x000fda0004702670 */
[----:B------:R-:W-:Y:S02]  /*2060*/  @P0 LOP3.LUT R3, R15, 0x7ff00000, RZ, 0xfc, !PT ;  /* 0x7ff000000f030812 */ /* 0x000fe400078efcff */
[----:B------:R-:W-:Y:S01]  /*2070*/  @!P0 MOV R14, RZ ;  /* 0x000000ff000e8202 */ /* 0x000fe20000000f00 */
[----:B------:R-:W-:Y:S02]  /*2080*/  @P0 IMAD.MOV.U32 R14, RZ, RZ, RZ ;  /* 0x000000ffff0e0224 */ /* 0x000fe400078e00ff */
[----:B------:R-:W-:Y:S01]  /*2090*/  @P0 IMAD.MOV.U32 R15, RZ, RZ, R3 ;  /* 0x000000ffff0f0224 */ /* 0x000fe200078e0003 */
[----:B------:R-:W-:Y:S06]  /*20a0*/  BRA `(.L_x_136) ;  /* 0x0000000000147947 */ /* 0x000fec0003800000 */
.L_x_138:
[----:B------:R-:W-:Y:S01]  /*20b0*/  LOP3.LUT R15, R9, 0x80000, RZ, 0xfc, !PT ;  /* 0x00080000090f7812 */ /* 0x000fe200078efcff */
[----:B------:R-:W-:Y:S01]  /*20c0*/  IMAD.MOV.U32 R14, RZ, RZ, R8 ;  /* 0x000000ffff0e7224 */ /* 0x000fe200078e0008 */
[----:B------:R-:W-:Y:S06]  /*20d0*/  BRA `(.L_x_136) ;  /* 0x0000000000087947 */ /* 0x000fec0003800000 */
.L_x_137:
[----:B------:R-:W-:Y:S01]  /*20e0*/  LOP3.LUT R15, R11, 0x80000, RZ, 0xfc, !PT ;  /* 0x000800000b0f7812 */ /* 0x000fe200078efcff */
[----:B------:R-:W-:-:S07]  /*20f0*/  IMAD.MOV.U32 R14, RZ, RZ, R10 ;  /* 0x000000ffff0e7224 */ /* 0x000fce00078e000a */
.L_x_136:
[----:B------:R-:W-:Y:S05]  /*2100*/  BSYNC.RECONVERGENT B1 ;  /* 0x0000000000017941 */ /* 0x000fea0003800200 */
.L_x_134:
[----:B------:R-:W-:Y:S01]  /*2110*/  IMAD.MOV.U32 R8, RZ, RZ, R0 ;  /* 0x000000ffff087224 */ /* 0x000fe200078e0000 */
[----:B------:R-:W-:Y:S01]  /*2120*/  MOV R29, R15 ;  /* 0x0000000f001d7202 */ /* 0x000fe20000000f00 */
[----:B------:R-:W-:Y:S02]  /*2130*/  IMAD.MOV.U32 R9, RZ, RZ, 0x0 ;  /* 0x00000000ff097424 */ /* 0x000fe400078e00ff */
[----:B------:R-:W-:Y:S02]  /*2140*/  IMAD.MOV.U32 R28, RZ, RZ, R14 ;  /* 0x000000ffff1c7224 */ /* 0x000fe400078e000e */
[----:B------:R-:W-:Y:S05]  /*2150*/  RET.REL.NODEC R8 `(_Z13initial_coffefiPfS_S_S_i) ;  /* 0xffffffdc08a87950 */ /* 0x000fea0003c3ffff */
        .type           $_Z13initial_coffefiPfS_S_S_i$__internal_accurate_pow,@function
        .size           $_Z13initial_coffefiPfS_S_S_i$__internal_accurate_pow,(.L_x_225 - $_Z13initial_coffefiPfS_S_S_i$__internal_accurate_pow)
$_Z13initial_coffefiPfS_S_S_i$__internal_accurate_pow:
[----:B------:R-:W-:Y:S01]  /*2160*/  ISETP.GT.U32.AND P0, PT, R27, 0xfffff, PT ;  /* 0x000fffff1b00780c */ /* 0x000fe20003f04070 */
[----:B------:R-:W-:Y:S01]  /*2170*/  IMAD.MOV.U32 R8, RZ, RZ, R10 ;  /* 0x000000ffff087224 */ /* 0x000fe200078e000a */
[----:B------:R-:W-:Y:S01]  /*2180*/  UMOV UR6, 0x7d2cafe2 ;  /* 0x7d2cafe200067882 */ /* 0x000fe20000000000 */
[--C-:B------:R-:W-:Y:S01]  /*2190*/  IMAD.MOV.U32 R9, RZ, RZ, R27.reuse ;  /* 0x000000ffff097224 */ /* 0x100fe200078e001b */
[----:B------:R-:W-:Y:S01]  /*21a0*/  UMOV UR7, 0x3eb0f5ff ;  /* 0x3eb0f5ff00077882 */ /* 0x000fe20000000000 */
[--C-:B------:R-:W-:Y:S01]  /*21b0*/  IMAD.MOV.U32 R11, RZ, RZ, R27.reuse ;  /* 0x000000ffff0b7224 */ /* 0x100fe200078e001b */
[----:B------:R-:W-:Y:S01]  /*21c0*/  SHF.R.U32.HI R27, RZ, 0x14, R27 ;  /* 0x00000014ff1b7819 */ /* 0x000fe2000001161b */
[----:B------:R-:W-:Y:S01]  /*21d0*/  IMAD.MOV.U32 R14, RZ, RZ, 0x41ad3b5a ;  /* 0x41ad3b5aff0e7424 */ /* 0x000fe200078e00ff */
[----:B------:R-:W-:Y:S01]  /*21e0*/  UMOV UR8, 0x3b39803f ;  /* 0x3b39803f00087882 */ /* 0x000fe20000000000 */
[----:B------:R-:W-:Y:S01]  /*21f0*/  IMAD.MOV.U32 R15, RZ, RZ, 0x3ed0f5d2 ;  /* 0x3ed0f5d2ff0f7424 */ /* 0x000fe200078e00ff */
[----:B------:R-:W-:-:S03]  /*2200*/  UMOV UR9, 0x3c7abc9e ;  /* 0x3c7abc9e00097882 */ /* 0x000fc60000000000 */
[----:B------:R-:W-:-:S10]  /*2210*/  @!P0 DMUL R8, R8, 1.80143985094819840000e+16 ;  /* 0x4350000008088828 */ /* 0x000fd40000000000 */
[----:B------:R-:W-:Y:S01]  /*2220*/  @!P0 MOV R11, R9 ;  /* 0x00000009000b8202 */ /* 0x000fe20000000f00 */
[----:B------:R-:W-:Y:S01]  /*2230*/  @!P0 IMAD.MOV.U32 R10, RZ, RZ, R8 ;  /* 0x000000ffff0a8224 */ /* 0x000fe200078e0008 */
[----:B------:R-:W-:Y:S02]  /*2240*/  @!P0 LEA.HI R27, R9, 0xffffffca, RZ, 0xc ;  /* 0xffffffca091b8811 */ /* 0x000fe400078f60ff */
[----:B------:R-:W-:Y:S01]  /*2250*/  LOP3.LUT R11, R11, 0x800fffff, RZ, 0xc0, !PT ;  /* 0x800fffff0b0b7812 */ /* 0x000fe200078ec0ff */
[----:B------:R-:W-:Y:S01]  /*2260*/  IMAD.MOV.U32 R12, RZ, RZ, R10 ;  /* 0x000000ffff0c7224 */ /* 0x000fe200078e000a */
[----:B------:R-:W-:Y:S02]  /*2270*/  MOV R10, RZ ;  /* 0x000000ff000a7202 */ /* 0x000fe40000000f00 */
[----:B------:R-:W-:Y:S02]  /*2280*/  LOP3.LUT R13, R11, 0x3ff00000, RZ, 0xfc, !PT ;  /* 0x3ff000000b0d7812 */ /* 0x000fe400078efcff */
[----:B------:R-:W-:-:S02]  /*2290*/  IADD3 R8, PT, PT, R27, -0x3ff, RZ ;  /* 0xfffffc011b087810 */ /* 0x000fc40007ffe0ff */
        /* <DEDUP_REMOVED lines=28> */
[----:B------:R-:W-:Y:S01]  /*2460*/  DFMA R20, R22, R20, UR6 ;  /* 0x0000000616147e2b */ /* 0x000fe20008000014 */
[----:B------:R-:W-:Y:S01]  /*2470*/  UMOV UR6, 0x99999dfb ;  /* 0x99999dfb00067882 */ /* 0x000fe20000000000 */
[----:B------:R-:W-:Y:S01]  /*2480*/  UMOV UR7, 0x3f899999 ;  /* 0x3f89999900077882 */ /* 0x000fe20000000000 */
[----:B------:R-:W-:Y:S02]  /*2490*/  DMUL R14, R16, R14 ;  /* 0x0000000e100e7228 */ /* 0x000fe40000000000 */
[----:B------:R-:W-:-:S03]  /*24a0*/  DMUL R16, R10, R10 ;  /* 0x0000000a0a107228 */ /* 0x000fc60000000000 */
[----:B------:R-:W-:Y:S01]  /*24b0*/  DFMA R20, R22, R20, UR6 ;  /* 0x0000000616147e2b */ /* 0x000fe20008000014 */
[----:B------:R-:W-:Y:S01]  /*24c0*/  UMOV UR6, 0x55555555 ;  /* 0x5555555500067882 */ /* 0x000fe20000000000 */
[----:B------:R-:W-:-:S03]  /*24d0*/  UMOV UR7, 0x3fb55555 ;  /* 0x3fb5555500077882 */ /* 0x000fc60000000000 */
[----:B------:R-:W-:-:S03]  /*24e0*/  DMUL R24, R10, R16 ;  /* 0x000000100a187228 */ /* 0x000fc60000000000 */
[----:B------:R-:W-:-:S08]  /*24f0*/  DFMA R12, R22, R20, UR6 ;  /* 0x00000006160c7e2b */ /* 0x000fd00008000014 */
[----:B------:R-:W-:Y:S01]  /*2500*/  DADD R18, -R12, UR6 ;  /* 0x000000060c127e29 */ /* 0x000fe20008000100 */
[----:B------:R-:W-:Y:S01]  /*2510*/  UMOV UR6, 0xb9e7b0 ;  /* 0x00b9e7b000067882 */ /* 0x000fe20000000000 */
[----:B------:R-:W-:-:S06]  /*2520*/  UMOV UR7, 0x3c46a4cb ;  /* 0x3c46a4cb00077882 */ /* 0x000fcc0000000000 */
[----:B------:R-:W-:Y:S02]  /*2530*/  DFMA R18, R22, R20, R18 ;  /* 0x000000141612722b */ /* 0x000fe40000000012 */
[----:B------:R-:W-:Y:S01]  /*2540*/  DFMA R20, R10, R10, -R16 ;  /* 0x0000000a0a14722b */ /* 0x000fe20000000810 */
[----:B------:R-:W-:Y:S02]  /*2550*/  VIADD R23, R15, 0x100000 ;  /* 0x001000000f177836 */ /* 0x000fe40000000000 */
[----:B------:R-:W-:-:S06]  /*2560*/  IMAD.MOV.U32 R22, RZ, RZ, R14 ;  /* 0x000000ffff167224 */ /* 0x000fcc00078e000e */
[----:B------:R-:W-:Y:S02]  /*2570*/  DFMA R20, R10, R22, R20 ;  /* 0x000000160a14722b */ /* 0x000fe40000000014 */
[----:B------:R-:W-:Y:S01]  /*2580*/  DADD R22, R18, -UR6 ;  /* 0x8000000612167e29 */ /* 0x000fe20008000000 */
[----:B------:R-:W-:Y:S01]  /*2590*/  UMOV UR6, 0x80000000 ;  /* 0x8000000000067882 */ /* 0x000fe20000000000 */
[----:B------:R-:W-:Y:S01]  /*25a0*/  DFMA R18, R10, R16, -R24 ;  /* 0x000000100a12722b */ /* 0x000fe20000000818 */
[----:B------:R-:W-:-:S07]  /*25b0*/  UMOV UR7, 0x43300000 ;  /* 0x4330000000077882 */ /* 0x000fce0000000000 */
        /* <DEDUP_REMOVED lines=34> */
[----:B------:R-:W-:-:S08]  /*27e0*/  DFMA R10, R10, 2, -R16 ;  /* 0x400000000a0a782b */ /* 0x000fd00000000810 */
[----:B------:R-:W-:Y:S01]  /*27f0*/  DFMA R12, R12, 2, R10 ;  /* 0x400000000c0c782b */ /* 0x000fe2000000000a */
[----:B------:R-:W-:Y:S02]  /*2800*/  IMAD.MOV.U32 R10, RZ, RZ, 0x652b82fe ;  /* 0x652b82feff0a7424 */ /* 0x000fe400078e00ff */
[----:B------:R-:W-:-:S05]  /*2810*/  IMAD.MOV.U32 R11, RZ, RZ, 0x3ff71547 ;  /* 0x3ff71547ff0b7424 */ /* 0x000fca00078e00ff */
        /* <DEDUP_REMOVED lines=11> */
[----:B------:R-:W-:Y:S01]  /*28d0*/  MOV R8, 0xfca213ea ;  /* 0xfca213ea00087802 */ /* 0x000fe20000000f00 */
[----:B------:R-:W-:Y:S01]  /*28e0*/  IMAD.MOV.U32 R9, RZ, RZ, 0x3e928af3 ;  /* 0x3e928af3ff097424 */ /* 0x000fe200078e00ff */
[----:B------:R-:W-:-:S05]  /*28f0*/  UMOV UR7, 0x3e5ade15 ;  /* 0x3e5ade1500077882 */ /* 0x000fca0000000000 */
        /* <DEDUP_REMOVED lines=27> */
[----:B------:R-:W-:Y:S02]  /*2ab0*/  IMAD R17, R10, 0x100000, R9 ;  /* 0x001000000a117824 */ /* 0x000fe400078e0209 */
        /* <DEDUP_REMOVED lines=8> */
[----:B------:R-:W-:-:S04]  /*2b40*/  @!P1 SHF.R.S32.HI R11, RZ, 0x1, R11 ;  /* 0x00000001ff0b9819 */ /* 0x000fc8000001140b */
[----:B------:R-:W-:Y:S01]  /*2b50*/  @!P1 LEA R9, R11, R9, 0x14 ;  /* 0x000000090b099211 */ /* 0x000fe200078ea0ff */
[----:B------:R-:W-:-:S05]  /*2b60*/  @!P1 IMAD.IADD R10, R10, 0x1, -R11 ;  /* 0x000000010a0a9824 */ /* 0x000fca00078e0a0b */
[----:B------:R-:W-:Y:S01]  /*2b70*/  @!P1 LEA R11, R10, 0x3ff00000, 0x14 ;  /* 0x3ff000000a0b9811 */ /* 0x000fe200078ea0ff */
[----:B------:R-:W-:-:S06]  /*2b80*/  @!P1 IMAD.MOV.U32 R10, RZ, RZ, RZ ;  /* 0x000000ffff0a9224 */ /* 0x000fcc00078e00ff */
[----:B------:R-:W-:-:S11]  /*2b90*/  @!P1 DMUL R16, R8, R10 ;  /* 0x0000000a08109228 */ /* 0x000fd60000000000 */
.L_x_139:
[----:B------:R-:W-:Y:S01]  /*2ba0*/  DFMA R12, R12, R16, R16 ;  /* 0x000000100c0c722b */ /* 0x000fe20000000010 */
[----:B------:R-:W-:Y:S01]  /*2bb0*/  IMAD.MOV.U32 R8, RZ, RZ, R0 ;  /* 0x000000ffff087224 */ /* 0x000fe200078e0000 */
[----:B------:R-:W-:Y:S01]  /*2bc0*/  DSETP.NEU.AND P0, PT, |R16|, +INF , PT ;  /* 0x7ff000001000742a */ /* 0x000fe20003f0d200 */
[----:B------:R-:W-:-:S07]  /*2bd0*/  IMAD.MOV.U32 R9, RZ, RZ, 0x0 ;  /* 0x00000000ff097424 */ /* 0x000fce00078e00ff */
[----:B------:R-:W-:Y:S02]  /*2be0*/  FSEL R10, R16, R12, !P0 ;  /* 0x0000000c100a7208 */ /* 0x000fe40004000000 */
[----:B------:R-:W-:Y:S01]  /*2bf0*/  FSEL R11, R17, R13, !P0 ;  /* 0x0000000d110b7208 */ /* 0x000fe20004000000 */
[----:B------:R-:W-:Y:S06]  /*2c00*/  RET.REL.NODEC R8 `(_Z13initial_coffefiPfS_S_S_i) ;  /* 0xffffffd008fc7950 */ /* 0x000fec0003c3ffff */
.L_x_140:
        /* <DEDUP_REMOVED lines=15> */
.L_x_225:


//--------------------- .text._Z6get_d0ffiiiPf    --------------------------
	.section	.text._Z6get_d0ffiiiPf,"ax",@progbits
	.align	128
        .global         _Z6get_d0ffiiiPf
        .type           _Z6get_d0ffiiiPf,@function
        .size           _Z6get_d0ffiiiPf,(.L_x_226 - _Z6get_d0ffiiiPf)
        .other          _Z6get_d0ffiiiPf,@"STO_CUDA_ENTRY STV_DEFAULT"
_Z6get_d0ffiiiPf:
.text._Z6get_d0ffiiiPf:
[----:B------:R-:W-:Y:S08]  /*0000*/  LDC R1, c[0x0][0x37c] ;  /* 0x0000df00ff017b82 */ /* 0x000ff00000000800 */
[----:B------:R-:W0:Y:S01]  /*0010*/  LDC.64 R2, c[0x0][0x388] ;  /* 0x0000e200ff027b82 */ /* 0x000e220000000a00 */
[----:B------:R-:W1:Y:S07]  /*0020*/  LDCU.64 UR4, c[0x0][0x358] ;  /* 0x00006b00ff0477ac */ /* 0x000e6e0008000a00 */
[----:B------:R-:W2:Y:S01]  /*0030*/  LDC.64 R4, c[0x0][0x398] ;  /* 0x0000e600ff047b82 */ /* 0x000ea20000000a00 */
[----:B------:R-:W-:Y:S01]  /*0040*/  IMAD.MOV.U32 R6, RZ, RZ, 0x0 ;  /* 0x00000000ff067424 */ /* 0x000fe200078e00ff */
[----:B------:R-:W3:Y:S01]  /*0050*/  LDCU UR8, c[0x0][0x390] ;  /* 0x00007200ff0877ac */ /* 0x000ee20008000800 */
[----:B------:R-:W-:-:S05]  /*0060*/  IMAD.MOV.U32 R7, RZ, RZ, 0x3ffc3500 ;  /* 0x3ffc3500ff077424 */ /* 0x000fca00078e00ff */
[----:B------:R-:W4:Y:S01]  /*0070*/  LDC.64 R18, c[0x0][0x380] ;  /* 0x0000e000ff127b82 */ /* 0x000f220000000a00 */
[----:B0-----:R-:W-:-:S05]  /*0080*/  IMAD R0, R3, R2, RZ ;  /* 0x0000000203007224 */ /* 0x001fca00078e02ff */
[----:B------:R-:W-:-:S04]  /*0090*/  LEA.HI R0, R0, R0, RZ, 0x1 ;  /* 0x0000000000007211 */ /* 0x000fc800078f08ff */
[----:B------:R-:W-:-:S05]  /*00a0*/  SHF.R.S32.HI R3, RZ, 0x1, R0 ;  /* 0x00000001ff037819 */ /* 0x000fca0000011400 */
[----:B--2---:R-:W-:-:S05]  /*00b0*/  IMAD.WIDE R4, R3, 0x4, R4 ;  /* 0x0000000403047825 */ /* 0x004fca00078e0204 */
[----:B-1----:R0:W2:Y:S01]  /*00c0*/  LDG.E R0, desc[UR4][R4.64] ;  /* 0x0000000404007981 */ /* 0x0020a2000c1e1900 */
[----:B------:R-:W1:Y:S01]  /*00d0*/  MUFU.RCP64H R3, 1.762939453125 ;  /* 0x3ffc350000037908 */ /* 0x000e620000001800 */
[----:B------:R-:W-:Y:S01]  /*00e0*/  IMAD.MOV.U32 R2, RZ, RZ, RZ ;  /* 0x000000ffff027224 */ /* 0x000fe200078e00ff */
[----:B------:R-:W-:Y:S01]  /*00f0*/  UMOV UR6, 0x3ae80f1e ;  /* 0x3ae80f1e00067882 */ /* 0x000fe20000000000 */
[----:B------:R-:W-:Y:S01]  /*0100*/  UMOV UR7, 0x3eb1380b ;  /* 0x3eb1380b00077882 */ /* 0x000fe20000000000 */
[----:B----4-:R-:W-:Y:S01]  /*0110*/  FADD R18, R18, R19 ;  /* 0x0000001312127221 */ /* 0x010fe20000000000 */
[----:B------:R-:W-:Y:S01]  /*0120*/  IMAD.MOV.U32 R19, RZ, RZ, 0x3fe62e42 ;  /* 0x3fe62e42ff137424 */ /* 0x000fe200078e00ff */
[----:B------:R-:W-:Y:S02]  /*0130*/  UMOV UR9, 0x40310000 ;  /* 0x4031000000097882 */ /* 0x000fe40000000000 */
[----:B---3--:R-:W3:Y:S01]  /*0140*/  I2F.F64 R10, UR8 ;  /* 0x00000008000a7d12 */ /* 0x008ee20008201c00 */
[----:B0-----:R-:W-:Y:S01]  /*0150*/  IMAD.MOV.U32 R4, RZ, RZ, -0x748574fc ;  /* 0x8b7a8b04ff047424 */ /* 0x001fe200078e00ff */
[----:B------:R-:W-:Y:S01]  /*0160*/  UMOV UR8, 0x0 ;  /* 0x0000000000087882 */ /* 0x000fe20000000000 */
[----:B------:R-:W-:-:S05]  /*0170*/  IMAD.MOV.U32 R5, RZ, RZ, 0x3ed0ee25 ;  /* 0x3ed0ee25ff057424 */ /* 0x000fca00078e00ff */
[----:B------:R0:W4:Y:S01]  /*0180*/  F2F.F64.F32 R12, R18 ;  /* 0x00000012000c7310 */ /* 0x0001220000201800 */
[----:B-1----:R-:W-:Y:S02]  /*0190*/  DFMA R6, R2, -R6, 1 ;  /* 0x3ff000000206742b */ /* 0x002fe40000000806 */
[----:B---3--:R-:W-:Y:S01]  /*01a0*/  DADD R14, R10, R10 ;  /* 0x000000000a0e7229 */ /* 0x008fe2000000000a */
[----:B0-----:R-:W-:-:S05]  /*01b0*/  IMAD.MOV.U32 R18, RZ, RZ, -0x105c611 ;  /* 0xfefa39efff127424 */ /* 0x001fca00078e00ff */
[----:B------:R-:W-:Y:S02]  /*01c0*/  DFMA R6, R6, R6, R6 ;  /* 0x000000060606722b */ /* 0x000fe40000000006 */
[----:B----4-:R-:W-:-:S06]  /*01d0*/  DMUL R16, R12, 0.5 ;  /* 0x3fe000000c107828 */ /* 0x010fcc0000000000 */
[----:B------:R-:W-:-:S08]  /*01e0*/  DFMA R2, R2, R6, R2 ;  /* 0x000000060202722b */ /* 0x000fd00000000002 */
[----:B------:R-:W-:-:S08]  /*01f0*/  DMUL R6, R2, -0.237060546875 ;  /* 0xbfce580002067828 */ /* 0x000fd00000000000 */
[----:B------:R-:W-:-:S08]  /*0200*/  DFMA R6, R2, -0.237060546875, R6 ;  /* 0xbfce58000206782b */ /* 0x000fd00000000006 */
[C---:B------:R-:W-:Y:S02]  /*0210*/  DMUL R8, R6.reuse, R6 ;  /* 0x0000000606087228 */ /* 0x040fe40000000000 */
[----:B------:R-:W-:-:S06]  /*0220*/  DADD R12, -R6, -0.237060546875 ;  /* 0xbfce5800060c7429 */ /* 0x000fcc0000000100 */
        /* <DEDUP_REMOVED lines=14> */
[----:B------:R-:W-:Y:S01]  /*0310*/  DMUL R4, R14, R16 ;  /* 0x000000100e047228 */ /* 0x000fe20000000000 */
[----:B------:R-:W-:Y:S01]  /*0320*/  UMOV UR7, 0x3f899999 ;  /* 0x3f89999900077882 */ /* 0x000fe20000000000 */
[----:B------:R-:W-:Y:S02]  /*0330*/  DADD R16, R12, R12 ;  /* 0x000000000c107229 */ /* 0x000fe4000000000c */
[----:B------:R-:W-:Y:S02]  /*0340*/  DFMA R12, R18, UR8, R6 ;  /* 0x00000008120c7c2b */ /* 0x000fe40008000006 */
[----:B------:R-:W-:Y:S01]  /*0350*/  DFMA R14, R8, R10, UR6 ;  /* 0x00000006080e7e2b */ /* 0x000fe2000800000a */
[----:B------:R-:W-:Y:S01]  /*0360*/  UMOV UR6, 0x55555554 ;  /* 0x5555555400067882 */ /* 0x000fe20000000000 */
[----:B------:R-:W-:Y:S01]  /*0370*/  UMOV UR7, 0x3fb55555 ;  /* 0x3fb5555500077882 */ /* 0x000fe20000000000 */
[----:B------:R-:W0:Y:S01]  /*0380*/  MUFU.RCP64H R11, R5 ;  /* 0x00000005000b7308 */ /* 0x000e220000001800 */
[----:B------:R-:W-:Y:S01]  /*0390*/  DFMA R16, -R6, -0.237060546875, R16 ;  /* 0xbfce58000610782b */ /* 0x000fe20000000110 */
[----:B------:R-:W-:-:S03]  /*03a0*/  IMAD.MOV.U32 R10, RZ, RZ, 0x1 ;  /* 0x00000001ff0a7424 */ /* 0x000fc600078e00ff */
[----:B------:R-:W-:-:S04]  /*03b0*/  DFMA R14, R8, R14, UR6 ;  /* 0x00000006080e7e2b */ /* 0x000fc8000800000e */
[----:B------:R-:W-:Y:S02]  /*03c0*/  DMUL R16, R2, R16 ;  /* 0x0000001002107228 */ /* 0x000fe40000000000 */
[----:B------:R-:W-:Y:S02]  /*03d0*/  DFMA R2, -R18, 17, R12 ;  /* 0x403100001202782b */ /* 0x000fe4000000010c */
[----:B------:R-:W-:Y:S02]  /*03e0*/  DMUL R14, R8, R14 ;  /* 0x0000000e080e7228 */ /* 0x000fe40000000000 */
[----:B0-----:R-:W-:-:S04]  /*03f0*/  DFMA R8, -R4, R10, 1 ;  /* 0x3ff000000408742b */ /* 0x001fc8000000010a */
[C---:B------:R-:W-:Y:S02]  /*0400*/  DADD R2, -R6.reuse, R2 ;  /* 0x0000000006027229 */ /* 0x040fe40000000102 */
[----:B------:R-:W-:Y:S02]  /*0410*/  DFMA R14, R6, R14, R16 ;  /* 0x0000000e060e722b */ /* 0x000fe40000000010 */
[----:B------:R-:W-:-:S06]  /*0420*/  DFMA R8, R8, R8, R8 ;  /* 0x000000080808722b */ /* 0x000fcc0000000008 */
[----:B------:R-:W-:Y:S01]  /*0430*/  DADD R2, R14, -R2 ;  /* 0x000000000e027229 */ /* 0x000fe20000000802 */
[----:B------:R-:W-:Y:S02]  /*0440*/  IMAD.MOV.U32 R14, RZ, RZ, 0x3b39803f ;  /* 0x3b39803fff0e7424 */ /* 0x000fe400078e00ff */
[----:B------:R-:W-:Y:S01]  /*0450*/  IMAD.MOV.U32 R15, RZ, RZ, 0x3c7abc9e ;  /* 0x3c7abc9eff0f7424 */ /* 0x000fe200078e00ff */
[----:B------:R-:W-:-:S05]  /*0460*/  DFMA R8, R10, R8, R10 ;  /* 0x000000080a08722b */ /* 0x000fca000000000a */
[----:B------:R-:W-:-:S03]  /*0470*/  DFMA R2, R14, UR8, R2 ;  /* 0x000000080e027c2b */ /* 0x000fc60008000002 */
[----:B------:R-:W-:-:S05]  /*0480*/  DFMA R10, -R4, R8, 1 ;  /* 0x3ff00000040a742b */ /* 0x000fca0000000108 */
[----:B------:R-:W-:-:S03]  /*0490*/  DADD R2, R12, R2 ;  /* 0x000000000c027229 */ /* 0x000fc60000000002 */
[----:B------:R-:W-:Y:S01]  /*04a0*/  DFMA R10, R8, R10, R8 ;  /* 0x0000000a080a722b */ /* 0x000fe20000000008 */
[----:B--2---:R-:W0:Y:S02]  /*04b0*/  F2F.F64.F32 R6, R0 ;  /* 0x0000000000067310 */ /* 0x004e240000201800 */
[----:B0-----:R-:W-:-:S08]  /*04c0*/  DMUL R6, R6, 10 ;  /* 0x4024000006067828 */ /* 0x001fd00000000000 */
[----:B------:R-:W-:-:S08]  /*04d0*/  DMUL R6, R2, R6 ;  /* 0x0000000602067228 */ /* 0x000fd00000000000 */
[----:B------:R-:W-:Y:S02]  /*04e0*/  DMUL R2, R6, R10 ;  /* 0x0000000a06027228 */ /* 0x000fe40000000000 */
[----:B------:R-:W-:-:S06]  /*04f0*/  FSETP.GEU.AND P1, PT, |R7|, 6.5827683646048100446e-37, PT ;  /* 0x036000000700780b */ /* 0x000fcc0003f2e200 */
[----:B------:R-:W-:-:S08]  /*0500*/  DFMA R8, -R4, R2, R6 ;  /* 0x000000020408722b */ /* 0x000fd00000000106 */
[----:B------:R-:W-:-:S10]  /*0510*/  DFMA R2, R10, R8, R2 ;  /* 0x000000080a02722b */ /* 0x000fd40000000002 */
[----:B------:R-:W-:-:S05]  /*0520*/  FFMA R0, RZ, R5, R3 ;  /* 0x00000005ff007223 */ /* 0x000fca0000000003 */
[----:B------:R-:W-:-:S13]  /*0530*/  FSETP.GT.AND P0, PT, |R0|, 1.469367938527859385e-39, PT ;  /* 0x001000000000780b */ /* 0x000fda0003f04200 */
[----:B------:R-:W-:Y:S05]  /*0540*/  @P0 BRA P1, `(.L_x_141) ;  /* 0x0000000000100947 */ /* 0x000fea0000800000 */
[----:B------:R-:W-:-:S07]  /*0550*/  MOV R0, 0x570 ;  /* 0x0000057000007802 */ /* 0x000fce0000000f00 */
[----:B------:R-:W-:Y:S05]  /*0560*/  CALL.REL.NOINC `($__internal_9_$__cuda_sm20_div_rn_f64_full) ;  /* 0x0000000000187944 */ /* 0x000fea0003c00000 */
[----:B------:R-:W-:Y:S02]  /*0570*/  IMAD.MOV.U32 R2, RZ, RZ, R12 ;  /* 0x000000ffff027224 */ /* 0x000fe400078e000c */
[----:B------:R-:W-:-:S07]  /*0580*/  IMAD.MOV.U32 R3, RZ, RZ, R13 ;  /* 0x000000ffff037224 */ /* 0x000fce00078e000d */
.L_x_141:
[----:B------:R-:W0:Y:S01]  /*0590*/  LDC.64 R4, c[0x4][RZ] ;  /* 0x01000000ff047b82 */ /* 0x000e220000000a00 */
[----:B------:R-:W0:Y:S02]  /*05a0*/  F2F.F32.F64 R3, R2 ;  /* 0x0000000200037310 */ /* 0x000e240000301000 */
[----:B0-----:R-:W-:Y:S01]  /*05b0*/  STG.E desc[UR4][R4.64], R3 ;  /* 0x0000000304007986 */ /* 0x001fe2000c101904 */
[----:B------:R-:W-:Y:S05]  /*05c0*/  EXIT ;  /* 0x000000000000794d */ /* 0x000fea0003800000 */
        .weak           $__internal_9_$__cuda_sm20_div_rn_f64_full
        .type           $__internal_9_$__cuda_sm20_div_rn_f64_full,@function
        .size           $__internal_9_$__cuda_sm20_div_rn_f64_full,(.L_x_226 - $__internal_9_$__cuda_sm20_div_rn_f64_full)
$__internal_9_$__cuda_sm20_div_rn_f64_full:
[C---:B------:R-:W-:Y:S01]  /*05d0*/  FSETP.GEU.AND P0, PT, |R5|.reuse, 1.469367938527859385e-39, PT ;  /* 0x001000000500780b */ /* 0x040fe20003f0e200 */
[----:B------:R-:W-:Y:S01]  /*05e0*/  IMAD.MOV.U32 R8, RZ, RZ, 0x1 ;  /* 0x00000001ff087424 */ /* 0x000fe200078e00ff */
[C---:B------:R-:W-:Y:S01]  /*05f0*/  LOP3.LUT R2, R5.reuse, 0x800fffff, RZ, 0xc0, !PT ;  /* 0x800fffff05027812 */ /* 0x040fe200078ec0ff */
[----:B------:R-:W-:Y:S01]  /*0600*/  IMAD.MOV.U32 R13, RZ, RZ, 0x1ca00000 ;  /* 0x1ca00000ff0d7424 */ /* 0x000fe200078e00ff */
[----:B------:R-:W-:Y:S02]  /*0610*/  LOP3.LUT R17, R5, 0x7ff00000, RZ, 0xc0, !PT ;  /* 0x7ff0000005117812 */ /* 0x000fe400078ec0ff */
[----:B------:R-:W-:Y:S01]  /*0620*/  LOP3.LUT R3, R2, 0x3ff00000, RZ, 0xfc, !PT ;  /* 0x3ff0000002037812 */ /* 0x000fe200078efcff */
[----:B------:R-:W-:Y:S01]  /*0630*/  IMAD.MOV.U32 R2, RZ, RZ, R4 ;  /* 0x000000ffff027224 */ /* 0x000fe200078e0004 */
[----:B------:R-:W-:-:S04]  /*0640*/  LOP3.LUT R12, R7, 0x7ff00000, RZ, 0xc0, !PT ;  /* 0x7ff00000070c7812 */ /* 0x000fc800078ec0ff */
[----:B------:R-:W-:Y:S01]  /*0650*/  ISETP.GE.U32.AND P1, PT, R12, R17, PT ;  /* 0x000000110c00720c */ /* 0x000fe20003f26070 */
[----:B------:R-:W-:Y:S01]  /*0660*/  @!P0 DMUL R2, R4, 8.98846567431157953865e+307 ;  /* 0x7fe0000004028828 */ /* 0x000fe20000000000 */
[----:B------:R-:W-:-:S05]  /*0670*/  IMAD.MOV.U32 R19, RZ, RZ, R12 ;  /* 0x000000ffff137224 */ /* 0x000fca00078e000c */
[----:B------:R-:W0:Y:S02]  /*0680*/  MUFU.RCP64H R9, R3 ;  /* 0x0000000300097308 */ /* 0x000e240000001800 */
[----:B0-----:R-:W-:-:S08]  /*0690*/  DFMA R10, R8, -R2, 1 ;  /* 0x3ff00000080a742b */ /* 0x001fd00000000802 */
[----:B------:R-:W-:-:S08]  /*06a0*/  DFMA R10, R10, R10, R10 ;  /* 0x0000000a0a0a722b */ /* 0x000fd0000000000a */
[----:B------:R-:W-:Y:S01]  /*06b0*/  DFMA R10, R8, R10, R8 ;  /* 0x0000000a080a722b */ /* 0x000fe20000000008 */
[----:B------:R-:W-:Y:S01]  /*06c0*/  SEL R9, R13, 0x63400000, !P1 ;  /* 0x634000000d097807 */ /* 0x000fe20004800000 */
[----:B------:R-:W-:Y:S01]  /*06d0*/  IMAD.MOV.U32 R8, RZ, RZ, R6 ;  /* 0x000000ffff087224 */ /* 0x000fe200078e0006 */
[----:B------:R-:W-:Y:S02]  /*06e0*/  FSETP.GEU.AND P1, PT, |R7|, 1.469367938527859385e-39, PT ;  /* 0x001000000700780b */ /* 0x000fe40003f2e200 */
[----:B------:R-:W-:-:S03]  /*06f0*/  LOP3.LUT R9, R9, 0x800fffff, R7, 0xf8, !PT ;  /* 0x800fffff09097812 */ /* 0x000fc600078ef807 */
[----:B------:R-:W-:-:S08]  /*0700*/  DFMA R14, R10, -R2, 1 ;  /* 0x3ff000000a0e742b */ /* 0x000fd00000000802 */
[----:B------:R-:W-:Y:S01]  /*0710*/  DFMA R10, R10, R14, R10 ;  /* 0x0000000e0a0a722b */ /* 0x000fe2000000000a */
[----:B------:R-:W-:Y:S10]  /*0720*/  @P1 BRA `(.L_x_142) ;  /* 0x0000000000201947 */ /* 0x000ff40003800000 */
[----:B------:R-:W-:Y:S01]  /*0730*/  LOP3.LUT R15, R5, 0x7ff00000, RZ, 0xc0, !PT ;  /* 0x7ff00000050f7812 */ /* 0x000fe200078ec0ff */
[----:B------:R-:W-:-:S03]  /*0740*/  IMAD.MOV.U32 R14, RZ, RZ, RZ ;  /* 0x000000ffff0e7224 */ /* 0x000fc600078e00ff */
[----:B------:R-:W-:-:S04]  /*0750*/  ISETP.GE.U32.AND P1, PT, R12, R15, PT ;  /* 0x0000000f0c00720c */ /* 0x000fc80003f26070 */
[----:B------:R-:W-:-:S04]  /*0760*/  SEL R15, R13, 0x63400000, !P1 ;  /* 0x634000000d0f7807 */ /* 0x000fc80004800000 */
[----:B------:R-:W-:-:S04]  /*0770*/  LOP3.LUT R15, R15, 0x80000000, R7, 0xf8, !PT ;  /* 0x800000000f0f7812 */ /* 0x000fc800078ef807 */
[----:B------:R-:W-:-:S06]  /*0780*/  LOP3.LUT R15, R15, 0x100000, RZ, 0xfc, !PT ;  /* 0x001000000f0f7812 */ /* 0x000fcc00078efcff */
[----:B------:R-:W-:-:S10]  /*0790*/  DFMA R8, R8, 2, -R14 ;  /* 0x400000000808782b */ /* 0x000fd4000000080e */
[----:B------:R-:W-:-:S07]  /*07a0*/  LOP3.LUT R19, R9, 0x7ff00000, RZ, 0xc0, !PT ;  /* 0x7ff0000009137812 */ /* 0x000fce00078ec0ff */
.L_x_142:
[----:B------:R-:W-:Y:S01]  /*07b0*/  IMAD.MOV.U32 R18, RZ, RZ, R17 ;  /* 0x000000ffff127224 */ /* 0x000fe200078e0011 */
[----:B------:R-:W-:Y:S01]  /*07c0*/  @!P0 LOP3.LUT R18, R3, 0x7ff00000, RZ, 0xc0, !PT ;  /* 0x7ff0000003128812 */ /* 0x000fe200078ec0ff */
[----:B------:R-:W-:Y:S01]  /*07d0*/  VIADD R20, R19, 0xffffffff ;  /* 0xffffffff13147836 */ /* 0x000fe20000000000 */
[----:B------:R-:W-:-:S03]  /*07e0*/  DMUL R14, R10, R8 ;  /* 0x000000080a0e7228 */ /* 0x000fc60000000000 */
[----:B------:R-:W-:Y:S01]  /*07f0*/  VIADD R21, R18, 0xffffffff ;  /* 0xffffffff12157836 */ /* 0x000fe20000000000 */
[----:B------:R-:W-:-:S04]  /*0800*/  ISETP.GT.U32.AND P0, PT, R20, 0x7feffffe, PT ;  /* 0x7feffffe1400780c */ /* 0x000fc80003f04070 */
[----:B------:R-:W-:Y:S01]  /*0810*/  ISETP.GT.U32.OR P0, PT, R21, 0x7feffffe, P0 ;  /* 0x7feffffe1500780c */ /* 0x000fe20000704470 */
[----:B------:R-:W-:-:S08]  /*0820*/  DFMA R16, R14, -R2, R8 ;  /* 0x800000020e10722b */ /* 0x000fd00000000008 */
[----:B------:R-:W-:-:S04]  /*0830*/  DFMA R10, R10, R16, R14 ;  /* 0x000000100a0a722b */ /* 0x000fc8000000000e */
[----:B------:R-:W-:Y:S07]  /*0840*/  @P0 BRA `(.L_x_143) ;  /* 0x00000000006c0947 */ /* 0x000fee0003800000 */
        /* <DEDUP_REMOVED lines=27> */
.L_x_143:
        /* <DEDUP_REMOVED lines=16> */
.L_x_146:
[----:B------:R-:W-:Y:S01]  /*0b00*/  LOP3.LUT R13, R5, 0x80000, RZ, 0xfc, !PT ;  /* 0x00080000050d7812 */ /* 0x000fe200078efcff */
[----:B------:R-:W-:Y:S01]  /*0b10*/  IMAD.MOV.U32 R12, RZ, RZ, R4 ;  /* 0x000000ffff0c7224 */ /* 0x000fe200078e0004 */
[----:B------:R-:W-:Y:S06]  /*0b20*/  BRA `(.L_x_144) ;  /* 0x0000000000087947 */ /* 0x000fec0003800000 */
.L_x_145:
[----:B------:R-:W-:Y:S01]  /*0b30*/  LOP3.LUT R13, R7, 0x80000, RZ, 0xfc, !PT ;  /* 0x00080000070d7812 */ /* 0x000fe200078efcff */
[----:B------:R-:W-:-:S07]  /*0b40*/  IMAD.MOV.U32 R12, RZ, RZ, R6 ;  /* 0x000000ffff0c7224 */ /* 0x000fce00078e0006 */
.L_x_144:
[----:B------:R-:W-:Y:S02]  /*0b50*/  IMAD.MOV.U32 R2, RZ, RZ, R0 ;  /* 0x000000ffff027224 */ /* 0x000fe400078e0000 */
[----:B------:R-:W-:-:S04]  /*0b60*/  IMAD.MOV.U32 R3, RZ, RZ, 0x0 ;  /* 0x00000000ff037424 */ /* 0x000fc800078e00ff */
[----:B------:R-:W-:Y:S05]  /*0b70*/  RET.REL.NODEC R2 `(_Z6get_d0ffiiiPf) ;  /* 0xfffffff402207950 */ /* 0x000fea0003c3ffff */
.L_x_147:
        /* <DEDUP_REMOVED lines=16> */
.L_x_226:


//--------------------- .text._Z13update_stressiiiifffPfS_S_S_S_iS_S_S_S_S_S_S_S_S_S_S_S_S_S_iiiib --------------------------
	.section	.text._Z13update_stressiiiifffPfS_S_S_S_iS_S_S_S_S_S_S_S_S_S_S_S_S_S_iiiib,"ax",@progbits
	.align	128
        .global         _Z13update_stressiiiifffPfS_S_S_S_iS_S_S_S_S_S_S_S_S_S_S_S_S_S_iiiib
        .type           _Z13update_stressiiiifffPfS_S_S_S_iS_S_S_S_S_S_S_S_S_S_S_S_S_S_iiiib,@function
        .size           _Z13update_stressiiiifffPfS_S_S_S_iS_S_S_S_S_S_S_S_S_S_S_S_S_S_iiiib,(.L_x_230 - _Z13update_stressiiiifffPfS_S_S_S_iS_S_S_S_S_S_S_S_S_S_S_S_S_S_iiiib)
        .other          _Z13update_stressiiiifffPfS_S_S_S_iS_S_S_S_S_S_S_S_S_S_S_S_S_S_iiiib,@"STO_CUDA_ENTRY STV_DEFAULT"
_Z13update_stressiiiifffPfS_S_S_S_iS_S_S_S_S_S_S_S_S_S_S_S_S_S_iiiib:
.text._Z13update_stressiiiifffPfS_S_S_S_iS_S_S_S_S_S_S_S_S_S_S_S_S_S_iiiib:
[----:B------:R-:W0:Y:S08]  /*0000*/  LDC R1, c[0x0][0x37c] ;  /* 0x0000df00ff017b82 */ /* 0x000e300000000800 */
[----:B------:R-:W1:Y:S01]  /*0010*/  LDC R3, c[0x0][0x38c] ;  /* 0x0000e300ff037b82 */ /* 0x000e620000000800 */
[----:B------:R-:W2:Y:S01]  /*0020*/  S2R R0, SR_TID.X ;  /* 0x0000000000007919 */ /* 0x000ea20000002100 */
[----:B------:R-:W2:Y:S01]  /*0030*/  LDCU UR4, c[0x0][0x360] ;  /* 0x00006c00ff0477ac */ /* 0x000ea20008000800 */
[----:B0-----:R-:W-:Y:S01]  /*0040*/  VIADD R1, R1, 0xffffffd8 ;  /* 0xffffffd801017836 */ /* 0x001fe20000000000 */
[----:B------:R-:W2:Y:S01]  /*0050*/  S2R R7, SR_CTAID.X ;  /* 0x0000000000077919 */ /* 0x000ea20000002500 */
[----:B-1----:R-:W-:-:S04]  /*0060*/  IABS R9, R3 ;  /* 0x0000000300097213 */ /* 0x002fc80000000000 */
[----:B------:R-:W0:Y:S01]  /*0070*/  I2F.RP R2, R9 ;  /* 0x0000000900027306 */ /* 0x000e220000209400 */
[----:B--2---:R-:W-:-:S05]  /*0080*/  IMAD R0, R7, UR4, R0 ;  /* 0x0000000407007c24 */ /* 0x004fca000f8e0200 */
[----:B------:R-:W-:Y:S02]  /*0090*/  IABS R8, R0 ;  /* 0x0000000000087213 */ /* 0x000fe40000000000 */
[----:B0-----:R-:W0:Y:S02]  /*00a0*/  MUFU.RCP R2, R2 ;  /* 0x0000000200027308 */ /* 0x001e240000001000 */
[----:B0-----:R-:W-:-:S06]  /*00b0*/  VIADD R4, R2, 0xffffffe ;  /* 0x0ffffffe02047836 */ /* 0x001fcc0000000000 */
[----:B------:R0:W1:Y:S02]  /*00c0*/  F2I.FTZ.U32.TRUNC.NTZ R5, R4 ;  /* 0x0000000400057305 */ /* 0x000064000021f000 */
[----:B0-----:R-:W-:Y:S02]  /*00d0*/  IMAD.MOV.U32 R4, RZ, RZ, RZ ;  /* 0x000000ffff047224 */ /* 0x001fe400078e00ff */
[----:B-1----:R-:W-:-:S04]  /*00e0*/  IMAD.MOV R6, RZ, RZ, -R5 ;  /* 0x000000ffff067224 */ /* 0x002fc800078e0a05 */
[----:B------:R-:W-:-:S04]  /*00f0*/  IMAD R7, R6, R9, RZ ;  /* 0x0000000906077224 */ /* 0x000fc800078e02ff */
[----:B------:R-:W-:Y:S02]  /*0100*/  IMAD.HI.U32 R5, R5, R7, R4 ;  /* 0x0000000705057227 */ /* 0x000fe400078e0004 */
[----:B------:R-:W0:Y:S04]  /*0110*/  LDC.64 R6, c[0x0][0x390] ;  /* 0x0000e400ff067b82 */ /* 0x000e280000000a00 */
[----:B------:R-:W-:-:S05]  /*0120*/  IMAD.HI.U32 R2, R5, R8, RZ ;  /* 0x0000000805027227 */ /* 0x000fca00078e00ff */
[----:B------:R-:W-:-:S05]  /*0130*/  IADD3 R4, PT, PT, -R2, RZ, RZ ;  /* 0x000000ff02047210 */ /* 0x000fca0007ffe1ff */
[----:B------:R-:W-:-:S05]  /*0140*/  IMAD R4, R9, R4, R8 ;  /* 0x0000000409047224 */ /* 0x000fca00078e0208 */
[----:B------:R-:W-:Y:S01]  /*0150*/  ISETP.GT.U32.AND P1, PT, R9, R4, PT ;  /* 0x000000040900720c */ /* 0x000fe20003f24070 */
[----:B0-----:R-:W0:-:S12]  /*0160*/  MUFU.RCP R8, R7 ;  /* 0x0000000700087308 */ /* 0x001e180000001000 */
[----:B------:R-:W-:Y:S02]  /*0170*/  @!P1 IMAD.IADD R4, R4, 0x1, -R9 ;  /* 0x0000000104049824 */ /* 0x000fe400078e0a09 */
[----:B------:R-:W-:Y:S01]  /*0180*/  @!P1 VIADD R2, R2, 0x1 ;  /* 0x0000000102029836 */ /* 0x000fe20000000000 */
[----:B------:R-:W-:Y:S02]  /*0190*/  ISETP.NE.AND P1, PT, R3, RZ, PT ;  /* 0x000000ff0300720c */ /* 0x000fe40003f25270 */
[----:B------:R-:W-:Y:S02]  /*01a0*/  ISETP.GE.U32.AND P0, PT, R4, R9, PT ;  /* 0x000000090400720c */ /* 0x000fe40003f06070 */
[----:B------:R-:W-:Y:S01]  /*01b0*/  LOP3.LUT R4, R0, R3, RZ, 0x3c, !PT ;  /* 0x0000000300047212 */ /* 0x000fe200078e3cff */
[----:B0-----:R-:W-:-:S03]  /*01c0*/  FFMA R5, R8, -R7, 1 ;  /* 0x3f80000008057423 */ /* 0x001fc60000000807 */
[----:B------:R-:W-:Y:S02]  /*01d0*/  ISETP.GE.AND P2, PT, R4, RZ, PT ;  /* 0x000000ff0400720c */ /* 0x000fe40003f46270 */
[----:B------:R-:W0:Y:S01]  /*01e0*/  LDC R4, c[0x0][0x390] ;  /* 0x0000e400ff047b82 */ /* 0x000e220000000800 */
[----:B------:R-:W-:-:S04]  /*01f0*/  FFMA R5, R8, R5, R8 ;  /* 0x0000000508057223 */ /* 0x000fc80000000008 */
[----:B------:R-:W-:Y:S01]  /*0200*/  @P0 VIADD R2, R2, 0x1 ;  /* 0x0000000102020836 */ /* 0x000fe20000000000 */
[----:B------:R-:W1:Y:S01]  /*0210*/  FCHK P0, R6, R7 ;  /* 0x0000000706007302 */ /* 0x000e620000000000 */
[----:B------:R-:W-:-:S04]  /*0220*/  FFMA R16, R5, R6, RZ ;  /* 0x0000000605107223 */ /* 0x000fc800000000ff */
[----:B------:R-:W-:Y:S01]  /*0230*/  @!P2 IMAD.MOV R2, RZ, RZ, -R2 ;  /* 0x000000ffff02a224 */ /* 0x000fe200078e0a02 */
[----:B------:R-:W-:Y:S01]  /*0240*/  @!P1 LOP3.LUT R2, RZ, R3, RZ, 0x33, !PT ;  /* 0x00000003ff029212 */ /* 0x000fe200078e33ff */
[----:B------:R-:W-:-:S03]  /*0250*/  FFMA R8, R16, -R7, R6 ;  /* 0x8000000710087223 */ /* 0x000fc60000000006 */
[----:B------:R-:W-:Y:S01]  /*0260*/  IADD3 R9, PT, PT, -R2, RZ, RZ ;  /* 0x000000ff02097210 */ /* 0x000fe20007ffe1ff */
[----:B------:R-:W-:-:S04]  /*0270*/  FFMA R16, R5, R8, R16 ;  /* 0x0000000805107223 */ /* 0x000fc80000000010 */
[----:B------:R-:W-:Y:S01]  /*0280*/  IMAD R3, R3, R9, R0 ;  /* 0x0000000903037224 */ /* 0x000fe200078e0200 */
[----:B-1----:R-:W-:Y:S06]  /*0290*/  @!P0 BRA `(.L_x_148) ;  /* 0x0000000000108947 */ /* 0x002fec0003800000 */
[----:B------:R-:W1:Y:S01]  /*02a0*/  LDC R5, c[0x0][0x394] ;  /* 0x0000e500ff057b82 */ /* 0x000e620000000800 */
[----:B------:R-:W-:-:S07]  /*02b0*/  MOV R6, 0x2d0 ;  /* 0x000002d000067802 */ /* 0x000fce0000000f00 */
[----:B01----:R-:W-:Y:S05]  /*02c0*/  CALL.REL.NOINC `($__internal_12_$__cuda_sm3x_div_rn_noftz_f32_slowpath) ;  /* 0x0000001800e07944 */ /* 0x003fea0003c00000 */
[----:B------:R-:W-:-:S07]  /*02d0*/  IMAD.MOV.U32 R16, RZ, RZ, R5 ;  /* 0x000000ffff107224 */ /* 0x000fce00078e0005 */
.L_x_148:
[----:B------:R-:W1:Y:S01]  /*02e0*/  LDC R7, c[0x0][0x398] ;  /* 0x0000e600ff077b82 */ /* 0x000e620000000800 */
[----:B------:R-:W2:Y:S02]  /*02f0*/  LDCU UR4, c[0x0][0x390] ;  /* 0x00007200ff0477ac */ /* 0x000ea40008000800 */
[----:B--2---:R-:W-:Y:S01]  /*0300*/  IMAD.U32 R8, RZ, RZ, UR4 ;  /* 0x00000004ff087e24 */ /* 0x004fe2000f8e00ff */
[----:B-1----:R-:W1:Y:S08]  /*0310*/  MUFU.RCP R17, R7 ;  /* 0x0000000700117308 */ /* 0x002e700000001000 */
[----:B------:R-:W2:Y:S01]  /*0320*/  FCHK P0, R8, R7 ;  /* 0x0000000708007302 */ /* 0x000ea20000000000 */
[----:B-1----:R-:W-:-:S04]  /*0330*/  FFMA R6, R17, -R7, 1 ;  /* 0x3f80000011067423 */ /* 0x002fc80000000807 */
[----:B------:R-:W-:-:S04]  /*0340*/  FFMA R17, R17, R6, R17 ;  /* 0x0000000611117223 */ /* 0x000fc80000000011 */
[----:B------:R-:W-:-:S04]  /*0350*/  FFMA R6, R17, UR4, RZ ;  /* 0x0000000411067c23 */ /* 0x000fc800080000ff */
[----:B------:R-:W-:-:S04]  /*0360*/  FFMA R5, R6, -R7, UR4 ;  /* 0x0000000406057e23 */ /* 0x000fc80008000807 */
[----:B------:R-:W-:Y:S01]  /*0370*/  FFMA R17, R17, R5, R6 ;  /* 0x0000000511117223 */ /* 0x000fe20000000006 */
[----:B--2---:R-:W-:Y:S06]  /*0380*/  @!P0 BRA `(.L_x_149) ;  /* 0x0000000000108947 */ /* 0x004fec0003800000 */
[----:B------:R-:W1:Y:S01]  /*0390*/  LDC R5, c[0x0][0x398] ;  /* 0x0000e600ff057b82 */ /* 0x000e620000000800 */
[----:B------:R-:W-:-:S07]  /*03a0*/  MOV R6, 0x3c0 ;  /* 0x000003c000067802 */ /* 0x000fce0000000f00 */
[----:B01----:R-:W-:Y:S05]  /*03b0*/  CALL.REL.NOINC `($__internal_12_$__cuda_sm3x_div_rn_noftz_f32_slowpath) ;  /* 0x0000001800a47944 */ /* 0x003fea0003c00000 */
[----:B------:R-:W-:-:S07]  /*03c0*/  IMAD.MOV.U32 R17, RZ, RZ, R5 ;  /* 0x000000ffff117224 */ /* 0x000fce00078e0005 */
.L_x_149:
[----:B------:R-:W1:Y:S02]  /*03d0*/  LDCU.64 UR4, c[0x0][0x388] ;  /* 0x00007100ff0477ac */ /* 0x000e640008000a00 */
[----:B-1----:R-:W-:-:S06]  /*03e0*/  UIMAD UR4, UR5, UR4, -0x4 ;  /* 0xfffffffc050474a4 */ /* 0x002fcc000f8e0204 */
[----:B------:R-:W-:-:S04]  /*03f0*/  ISETP.GE.AND P0, PT, R0, UR4, PT ;  /* 0x0000000400007c0c */ /* 0x000fc8000bf06270 */
[----:B------:R-:W-:-:S13]  /*0400*/  ISETP.LT.OR P0, PT, R0, 0x4, P0 ;  /* 0x000000040000780c */ /* 0x000fda0000701670 */
[----:B------:R-:W-:Y:S05]  /*0410*/  @P0 EXIT ;  /* 0x000000000000094d */ /* 0x000fea0003800000 */
[----:B------:R-:W1:Y:S01]  /*0420*/  LDCU.U8 UR5, c[0x0][0x450] ;  /* 0x00008a00ff0577ac */ /* 0x000e620008000000 */
[----:B------:R-:W-:Y:S01]  /*0430*/  BSSY.RECONVERGENT B0, `(.L_x_150) ;  /* 0x0000096000007945 */ /* 0x000fe20003800200 */
[----:B------:R-:W2:Y:S01]  /*0440*/  LDCU UR9, c[0x0][0x3c8] ;  /* 0x00007900ff0977ac */ /* 0x000ea20008000800 */
[----:B------:R-:W2:Y:S01]  /*0450*/  LDCU.64 UR6, c[0x0][0x440] ;  /* 0x00008800ff0677ac */ /* 0x000ea20008000a00 */
[----:B------:R-:W3:Y:S01]  /*0460*/  LDCU UR4, c[0x0][0x44c] ;  /* 0x00008980ff0477ac */ /* 0x000ee20008000800 */
[----:B------:R-:W4:Y:S01]  /*0470*/  LDCU.64 UR10, c[0x0][0x358] ;  /* 0x00006b00ff0a77ac */ /* 0x000f220008000a00 */
[----:B-1----:R-:W-:Y:S02]  /*0480*/  UPRMT UR8, UR5, 0x8880, URZ ;  /* 0x0000888005087896 */ /* 0x002fe400080000ff */
[----:B--2---:R-:W-:Y:S02]  /*0490*/  UIADD3 UR5, UPT, UPT, UR6, UR9, URZ ;  /* 0x0000000906057290 */ /* 0x004fe4000fffe0ff */
[----:B---3--:R-:W-:-:S04]  /*04a0*/  UIADD3 UR4, UPT, UPT, -UR4, 0x1, URZ ;  /* 0x0000000104047890 */ /* 0x008fc8000fffe1ff */
[----:B------:R-:W-:-:S03]  /*04b0*/  UIMAD UR4, UR4, UR7, -UR5 ;  /* 0x00000007040472a4 */ /* 0x000fc6000f8e0a05 */
[----:B------:R-:W-:Y:S02]  /*04c0*/  UMOV UR5, UR8 ;  /* 0x0000000800057c82 */ /* 0x000fe40008000000 */
[----:B------:R-:W-:-:S09]  /*04d0*/  UISETP.NE.AND UP0, UPT, UR5, URZ, UPT ;  /* 0x000000ff0500728c */ /* 0x000fd2000bf05270 */
[----:B----4-:R-:W-:Y:S05]  /*04e0*/  BRA.U !UP0, `(.L_x_151) ;  /* 0x0000000908107547 */ /* 0x010fea000b800000 */
[----:B------:R-:W1:Y:S01]  /*04f0*/  LDC R6, c[0x0][0x448] ;  /* 0x00011200ff067b82 */ /* 0x000e620000000800 */
[----:B0-----:R-:W-:-:S04]  /*0500*/  VIADD R4, R2, UR4 ;  /* 0x0000000402047c36 */ /* 0x001fc80008000000 */
[----:B------:R-:W-:Y:S01]  /*0510*/  IMAD R4, R4, R4, RZ ;  /* 0x0000000404047224 */ /* 0x000fe200078e02ff */
[----:B-1----:R-:W-:-:S05]  /*0520*/  IADD3 R5, PT, PT, R3, -UR9, -R6 ;  /* 0x8000000903057c10 */ /* 0x002fca000fffe806 */
[----:B------:R-:W-:-:S05]  /*0530*/  IMAD R4, R5, R5, R4 ;  /* 0x0000000505047224 */ /* 0x000fca00078e0204 */
[----:B------:R-:W-:-:S13]  /*0540*/  ISETP.GT.U32.AND P0, PT, R4, 0xe1, PT ;  /* 0x000000e10400780c */ /* 0x000fda0003f04070 */
[----:B------:R-:W-:Y:S05]  /*0550*/  @P0 BRA `(.L_x_152) ;  /* 0x0000000400d80947 */ /* 0x000fea0003800000 */
[----:B------:R-:W-:Y:S01]  /*0560*/  ISETP.GE.U32.AND P0, PT, R4, 0x1a, PT ;  /* 0x0000001a0400780c */ /* 0x000fe20003f06070 */
[----:B------:R-:W-:Y:S02]  /*0570*/  HFMA2 R9, -RZ, RZ, 0, 0 ;  /* 0x00000000ff097431 */ /* 0x000fe400000001ff */
[----:B------:R-:W-:-:S10]  /*0580*/  IMAD.MOV.U32 R5, RZ, RZ, RZ ;  /* 0x000000ffff057224 */ /* 0x000fd400078e00ff */
[----:B------:R-:W-:Y:S05]  /*0590*/  @!P0 BRA `(.L_x_153) ;  /* 0x0000000400fc8947 */ /* 0x000fea0003800000 */
[----:B------:R-:W-:Y:S01]  /*05a0*/  I2FP.F32.U32 R5, R4 ;  /* 0x0000000400057245 */ /* 0x000fe20000201000 */
[----:B------:R-:W-:Y:S03]  /*05b0*/  BSSY.RECONVERGENT B1, `(.L_x_154) ;  /* 0x000000d000017945 */ /* 0x000fe60003800200 */
[----:B------:R0:W1:Y:S01]  /*05c0*/  MUFU.RSQ R4, R5 ;  /* 0x0000000500047308 */ /* 0x0000620000001400 */
[----:B------:R-:W-:-:S05]  /*05d0*/  VIADD R6, R5, 0xf3000000 ;  /* 0xf300000005067836 */ /* 0x000fca0000000000 */
[----:B------:R-:W-:-:S13]  /*05e0*/  ISETP.GT.U32.AND P0, PT, R6, 0x727fffff, PT ;  /* 0x727fffff0600780c */ /* 0x000fda0003f04070 */
[----:B01----:R-:W-:Y:S05]  /*05f0*/  @!P0 BRA `(.L_x_155) ;  /* 0x0000000000108947 */ /* 0x003fea0003800000 */
[----:B------:R-:W-:-:S07]  /*0600*/  MOV R6, 0x620 ;  /* 0x0000062000067802 */ /* 0x000fce0000000f00 */
[----:B------:R-:W-:Y:S05]  /*0610*/  CALL.REL.NOINC `($__internal_11_$__cuda_sm20_sqrt_rn_f32_slowpath) ;  /* 0x0000001400b87944 */ /* 0x000fea0003c00000 */
[----:B------:R-:W-:Y:S01]  /*0620*/  IMAD.MOV.U32 R12, RZ, RZ, R24 ;  /* 0x000000ffff0c7224 */ /* 0x000fe200078e0018 */
[----:B------:R-:W-:Y:S06]  /*0630*/  BRA `(.L_x_156) ;  /* 0x0000000000107947 */ /* 0x000fec0003800000 */
.L_x_155:
[----:B------:R-:W-:Y:S01]  /*0640*/  FMUL.FTZ R12, R5, R4 ;  /* 0x00000004050c7220 */ /* 0x000fe20000410000 */
[----:B------:R-:W-:-:S03]  /*0650*/  FMUL.FTZ R4, R4, 0.5 ;  /* 0x3f00000004047820 */ /* 0x000fc60000410000 */
[----:B------:R-:W-:-:S04]  /*0660*/  FFMA R5, -R12, R12, R5 ;  /* 0x0000000c0c057223 */ /* 0x000fc80000000105 */
[----:B------:R-:W-:-:S07]  /*0670*/  FFMA R12, R5, R4, R12 ;  /* 0x00000004050c7223 */ /* 0x000fce000000000c */
.L_x_156:
[----:B------:R-:W-:Y:S05]  /*0680*/  BSYNC.RECONVERGENT B1 ;  /* 0x0000000000017941 */ /* 0x000fea0003800200 */
.L_x_154:
[----:B------:R-:W0:Y:S01]  /*0690*/  MUFU.RCP64H R5, 44 ;  /* 0x4046000000057908 */ /* 0x000e220000001800 */
[----:B------:R-:W-:Y:S01]  /*06a0*/  IMAD.MOV.U32 R10, RZ, RZ, 0x0 ;  /* 0x00000000ff0a7424 */ /* 0x000fe200078e00ff */
[----:B------:R-:W-:Y:S01]  /*06b0*/  MOV R11, 0x40460000 ;  /* 0x40460000000b7802 */ /* 0x000fe20000000f00 */
[----:B------:R-:W-:Y:S02]  /*06c0*/  IMAD.MOV.U32 R4, RZ, RZ, 0x1 ;  /* 0x00000001ff047424 */ /* 0x000fe400078e00ff */
[----:B------:R-:W-:Y:S01]  /*06d0*/  FADD R12, R12, -5 ;  /* 0xc0a000000c0c7421 */ /* 0x000fe20000000000 */
[----:B------:R-:W-:Y:S03]  /*06e0*/  BSSY.RECONVERGENT B1, `(.L_x_157) ;  /* 0x0000011000017945 */ /* 0x000fe60003800200 */
[----:B0-----:R-:W-:-:S08]  /*06f0*/  DFMA R6, R4, -R10, 1 ;  /* 0x3ff000000406742b */ /* 0x001fd0000000080a */
[----:B------:R-:W-:Y:S02]  /*0700*/  DFMA R8, R6, R6, R6 ;  /* 0x000000060608722b */ /* 0x000fe40000000006 */
[----:B------:R-:W0:Y:S06]  /*0710*/  F2F.F64.F32 R6, R12 ;  /* 0x0000000c00067310 */ /* 0x000e2c0000201800 */
[----:B------:R-:W-:-:S08]  /*0720*/  DFMA R8, R4, R8, R4 ;  /* 0x000000080408722b */ /* 0x000fd00000000004 */
[----:B------:R-:W-:Y:S02]  /*0730*/  DFMA R4, R8, -R10, 1 ;  /* 0x3ff000000804742b */ /* 0x000fe4000000080a */
[----:B0-----:R-:W-:-:S06]  /*0740*/  DMUL R6, R6, 4 ;  /* 0x4010000006067828 */ /* 0x001fcc0000000000 */
[----:B------:R-:W-:-:S04]  /*0750*/  DFMA R4, R8, R4, R8 ;  /* 0x000000040804722b */ /* 0x000fc80000000008 */
[----:B------:R-:W-:-:S04]  /*0760*/  FSETP.GEU.AND P1, PT, |R7|, 6.5827683646048100446e-37, PT ;  /* 0x036000000700780b */ /* 0x000fc80003f2e200 */
[----:B------:R-:W-:-:S08]  /*0770*/  DMUL R8, R6, R4 ;  /* 0x0000000406087228 */ /* 0x000fd00000000000 */
[----:B------:R-:W-:-:S08]  /*0780*/  DFMA R10, R8, -44, R6 ;  /* 0xc0460000080a782b */ /* 0x000fd00000000006 */
[----:B------:R-:W-:-:S10]  /*0790*/  DFMA R4, R4, R10, R8 ;  /* 0x0000000a0404722b */ /* 0x000fd40000000008 */
[----:B------:R-:W-:-:S05]  /*07a0*/  FFMA R8, RZ, 3.09375, R5 ;  /* 0x40460000ff087823 */ /* 0x000fca0000000005 */
[----:B------:R-:W-:-:S13]  /*07b0*/  FSETP.GT.AND P0, PT, |R8|, 1.469367938527859385e-39, PT ;  /* 0x001000000800780b */ /* 0x000fda0003f04200 */
[----:B------:R-:W-:Y:S05]  /*07c0*/  @P0 BRA P1, `(.L_x_158) ;  /* 0x0000000000080947 */ /* 0x000fea0000800000 */
[----:B------:R-:W-:-:S07]  /*07d0*/  MOV R10, 0x7f0 ;  /* 0x000007f0000a7802 */ /* 0x000fce0000000f00 */
[----:B------:R-:W-:Y:S05]  /*07e0*/  CALL.REL.NOINC `($__internal_10_$__cuda_sm20_div_rn_f64_full) ;  /* 0x0000001000047944 */ /* 0x000fea0003c00000 */
.L_x_158:
[----:B------:R-:W-:Y:S05]  /*07f0*/  BSYNC.RECONVERGENT B1 ;  /* 0x0000000000017941 */ /* 0x000fea0003800200 */
.L_x_157:
[----:B------:R-:W-:Y:S01]  /*0800*/  UMOV UR4, 0x542fe938 ;  /* 0x542fe93800047882 */ /* 0x000fe20000000000 */
[----:B------:R-:W-:Y:S01]  /*0810*/  UMOV UR5, 0x400921fb ;  /* 0x400921fb00057882 */ /* 0x000fe20000000000 */
[----:B------:R-:W-:Y:S01]  /*0820*/  BSSY.RECONVERGENT B2, `(.L_x_159) ;  /* 0x000001d000027945 */ /* 0x000fe20003800200 */
[----:B------:R-:W-:-:S08]  /*0830*/  DMUL R4, R4, UR4 ;  /* 0x0000000404047c28 */ /* 0x000fd00008000000 */
[----:B------:R-:W-:-:S14]  /*0840*/  DSETP.NEU.AND P0, PT, |R4|, +INF , PT ;  /* 0x7ff000000400742a */ /* 0x000fdc0003f0d200 */
[----:B------:R-:W-:Y:S01]  /*0850*/  @!P0 DMUL R24, RZ, R4 ;  /* 0x00000004ff188228 */ /* 0x000fe20000000000 */
[----:B------:R-:W-:Y:S01]  /*0860*/  @!P0 IMAD.MOV.U32 R26, RZ, RZ, 0x1 ;  /* 0x00000001ff1a8424 */ /* 0x000fe200078e00ff */
[----:B------:R-:W-:Y:S09]  /*0870*/  @!P0 BRA `(.L_x_160) ;  /* 0x00000000005c8947 */ /* 0x000ff20003800000 */
[----:B------:R-:W-:Y:S01]  /*0880*/  UMOV UR4, 0x6dc9c883 ;  /* 0x6dc9c88300047882 */ /* 0x000fe20000000000 */
[----:B------:R-:W-:Y:S01]  /*0890*/  UMOV UR5, 0x3fe45f30 ;  /* 0x3fe45f3000057882 */ /* 0x000fe20000000000 */
[C---:B------:R-:W-:Y:S01]  /*08a0*/  DSETP.GE.AND P0, PT, |R4|.reuse, 2.14748364800000000000e+09, PT ;  /* 0x41e000000400742a */ /* 0x040fe20003f06200 */
[----:B------:R-:W-:Y:S01]  /*08b0*/  BSSY.RECONVERGENT B1, `(.L_x_161) ;  /* 0x0000012000017945 */ /* 0x000fe20003800200 */
[----:B------:R-:W-:Y:S01]  /*08c0*/  DMUL R6, R4, UR4 ;  /* 0x0000000404067c28 */ /* 0x000fe20008000000 */
[----:B------:R-:W-:Y:S01]  /*08d0*/  UMOV UR4, 0x54442d18 ;  /* 0x54442d1800047882 */ /* 0x000fe20000000000 */
[----:B------:R-:W-:-:S04]  /*08e0*/  UMOV UR5, 0x3ff921fb ;  /* 0x3ff921fb00057882 */ /* 0x000fc80000000000 */
[----:B------:R-:W0:Y:S08]  /*08f0*/  F2I.F64 R26, R6 ;  /* 0x00000006001a7311 */ /* 0x000e300000301100 */
[----:B0-----:R-:W0:Y:S02]  /*0900*/  I2F.F64 R24, R26 ;  /* 0x0000001a00187312 */ /* 0x001e240000201c00 */
[----:B0-----:R-:W-:Y:S01]  /*0910*/  DFMA R8, R24, -UR4, R4 ;  /* 0x8000000418087c2b */ /* 0x001fe20008000004 */
[----:B------:R-:W-:Y:S01]  /*0920*/  UMOV UR4, 0x33145c00 ;  /* 0x33145c0000047882 */ /* 0x000fe20000000000 */
[----:B------:R-:W-:-:S06]  /*0930*/  UMOV UR5, 0x3c91a626 ;  /* 0x3c91a62600057882 */ /* 0x000fcc0000000000 */
[----:B------:R-:W-:Y:S01]  /*0940*/  DFMA R8, R24, -UR4, R8 ;  /* 0x8000000418087c2b */ /* 0x000fe20008000008 */
[----:B------:R-:W-:Y:S01]  /*0950*/  UMOV UR4, 0x252049c0 ;  /* 0x252049c000047882 */ /* 0x000fe20000000000 */
[----:B------:R-:W-:-:S06]  /*0960*/  UMOV UR5, 0x397b839a ;  /* 0x397b839a00057882 */ /* 0x000fcc0000000000 */
[----:B------:R-:W-:Y:S01]  /*0970*/  DFMA R24, R24, -UR4, R8 ;  /* 0x8000000418187c2b */ /* 0x000fe20008000008 */
[----:B------:R-:W-:Y:S10]  /*0980*/  @!P0 BRA `(.L_x_162) ;  /* 0x0000000000108947 */ /* 0x000ff40003800000 */
[----:B------:R-:W-:-:S07]  /*0990*/  MOV R14, 0x9b0 ;  /* 0x000009b0000e7802 */ /* 0x000fce0000000f00 */
[----:B------:R-:W-:Y:S05]  /*09a0*/  CALL.REL.NOINC `($_Z13update_stressiiiifffPfS_S_S_S_iS_S_S_S_S_S_S_S_S_S_S_S_S_S_iiiib$__internal_trig_reduction_slowpathd) ;  /* 0x0000001800b47944 */ /* 0x000fea0003c00000 */
[----:B------:R-:W-:Y:S01]  /*09b0*/  IMAD.MOV.U32 R24, RZ, RZ, R6 ;  /* 0x000000ffff187224 */ /* 0x000fe200078e0006 */
[----:B------:R-:W-:-:S07]  /*09c0*/  MOV R25, R7 ;  /* 0x0000000700197202 */ /* 0x000fce0000000f00 */
.L_x_162:
[----:B------:R-:W-:Y:S05]  /*09d0*/  BSYNC.RECONVERGENT B1 ;  /* 0x0000000000017941 */ /* 0x000fea0003800200 */
.L_x_161:
[----:B------:R-:W-:-:S07]  /*09e0*/  VIADD R26, R26, 0x1 ;  /* 0x000000011a1a7836 */ /* 0x000fce0000000000 */
.L_x_160:
[----:B------:R-:W-:Y:S05]  /*09f0*/  BSYNC.RECONVERGENT B2 ;  /* 0x0000000000027941 */ /* 0x000fea0003800200 */
.L_x_159:
[----:B------:R-:W0:Y:S01]  /*0a00*/  LDCU.64 UR4, c[0x4][0x18] ;  /* 0x01000300ff0477ac */ /* 0x000e220008000a00 */
[C---:B------:R-:W-:Y:S02]  /*0a10*/  IMAD.SHL.U32 R4, R26.reuse, 0x40, RZ ;  /* 0x000000401a047824 */ /* 0x040fe400078e00ff */
[----:B------:R-:W-:Y:S01]  /*0a20*/  HFMA2 R20, -RZ, RZ, 0.00974273681640625, -2.12192535400390625e-05 ;  /* 0x20fd8164ff147431 */ /* 0x000fe200000001ff */
[----:B------:R-:W-:Y:S01]  /*0a30*/  LOP3.LUT R18, R26, 0x1, RZ, 0xc0, !PT ;  /* 0x000000011a127812 */ /* 0x000fe200078ec0ff */
[----:B------:R-:W-:Y:S01]  /*0a40*/  IMAD.MOV.U32 R21, RZ, RZ, 0x3da8ff83 ;  /* 0x3da8ff83ff157424 */ /* 0x000fe200078e00ff */
[----:B------:R-:W1:Y:S01]  /*0a50*/  LDC.64 R22, c[0x0][0x438] ;  /* 0x00010e00ff167b82 */ /* 0x000e620000000a00 */
[----:B------:R-:W-:-:S04]  /*0a60*/  LOP3.LUT R4, R4, 0x40, RZ, 0xc0, !PT ;  /* 0x0000004004047812 */ /* 0x000fc800078ec0ff */
[----:B0-----:R-:W-:-:S05]  /*0a70*/  IADD3 R28, P0, PT, R4, UR4, RZ ;  /* 0x00000004041c7c10 */ /* 0x001fca000ff1e0ff */
[----:B------:R-:W-:-:S05]  /*0a80*/  IMAD.X R29, RZ, RZ, UR5, P0 ;  /* 0x00000005ff1d7e24 */ /* 0x000fca00080e06ff */
[----:B------:R-:W2:Y:S04]  /*0a90*/  LDG.E.128.CONSTANT R4, desc[UR10][R28.64] ;  /* 0x0000000a1c047981 */ /* 0x000ea8000c1e9d00 */
[----:B------:R-:W3:Y:S04]  /*0aa0*/  LDG.E.128.CONSTANT R8, desc[UR10][R28.64+0x10] ;  /* 0x0000100a1c087981 */ /* 0x000ee8000c1e9d00 */
[----:B------:R-:W4:Y:S01]  /*0ab0*/  LDG.E.128.CONSTANT R12, desc[UR10][R28.64+0x20] ;  /* 0x0000200a1c0c7981 */ /* 0x000f22000c1e9d00 */
[----:B------:R-:W-:Y:S01]  /*0ac0*/  ISETP.NE.U32.AND P0, PT, R18, 0x1, PT ;  /* 0x000000011200780c */ /* 0x000fe20003f05070 */
[----:B------:R-:W-:Y:S01]  /*0ad0*/  DMUL R18, R24, R24 ;  /* 0x0000001818127228 */ /* 0x000fe20000000000 */
[----:B-1----:R-:W-:-:S02]  /*0ae0*/  IMAD.WIDE.U32 R22, R0, 0x4, R22 ;  /* 0x0000000400167825 */ /* 0x002fc400078e0016 */
[----:B------:R-:W-:Y:S02]  /*0af0*/  FSEL R20, R20, -8.06006814911005101289e+34, !P0 ;  /* 0xf9785eba14147808 */ /* 0x000fe40004000000 */
[----:B------:R-:W-:Y:S02]  /*0b00*/  FSEL R21, -R21, 0.11223486810922622681, !P0 ;  /* 0x3de5db6515157808 */ /* 0x000fe40004000100 */
[----:B------:R-:W5:Y:S04]  /*0b10*/  LDG.E R22, desc[UR10][R22.64] ;  /* 0x0000000a16167981 */ /* 0x000f68000c1e1900 */
[----:B--2---:R-:W-:Y:S01]  /*0b20*/  DFMA R20, R18, R20, R4 ;  /* 0x000000141214722b */ /* 0x004fe20000000004 */
[----:B------:R-:W0:Y:S02]  /*0b30*/  LDC.64 R4, c[0x0][0x430] ;  /* 0x00010c00ff047b82 */ /* 0x000e240000000a00 */
[----:B0-----:R-:W-:-:S06]  /*0b40*/  IMAD.WIDE.U32 R4, R0, 0x4, R4 ;  /* 0x0000000400047825 */ /* 0x001fcc00078e0004 */
[----:B------:R-:W2:Y:S01]  /*0b50*/  LDG.E R4, desc[UR10][R4.64] ;  /* 0x0000000a04047981 */ /* 0x000ea2000c1e1900 */
[----:B------:R-:W-:-:S08]  /*0b60*/  DFMA R6, R18, R20, R6 ;  /* 0x000000141206722b */ /* 0x000fd00000000006 */
[----:B---3--:R-:W-:-:S08]  /*0b70*/  DFMA R6, R18, R6, R8 ;  /* 0x000000061206722b */ /* 0x008fd00000000008 */
[----:B------:R-:W-:-:S08]  /*0b80*/  DFMA R6, R18, R6, R10 ;  /* 0x000000061206722b */ /* 0x000fd0000000000a */
[----:B----4-:R-:W-:-:S08]  /*0b90*/  DFMA R6, R18, R6, R12 ;  /* 0x000000061206722b */ /* 0x010fd0000000000c */
[----:B------:R-:W-:-:S08]  /*0ba0*/  DFMA R6, R18, R6, R14 ;  /* 0x000000061206722b */ /* 0x000fd0000000000e */
[----:B------:R-:W-:Y:S02]  /*0bb0*/  DFMA R24, R6, R24, R24 ;  /* 0x000000180618722b */ /* 0x000fe40000000018 */
[----:B------:R-:W-:-:S10]  /*0bc0*/  DFMA R6, R18, R6, 1 ;  /* 0x3ff000001206742b */ /* 0x000fd40000000006 */
[----:B------:R-:W-:Y:S02]  /*0bd0*/  FSEL R8, R6, R24, !P0 ;  /* 0x0000001806087208 */ /* 0x000fe40004000000 */
[----:B------:R-:W-:-:S06]  /*0be0*/  FSEL R9, R7, R25, !P0 ;  /* 0x0000001907097208 */ /* 0x000fcc0004000000 */
[----:B------:R-:W-:Y:S01]  /*0bf0*/  DADD R6, RZ, -R8 ;  /* 0x00000000ff067229 */ /* 0x000fe20000000808 */
[----:B------:R-:W-:Y:S01]  /*0c00*/  LOP3.LUT P0, RZ, R26, 0x2, RZ, 0xc0, !PT ;  /* 0x000000021aff7812 */ /* 0x000fe2000780c0ff */
[----:B-----5:R-:W0:Y:S08]  /*0c10*/  F2F.F64.F32 R22, R22 ;  /* 0x0000001600167310 */ /* 0x020e300000201800 */
[----:B------:R-:W-:-:S02]  /*0c20*/  FSEL R6, R8, R6, !P0 ;  /* 0x0000000608067208 */ /* 0x000fc40004000000 */
[----:B------:R-:W-:-:S06]  /*0c30*/  FSEL R7, R9, R7, !P0 ;  /* 0x0000000709077208 */ /* 0x000fcc0004000000 */
[----:B------:R-:W-:-:S08]  /*0c40*/  DADD R6, -R6, 1 ;  /* 0x3ff0000006067429 */ /* 0x000fd00000000100 */
[----:B------:R-:W-:-:S08]  /*0c50*/  DMUL R6, R6, 0.5 ;  /* 0x3fe0000006067828 */ /* 0x000fd00000000000 */
[----:B0-----:R-:W-:-:S10]  /*0c60*/  DMUL R8, R6, R22 ;  /* 0x0000001606087228 */ /* 0x001fd40000000000 */
[----:B------:R-:W-:Y:S08]  /*0c70*/  F2F.F32.F64 R9, R8 ;  /* 0x0000000800097310 */ /* 0x000ff00000301000 */
[----:B--2---:R-:W0:Y:S02]  /*0c80*/  F2F.F64.F32 R4, R4 ;  /* 0x0000000400047310 */ /* 0x004e240000201800 */
[----:B0-----:R-:W-:-:S06]  /*0c90*/  DMUL R6, R6, R4 ;  /* 0x0000000406067228 */ /* 0x001fcc0000000000 */
[----:B------:R0:W1:Y:S01]  /*0ca0*/  F2F.F32.F64 R5, R6 ;  /* 0x0000000600057310 */ /* 0x0000620000301000 */
[----:B------:R-:W-:Y:S05]  /*0cb0*/  BRA `(.L_x_153) ;  /* 0x0000000000347947 */ /* 0x000fea0003800000 */
.L_x_152:
[----:B------:R-:W0:Y:S08]  /*0cc0*/  LDC.64 R4, c[0x0][0x438] ;  /* 0x00010e00ff047b82 */ /* 0x000e300000000a00 */
[----:B------:R-:W1:Y:S01]  /*0cd0*/  LDC.64 R8, c[0x0][0x430] ;  /* 0x00010c00ff087b82 */ /* 0x000e620000000a00 */
[----:B0-----:R-:W-:-:S04]  /*0ce0*/  IMAD.WIDE.U32 R6, R0, 0x4, R4 ;  /* 0x0000000400067825 */ /* 0x001fc800078e0004 */
[----:B-1----:R-:W-:Y:S02]  /*0cf0*/  IMAD.WIDE.U32 R4, R0, 0x4, R8 ;  /* 0x0000000400047825 */ /* 0x002fe400078e0008 */
[----:B------:R2:W5:Y:S04]  /*0d00*/  LDG.E R9, desc[UR10][R6.64] ;  /* 0x0000000a06097981 */ /* 0x000568000c1e1900 */
[----:B------:R2:W5:Y:S01]  /*0d10*/  LDG.E R5, desc[UR10][R4.64] ;  /* 0x0000000a04057981 */ /* 0x000562000c1e1900 */
[----:B------:R-:W-:Y:S05]  /*0d20*/  BRA `(.L_x_153) ;  /* 0x0000000000187947 */ /* 0x000fea0003800000 */
.L_x_151:
[----:B0-----:R-:W0:Y:S08]  /*0d30*/  LDC.64 R4, c[0x0][0x438] ;  /* 0x00010e00ff047b82 */ /* 0x001e300000000a00 */
[----:B------:R-:W1:Y:S01]  /*0d40*/  LDC.64 R8, c[0x0][0x430] ;  /* 0x00010c00ff087b82 */ /* 0x000e620000000a00 */
[----:B0-----:R-:W-:-:S04]  /*0d50*/  IMAD.WIDE.U32 R6, R0, 0x4, R4 ;  /* 0x0000000400067825 */ /* 0x001fc800078e0004 */
[----:B-1----:R-:W-:Y:S02]  /*0d60*/  IMAD.WIDE.U32 R4, R0, 0x4, R8 ;  /* 0x0000000400047825 */ /* 0x002fe400078e0008 */
[----:B------:R3:W5:Y:S04]  /*0d70*/  LDG.E R9, desc[UR10][R6.64] ;  /* 0x0000000a06097981 */ /* 0x000768000c1e1900 */
[----:B------:R3:W5:Y:S02]  /*0d80*/  LDG.E R5, desc[UR10][R4.64] ;  /* 0x0000000a04057981 */ /* 0x000764000c1e1900 */
.L_x_153:
[----:B------:R-:W-:Y:S05]  /*0d90*/  BSYNC.RECONVERGENT B0 ;  /* 0x0000000000007941 */ /* 0x000fea0003800200 */
.L_x_150:
[----:B0-23--:R-:W0:Y:S02]  /*0da0*/  LDC.64 R6, c[0x0][0x388] ;  /* 0x0000e200ff067b82 */ /* 0x00de240000000a00 */
[----:B0-----:R-:W-:Y:S02]  /*0db0*/  VIADD R4, R7, 0xfffffffc ;  /* 0xfffffffc07047836 */ /* 0x001fe40000000000 */
[----:B------:R-:W-:-:S03]  /*0dc0*/  VIADD R11, R6, 0xfffffffc ;  /* 0xfffffffc060b7836 */ /* 0x000fc60000000000 */
[----:B------:R-:W-:Y:S02]  /*0dd0*/  ISETP.GE.AND P0, PT, R3, R4, PT ;  /* 0x000000040300720c */ /* 0x000fe40003f06270 */
[C---:B------:R-:W-:Y:S02]  /*0de0*/  VIMNMX R4, PT, PT, R2.reuse, R3, PT ;  /* 0x0000000302047248 */ /* 0x040fe40003fe0100 */
[----:B------:R-:W-:-:S04]  /*0df0*/  ISETP.GE.OR P0, PT, R2, R11, P0 ;  /* 0x0000000b0200720c */ /* 0x000fc80000706670 */
[----:B------:R-:W-:-:S13]  /*0e00*/  ISETP.LT.OR P0, PT, R4, 0x4, P0 ;  /* 0x000000040400780c */ /* 0x000fda0000701670 */
[----:B------:R-:W-:Y:S05]  /*0e10*/  @P0 EXIT ;  /* 0x000000000000094d */ /* 0x000fea0003800000 */
[----:B------:R-:W0:Y:S01]  /*0e20*/  LDC.64 R28, c[0x0][0x3a0] ;  /* 0x0000e800ff1c7b82 */ /* 0x000e220000000a00 */
[--C-:B------:R-:W-:Y:S01]  /*0e30*/  IMAD.MOV R21, RZ, RZ, -R7.reuse ;  /* 0x000000ffff157224 */ /* 0x100fe200078e0a07 */
[C---:B------:R-:W-:Y:S01]  /*0e40*/  IADD3 R19, PT, PT, R0.reuse, -R7, RZ ;  /* 0x8000000700137210 */ /* 0x040fe20007ffe0ff */
[----:B------:R-:W-:Y:S01]  /*0e50*/  IMAD.IADD R26, R0, 0x1, R7 ;  /* 0x00000001001a7824 */ /* 0x000fe200078e0207 */
[----:B------:R-:W2:Y:S01]  /*0e60*/  LDCU.128 UR4, c[0x3][URZ] ;  /* 0x00c00000ff0477ac */ /* 0x000ea20008000c00 */
[----:B------:R-:W-:-:S03]  /*0e70*/  IMAD R15, R21, 0x2, R0 ;  /* 0x00000002150f7824 */ /* 0x000fc600078e0200 */
[----:B------:R-:W3:Y:S01]  /*0e80*/  LDC.64 R12, c[0x0][0x410] ;  /* 0x00010400ff0c7b82 */ /* 0x000ee20000000a00 */
[----:B------:R-:W-:-:S07]  /*0e90*/  IADD3 R4, PT, PT, R26, R7, RZ ;  /* 0x000000071a047210 */ /* 0x000fce0007ffe0ff */
[----:B------:R-:W4:Y:S01]  /*0ea0*/  LDC.64 R10, c[0x0][0x3c0] ;  /* 0x0000f000ff0a7b82 */ /* 0x000f220000000a00 */
[----:B------:R-:W-:Y:S02]  /*0eb0*/  IMAD R6, R21, 0x4, R0 ;  /* 0x0000000415067824 */ /* 0x000fe400078e0200 */
[----:B0-----:R-:W-:-:S04]  /*0ec0*/  IMAD.WIDE R18, R19, 0x4, R28 ;  /* 0x0000000413127825 */ /* 0x001fc800078e021c */
[--C-:B------:R-:W-:Y:S02]  /*0ed0*/  IMAD.WIDE.U32 R24, R0, 0x4, R28.reuse ;  /* 0x0000000400187825 */ /* 0x100fe400078e001c */
[----:B------:R-:W2:Y:S02]  /*0ee0*/  LDG.E R18, desc[UR10][R18.64] ;  /* 0x0000000a12127981 */ /* 0x000ea4000c1e1900 */
[--C-:B------:R-:W-:Y:S02]  /*0ef0*/  IMAD.WIDE R26, R26, 0x4, R28.reuse ;  /* 0x000000041a1a7825 */ /* 0x100fe400078e021c */
[----:B------:R-:W2:Y:S02]  /*0f00*/  LDG.E R25, desc[UR10][R24.64] ;  /* 0x0000000a18197981 */ /* 0x000ea4000c1e1900 */
[----:B------:R-:W-:Y:S02]  /*0f10*/  IMAD.WIDE R14, R15, 0x4, R28 ;  /* 0x000000040f0e7825 */ /* 0x000fe400078e021c */
[----:B------:R0:W2:Y:S02]  /*0f20*/  LDG.E R21, desc[UR10][R26.64] ;  /* 0x0000000a1a157981 */ /* 0x0000a4000c1e1900 */
[----:B------:R-:W-:-:S02]  /*0f30*/  IMAD R23, R7, -0x5, R4 ;  /* 0xfffffffb07177824 */ /* 0x000fc400078e0204 */
[----:B------:R1:W2:Y:S01]  /*0f40*/  LDG.E R20, desc[UR10][R14.64] ;  /* 0x0000000a0e147981 */ /* 0x0002a2000c1e1900 */
[----:B0-----:R-:W-:-:S04]  /*0f50*/  IMAD.WIDE R26, R7, 0x4, R26 ;  /* 0x00000004071a7825 */ /* 0x001fc800078e021a */
[----:B-1----:R-:W-:Y:S01]  /*0f60*/  IMAD.WIDE R14, R23, 0x4, R28 ;  /* 0x00000004170e7825 */ /* 0x002fe200078e021c */
[----:B------:R-:W2:Y:S03]  /*0f70*/  LDG.E R4, desc[UR10][R26.64] ;  /* 0x0000000a1a047981 */ /* 0x000ea6000c1e1900 */
[----:B------:R-:W-:Y:S01]  /*0f80*/  IMAD.WIDE R22, R7, 0x4, R26 ;  /* 0x0000000407167825 */ /* 0x000fe200078e021a */
[----:B------:R0:W2:Y:S03]  /*0f90*/  LDG.E R19, desc[UR10][R14.64] ;  /* 0x0000000a0e137981 */ /* 0x0000a6000c1e1900 */
[----:B------:R-:W-:Y:S02]  /*0fa0*/  IMAD.WIDE R28, R6, 0x4, R28 ;  /* 0x00000004061c7825 */ /* 0x000fe400078e021c */
[----:B------:R-:W2:Y:S01]  /*0fb0*/  LDG.E R23, desc[UR10][R22.64] ;  /* 0x0000000a16177981 */ /* 0x000ea2000c1e1900 */
[----:B------:R-:W1:Y:S01]  /*0fc0*/  LDC.64 R6, c[0x0][0x3d8] ;  /* 0x0000f600ff067b82 */ /* 0x000e620000000a00 */
[----:B---3--:R-:W-:-:S02]  /*0fd0*/  IMAD.WIDE.U32 R12, R2, 0x4, R12 ;  /* 0x00000004020c7825 */ /* 0x008fc400078e000c */
[----:B------:R-:W3:Y:S02]  /*0fe0*/  LDG.E R8, desc[UR10][R28.64] ;  /* 0x0000000a1c087981 */ /* 0x000ee4000c1e1900 */
[----:B----4-:R-:W-:Y:S02]  /*0ff0*/  IMAD.WIDE.U32 R10, R0, 0x4, R10 ;  /* 0x00000004000a7825 */ /* 0x010fe400078e000a */
[----:B------:R-:W4:Y:S01]  /*1000*/  LDG.E R24, desc[UR10][R12.64] ;  /* 0x0000000a0c187981 */ /* 0x000f22000c1e1900 */
[----:B0-----:R-:W0:Y:S03]  /*1010*/  LDC.64 R14, c[0x0][0x3a8] ;  /* 0x0000ea00ff0e7b82 */ /* 0x001e260000000a00 */
[----:B------:R-:W4:Y:S01]  /*1020*/  LDG.E R27, desc[UR10][R10.64] ;  /* 0x0000000a0a1b7981 */ /* 0x000f22000c1e1900 */
[----:B--2---:R-:W-:Y:S01]  /*1030*/  FADD R18, R25, -R18 ;  /* 0x8000001219127221 */ /* 0x004fe20000000000 */
[----:B------:R-:W-:-:S03]  /*1040*/  FADD R25, R21, -R20 ;  /* 0x8000001415197221 */ /* 0x000fc60000000000 */
[----:B------:R-:W2:Y:S01]  /*1050*/  LDC.64 R20, c[0x0][0x418] ;  /* 0x00010600ff147b82 */ /* 0x000ea20000000a00 */
[----:B------:R-:W-:-:S04]  /*1060*/  FFMA R18, R18, UR4, RZ ;  /* 0x0000000412127c23 */ /* 0x000fc800080000ff */
[----:B------:R-:W-:Y:S01]  /*1070*/  FFMA R18, R25, UR5, R18 ;  /* 0x0000000519127c23 */ /* 0x000fe20008000012 */
[----:B------:R-:W-:Y:S01]  /*1080*/  FADD R25, R4, -R19 ;  /* 0x8000001304197221 */ /* 0x000fe20000000000 */
[----:B------:R-:W-:-:S03]  /*1090*/  VIADD R19, R0, 0xffffffff ;  /* 0xffffffff00137836 */ /* 0x000fc60000000000 */
[----:B------:R-:W-:Y:S01]  /*10a0*/  FFMA R4, R25, UR6, R18 ;  /* 0x0000000619047c23 */ /* 0x000fe20008000012 */
[----:B------:R-:W-:Y:S02]  /*10b0*/  VIADD R25, R0, 0xfffffffe ;  /* 0xfffffffe00197836 */ /* 0x000fe40000000000 */
[----:B---3--:R-:W-:Y:S01]  /*10c0*/  FADD R29, R23, -R8 ;  /* 0x80000008171d7221 */ /* 0x008fe20000000000 */
[----:B0-----:R-:W-:-:S04]  /*10d0*/  IMAD.WIDE.U32 R22, R19, 0x4, R14 ;  /* 0x0000000413167825 */ /* 0x001fc800078e000e */
[----:B-1----:R-:W-:Y:S02]  /*10e0*/  IMAD.WIDE.U32 R18, R0, 0x4, R6 ;  /* 0x0000000400127825 */ /* 0x002fe400078e0006 */
[----:B------:R-:W3:Y:S02]  /*10f0*/  LDG.E R22, desc[UR10][R22.64] ;  /* 0x0000000a16167981 */ /* 0x000ee4000c1e1900 */
[----:B----4-:R-:W-:Y:S01]  /*1100*/  FMUL R6, R24, R27 ;  /* 0x0000001b18067220 */ /* 0x010fe20000400000 */
[----:B------:R-:W-:Y:S01]  /*1110*/  IMAD.WIDE.U32 R24, R25, 0x4, R14 ;  /* 0x0000000419187825 */ /* 0x000fe200078e000e */
[----:B------:R0:W4:Y:S03]  /*1120*/  LDG.E R8, desc[UR10][R18.64] ;  /* 0x0000000a12087981 */ /* 0x000126000c1e1900 */
[----:B------:R-:W-:Y:S01]  /*1130*/  FMUL R27, R27, R6 ;  /* 0x000000061b1b7220 */ /* 0x000fe20000400000 */
[----:B------:R-:W-:-:S02]  /*1140*/  IMAD.MOV.U32 R6, RZ, RZ, 0x40000000 ;  /* 0x40000000ff067424 */ /* 0x000fc400078e00ff */
[----:B--2---:R-:W-:Y:S01]  /*1150*/  IMAD.WIDE.U32 R20, R2, 0x4, R20 ;  /* 0x0000000402147825 */ /* 0x004fe200078e0014 */
[----:B------:R-:W2:Y:S03]  /*1160*/  LDG.E R7, desc[UR10][R24.64] ;  /* 0x0000000a18077981 */ /* 0x000ea6000c1e1900 */
[----:B0-----:R-:W-:-:S04]  /*1170*/  IMAD.WIDE.U32 R18, R0, 0x4, R14 ;  /* 0x0000000400127825 */ /* 0x001fc800078e000e */
[----:B-----5:R-:W-:Y:S02]  /*1180*/  FFMA R26, R9, R6, 1 ;  /* 0x3f800000091a7423 */ /* 0x020fe40000000006 */
[----:B------:R-:W4:Y:S04]  /*1190*/  LDG.E R9, desc[UR10][R20.64] ;  /* 0x0000000a14097981 */ /* 0x000f28000c1e1900 */
[----:B------:R-:W3:Y:S04]  /*11a0*/  LDG.E R23, desc[UR10][R18.64] ;  /* 0x0000000a12177981 */ /* 0x000ee8000c1e1900 */
[----:B------:R-:W2:Y:S01]  /*11b0*/  LDG.E R24, desc[UR10][R18.64+0x4] ;  /* 0x0000040a12187981 */ /* 0x000ea2000c1e1900 */
[----:B------:R-:W-:Y:S01]  /*11c0*/  FFMA R4, R29, UR7, R4 ;  /* 0x000000071d047c23 */ /* 0x000fe20008000004 */
[----:B------:R-:W-:-:S02]  /*11d0*/  IADD3 R29, PT, PT, R0, -0x3, RZ ;  /* 0xfffffffd001d7810 */ /* 0x000fc40007ffe0ff */
[----:B------:R-:W4:Y:S03]  /*11e0*/  LDG.E R25, desc[UR10][R18.64+0x8] ;  /* 0x0000080a12197981 */ /* 0x000f26000c1e1900 */
[----:B------:R-:W-:-:S05]  /*11f0*/  IMAD.WIDE.U32 R28, R29, 0x4, R14 ;  /* 0x000000041d1c7825 */ /* 0x000fca00078e000e */
[----:B------:R0:W4:Y:S01]  /*1200*/  LDG.E R2, desc[UR10][R28.64] ;  /* 0x0000000a1c027981 */ /* 0x000122000c1e1900 */
[----:B------:R-:W-:Y:S01]  /*1210*/  FMUL R27, R27, R26 ;  /* 0x0000001a1b1b7220 */ /* 0x000fe20000400000 */
[----:B------:R-:W-:-:S04]  /*1220*/  VIADD R26, R0, 0xfffffffc ;  /* 0xfffffffc001a7836 */ /* 0x000fc80000000000 */
[----:B------:R-:W-:Y:S02]  /*1230*/  IMAD.WIDE.U32 R14, R26, 0x4, R14 ;  /* 0x000000041a0e7825 */ /* 0x000fe400078e000e */
[----:B------:R1:W4:Y:S02]  /*1240*/  LDG.E R26, desc[UR10][R18.64+0xc] ;  /* 0x00000c0a121a7981 */ /* 0x000324000c1e1900 */
[----:B0-----:R-:W-:Y:S02]  /*1250*/  FMUL R29, R27, R16 ;  /* 0x000000101b1d7220 */ /* 0x001fe40000400000 */
[----:B------:R2:W4:Y:S02]  /*1260*/  LDG.E R15, desc[UR10][R14.64] ;  /* 0x0000000a0e0f7981 */ /* 0x000524000c1e1900 */
[----:B------:R-:W-:Y:S01]  /*1270*/  FMUL R28, R4, R29 ;  /* 0x0000001d041c7220 */ /* 0x000fe20000400000 */
[----:B-1----:R-:W0:Y:S02]  /*1280*/  LDC.64 R18, c[0x0][0x428] ;  /* 0x00010a00ff127b82 */ /* 0x002e240000000a00 */
[----:B0-----:R-:W-:-:S04]  /*1290*/  IMAD.WIDE.U32 R18, R3, 0x4, R18 ;  /* 0x0000000403127825 */ /* 0x001fc800078e0012 */
[----:B---3--:R-:W-:Y:S02]  /*12a0*/  FADD R27, R23, -R22 ;  /* 0x80000016171b7221 */ /* 0x008fe40000000000 */
[----:B------:R-:W0:Y:S01]  /*12b0*/  LDC.64 R22, c[0x0][0x3d0] ;  /* 0x0000f400ff167b82 */ /* 0x000e220000000a00 */
[----:B--2---:R-:W-:Y:S01]  /*12c0*/  FADD R14, R24, -R7 ;  /* 0x80000007180e7221 */ /* 0x004fe20000000000 */
[----:B----4-:R-:W-:-:S06]  /*12d0*/  FFMA R7, R9, R8, -R28 ;  /* 0x0000000809077223 */ /* 0x010fcc000000081c */
[----:B------:R-:W1:Y:S08]  /*12e0*/  LDC.64 R8, c[0x0][0x420] ;  /* 0x00010800ff087b82 */ /* 0x000e700000000a00 */
[----:B------:R-:W2:Y:S01]  /*12f0*/  LDC.64 R28, c[0x0][0x3e8] ;  /* 0x0000fa00ff1c7b82 */ /* 0x000ea20000000a00 */
[----:B------:R-:W-:Y:S01]  /*1300*/  FFMA R24, R27, UR4, RZ ;  /* 0x000000041b187c23 */ /* 0x000fe200080000ff */
[----:B------:R-:W-:Y:S01]  /*1310*/  FADD R25, R25, -R2 ;  /* 0x8000000219197221 */ /* 0x000fe20000000000 */
[----:B0-----:R-:W-:-:S04]  /*1320*/  IMAD.WIDE.U32 R22, R0, 0x4, R22 ;  /* 0x0000000400167825 */ /* 0x001fc800078e0016 */
[----:B-1----:R-:W-:Y:S01]  /*1330*/  IMAD.WIDE.U32 R8, R3, 0x4, R8 ;  /* 0x0000000403087825 */ /* 0x002fe200078e0008 */
[----:B------:R0:W-:Y:S04]  /*1340*/  STG.E desc[UR10][R22.64], R7 ;  /* 0x0000000716007986 */ /* 0x0001e8000c10190a */
[----:B------:R-:W3:Y:S01]  /*1350*/  LDG.E R2, desc[UR10][R10.64] ;  /* 0x0000000a0a027981 */ /* 0x000ee2000c1e1900 */
[----:B--2---:R-:W-:-:S03]  /*1360*/  IMAD.WIDE.U32 R28, R0, 0x4, R28 ;  /* 0x00000004001c7825 */ /* 0x004fc600078e001c */
[----:B------:R-:W3:Y:S04]  /*1370*/  LDG.E R27, desc[UR10][R8.64] ;  /* 0x0000000a081b7981 */ /* 0x000ee8000c1e1900 */
[----:B------:R-:W2:Y:S04]  /*1380*/  LDG.E R3, desc[UR10][R18.64] ;  /* 0x0000000a12037981 */ /* 0x000ea8000c1e1900 */
[----:B------:R-:W2:Y:S01]  /*1390*/  LDG.E R28, desc[UR10][R28.64] ;  /* 0x0000000a1c1c7981 */ /* 0x000ea2000c1e1900 */
[----:B------:R-:W-:-:S04]  /*13a0*/  FFMA R5, R5, R6, 1 ;  /* 0x3f80000005057423 */ /* 0x000fc80000000006 */
[----:B0-----:R-:W-:Y:S01]  /*13b0*/  VIADD R7, R5, 0xf3000000 ;  /* 0xf300000005077836 */ /* 0x001fe20000000000 */
[----:B------:R0:W1:Y:S04]  /*13c0*/  MUFU.RSQ R6, R5 ;  /* 0x0000000500067308 */ /* 0x0000680000001400 */
[----:B------:R-:W-:Y:S01]  /*13d0*/  ISETP.GT.U32.AND P0, PT, R7, 0x727fffff, PT ;  /* 0x727fffff0700780c */ /* 0x000fe20003f04070 */
[----:B------:R-:W-:Y:S01]  /*13e0*/  FFMA R24, R14, UR5, R24 ;  /* 0x000000050e187c23 */ /* 0x000fe20008000018 */
[----:B------:R-:W-:-:S03]  /*13f0*/  FADD R15, R26, -R15 ;  /* 0x8000000f1a0f7221 */ /* 0x000fc60000000000 */
[----:B------:R-:W-:Y:S01]  /*1400*/  FFMA R14, R25, UR6, R24 ;  /* 0x00000006190e7c23 */ /* 0x000fe20008000018 */
[----:B------:R-:W-:Y:S03]  /*1410*/  BSSY.RECONVERGENT B0, `(.L_x_163) ;  /* 0x000000e000007945 */ /* 0x000fe60003800200 */
[----:B------:R-:W-:Y:S01]  /*1420*/  FFMA R14, R15, UR7, R14 ;  /* 0x000000070f0e7c23 */ /* 0x000fe2000800000e */
[----:B---3--:R-:W-:-:S04]  /*1430*/  FMUL R27, R27, R2 ;  /* 0x000000021b1b7220 */ /* 0x008fc80000400000 */
[----:B------:R-:W-:Y:S01]  /*1440*/  FMUL R2, R2, R27 ;  /* 0x0000001b02027220 */ /* 0x000fe20000400000 */
[----:B--2---:R-:W-:Y:S01]  /*1450*/  FMUL R15, R3, R28 ;  /* 0x0000001c030f7220 */ /* 0x004fe20000400000 */
[----:B01----:R-:W-:Y:S06]  /*1460*/  @!P0 BRA `(.L_x_164) ;  /* 0x0000000000108947 */ /* 0x003fec0003800000 */
[----:B------:R-:W-:-:S07]  /*1470*/  MOV R6, 0x1490 ;  /* 0x0000149000067802 */ /* 0x000fce0000000f00 */
[----:B------:R-:W-:Y:S05]  /*1480*/  CALL.REL.NOINC `($__internal_11_$__cuda_sm20_sqrt_rn_f32_slowpath) ;  /* 0x00000008001c7944 */ /* 0x000fea0003c00000 */
[----:B------:R-:W-:Y:S01]  /*1490*/  MOV R5, R24 ;  /* 0x0000001800057202 */ /* 0x000fe20000000f00 */
[----:B------:R-:W-:Y:S06]  /*14a0*/  BRA `(.L_x_165) ;  /* 0x0000000000107947 */ /* 0x000fec0003800000 */
.L_x_164:
[----:B------:R-:W-:Y:S01]  /*14b0*/  FMUL.FTZ R24, R5, R6 ;  /* 0x0000000605187220 */ /* 0x000fe20000410000 */
[----:B------:R-:W-:-:S03]  /*14c0*/  FMUL.FTZ R6, R6, 0.5 ;  /* 0x3f00000006067820 */ /* 0x000fc60000410000 */
[----:B------:R-:W-:-:S04]  /*14d0*/  FFMA R5, -R24, R24, R5 ;  /* 0x0000001818057223 */ /* 0x000fc80000000105 */
[----:B------:R-:W-:-:S07]  /*14e0*/  FFMA R5, R5, R6, R24 ;  /* 0x0000000605057223 */ /* 0x000fce0000000018 */
.L_x_165:
[----:B------:R-:W-:Y:S05]  /*14f0*/  BSYNC.RECONVERGENT B0 ;  /* 0x0000000000007941 */ /* 0x000fea0003800200 */
.L_x_163:
[----:B------:R-:W0:Y:S01]  /*1500*/  LDC.64 R6, c[0x0][0x3e0] ;  /* 0x0000f800ff067b82 */ /* 0x000e220000000a00 */
[----:B------:R-:W-:-:S04]  /*1510*/  FMUL R2, R2, R5 ;  /* 0x0000000502027220 */ /* 0x000fc80000400000 */
[----:B------:R-:W-:-:S03]  /*1520*/  FMUL R24, R2, R17 ;  /* 0x0000001102187220 */ /* 0x000fc60000400000 */
[----:B------:R-:W1:Y:S01]  /*1530*/  LDC.64 R2, c[0x0][0x3f8] ;  /* 0x0000fe00ff027b82 */ /* 0x000e620000000a00 */
[----:B------:R-:W-:Y:S01]  /*1540*/  FFMA R15, -R14, R24, R15 ;  /* 0x000000180e0f7223 */ /* 0x000fe2000000010f */
[----:B0-----:R-:W-:-:S05]  /*1550*/  IMAD.WIDE.U32 R6, R0, 0x4, R6 ;  /* 0x0000000400067825 */ /* 0x001fca00078e0006 */
[----:B------:R0:W-:Y:S04]  /*1560*/  STG.E desc[UR10][R6.64], R15 ;  /* 0x0000000f06007986 */ /* 0x0001e8000c10190a */
[----:B------:R-:W2:Y:S04]  /*1570*/  LDG.E R12, desc[UR10][R12.64] ;  /* 0x0000000a0c0c7981 */ /* 0x000ea8000c1e1900 */
[----:B------:R-:W2:Y:S01]  /*1580*/  LDG.E R27, desc[UR10][R10.64] ;  /* 0x0000000a0a1b7981 */ /* 0x000ea2000c1e1900 */
[C---:B-1----:R-:W-:Y:S02]  /*1590*/  IMAD.WIDE.U32 R24, R0.reuse, 0x4, R2 ;  /* 0x0000000400187825 */ /* 0x042fe400078e0002 */
[----:B------:R-:W1:Y:S01]  /*15a0*/  LDC.64 R2, c[0x0][0x3f0] ;  /* 0x0000fc00ff027b82 */ /* 0x000e620000000a00 */
[----:B------:R-:W3:Y:S04]  /*15b0*/  LDG.E R20, desc[UR10][R20.64] ;  /* 0x0000000a14147981 */ /* 0x000ee8000c1e1900 */
[----:B------:R-:W3:Y:S01]  /*15c0*/  LDG.E R25, desc[UR10][R24.64] ;  /* 0x0000000a18197981 */ /* 0x000ee2000c1e1900 */
[----:B-1----:R-:W-:-:S04]  /*15d0*/  IMAD.WIDE.U32 R2, R0, 0x4, R2 ;  /* 0x0000000400027825 */ /* 0x002fc800078e0002 */
[----:B--2---:R-:W-:-:S04]  /*15e0*/  FMUL R26, R12, R27 ;  /* 0x0000001b0c1a7220 */ /* 0x004fc80000400000 */
[----:B------:R-:W-:-:S04]  /*15f0*/  FMUL R26, R27, R26 ;  /* 0x0000001a1b1a7220 */ /* 0x000fc80000400000 */
[----:B------:R-:W-:Y:S02]  /*1600*/  FMUL R5, R26, R5 ;  /* 0x000000051a057220 */ /* 0x000fe40000400000 */
[----:B------:R-:W1:Y:S02]  /*1610*/  LDC.64 R26, c[0x0][0x408] ;  /* 0x00010200ff1a7b82 */ /* 0x000e640000000a00 */
[----:B------:R-:W-:-:S04]  /*1620*/  FMUL R5, R5, R16 ;  /* 0x0000001005057220 */ /* 0x000fc80000400000 */
[----:B------:R-:W-:-:S04]  /*1630*/  FMUL R5, R4, R5 ;  /* 0x0000000504057220 */ /* 0x000fc80000400000 */
[----:B---3--:R-:W-:Y:S02]  /*1640*/  FFMA R13, R20, R25, -R5 ;  /* 0x00000019140d7223 */ /* 0x008fe40000000805 */
[----:B------:R-:W2:Y:S03]  /*1650*/  LDC.64 R4, c[0x0][0x400] ;  /* 0x00010000ff047b82 */ /* 0x000ea60000000a00 */
[----:B------:R3:W-:Y:S04]  /*1660*/  STG.E desc[UR10][R2.64], R13 ;  /* 0x0000000d02007986 */ /* 0x0007e8000c10190a */
[----:B------:R-:W4:Y:S04]  /*1670*/  LDG.E R8, desc[UR10][R8.64] ;  /* 0x0000000a08087981 */ /* 0x000f28000c1e1900 */
[----:B------:R-:W4:Y:S01]  /*1680*/  LDG.E R11, desc[UR10][R10.64] ;  /* 0x0000000a0a0b7981 */ /* 0x000f22000c1e1900 */
[----:B-1----:R-:W-:-:S03]  /*1690*/  IMAD.WIDE.U32 R26, R0, 0x4, R26 ;  /* 0x00000004001a7825 */ /* 0x002fc600078e001a */
[----:B------:R-:W5:Y:S04]  /*16a0*/  LDG.E R18, desc[UR10][R18.64] ;  /* 0x0000000a12127981 */ /* 0x000f68000c1e1900 */
[----:B------:R-:W5:Y:S01]  /*16b0*/  LDG.E R27, desc[UR10][R26.64] ;  /* 0x0000000a1a1b7981 */ /* 0x000f62000c1e1900 */
[----:B--2---:R-:W-:-:S04]  /*16c0*/  IMAD.WIDE.U32 R4, R0, 0x4, R4 ;  /* 0x0000000400047825 */ /* 0x004fc800078e0004 */
[----:B----4-:R-:W-:Y:S02]  /*16d0*/  FMUL R12, R8, R11 ;  /* 0x0000000b080c7220 */ /* 0x010fe40000400000 */
[----:B------:R-:W1:Y:S02]  /*16e0*/  LDC.64 R8, c[0x0][0x3b0] ;  /* 0x0000ec00ff087b82 */ /* 0x000e640000000a00 */
[----:B------:R-:W-:-:S04]  /*16f0*/  FMUL R12, R11, R12 ;  /* 0x0000000c0b0c7220 */ /* 0x000fc80000400000 */
[----:B------:R-:W-:Y:S02]  /*1700*/  FMUL R17, R12, R17 ;  /* 0x000000110c117220 */ /* 0x000fe40000400000 */
[----:B------:R-:W2:Y:S02]  /*1710*/  LDC.64 R10, c[0x0][0x3b8] ;  /* 0x0000ee00ff0a7b82 */ /* 0x000ea40000000a00 */
[----:B------:R-:W-:-:S04]  /*1720*/  FMUL R17, R14, R17 ;  /* 0x000000110e117220 */ /* 0x000fc80000400000 */
[----:B-----5:R-:W-:-:S05]  /*1730*/  FFMA R17, R18, R27, -R17 ;  /* 0x0000001b12117223 */ /* 0x020fca0000000811 */
[----:B------:R-:W-:Y:S04]  /*1740*/  STG.E desc[UR10][R4.64], R17 ;  /* 0x0000001104007986 */ /* 0x000fe8000c10190a */
[----:B------:R-:W3:Y:S04]  /*1750*/  LDG.E R22, desc[UR10][R22.64] ;  /* 0x0000000a16167981 */ /* 0x000ee8000c1e1900 */
[----:B0-----:R-:W3:Y:S01]  /*1760*/  LDG.E R7, desc[UR10][R6.64] ;  /* 0x0000000a06077981 */ /* 0x001ee2000c1e1900 */
[----:B-1----:R-:W-:-:S04]  /*1770*/  IMAD.WIDE.U32 R8, R0, 0x4, R8 ;  /* 0x0000000400087825 */ /* 0x002fc800078e0008 */
[----:B---3--:R-:W-:-:S05]  /*1780*/  FADD R13, R22, R7 ;  /* 0x00000007160d7221 */ /* 0x008fca0000000000 */
[----:B------:R-:W-:Y:S04]  /*1790*/  STG.E desc[UR10][R8.64], R13 ;  /* 0x0000000d08007986 */ /* 0x000fe8000c10190a */
[----:B------:R-:W3:Y:S04]  /*17a0*/  LDG.E R2, desc[UR10][R2.64] ;  /* 0x0000000a02027981 */ /* 0x000ee8000c1e1900 */
[----:B------:R-:W3:Y:S01]  /*17b0*/  LDG.E R15, desc[UR10][R4.64] ;  /* 0x0000000a040f7981 */ /* 0x000ee2000c1e1900 */
[----:B--2---:R-:W-:-:S04]  /*17c0*/  IMAD.WIDE.U32 R10, R0, 0x4, R10 ;  /* 0x00000004000a7825 */ /* 0x004fc800078e000a */
[----:B---3--:R-:W-:-:S05]  /*17d0*/  FADD R15, R2, R15 ;  /* 0x0000000f020f7221 */ /* 0x008fca0000000000 */
[----:B------:R-:W-:Y:S01]  /*17e0*/  STG.E desc[UR10][R10.64], R15 ;  /* 0x0000000f0a007986 */ /* 0x000fe2000c10190a */
[----:B------:R-:W-:Y:S05]  /*17f0*/  EXIT ;  /* 0x000000000000794d */ /* 0x000fea0003800000 */
        .weak           $__internal_10_$__cuda_sm20_div_rn_f64_full
        .type           $__internal_10_$__cuda_sm20_div_rn_f64_full,@function
        .size           $__internal_10_$__cuda_sm20_div_rn_f64_full,($__internal_11_$__cuda_sm20_sqrt_rn_f32_slowpath - $__internal_10_$__cuda_sm20_div_rn_f64_full)
$__internal_10_$__cuda_sm20_div_rn_f64_full:
[----:B------:R-:W-:Y:S01]  /*1800*/  IMAD.MOV.U32 R5, RZ, RZ, 0x3ff60000 ;  /* 0x3ff60000ff057424 */ /* 0x000fe200078e00ff */
[C---:B------:R-:W-:Y:S01]  /*1810*/  FSETP.GEU.AND P1, PT, |R7|.reuse, 1.469367938527859385e-39, PT ;  /* 0x001000000700780b */ /* 0x040fe20003f2e200 */
[----:B------:R-:W-:Y:S01]  /*1820*/  IMAD.MOV.U32 R4, RZ, RZ, 0x0 ;  /* 0x00000000ff047424 */ /* 0x000fe200078e00ff */
[----:B------:R-:W-:Y:S01]  /*1830*/  LOP3.LUT R11, R7, 0x7ff00000, RZ, 0xc0, !PT ;  /* 0x7ff00000070b7812 */ /* 0x000fe200078ec0ff */
[----:B------:R-:W0:Y:S01]  /*1840*/  MUFU.RCP64H R13, R5 ;  /* 0x00000005000d7308 */ /* 0x000e220000001800 */
[----:B------:R-:W-:Y:S01]  /*1850*/  IMAD.MOV.U32 R12, RZ, RZ, 0x1 ;  /* 0x00000001ff0c7424 */ /* 0x000fe200078e00ff */
[----:B------:R-:W-:Y:S01]  /*1860*/  MOV R21, 0x1ca00000 ;  /* 0x1ca0000000157802 */ /* 0x000fe20000000f00 */
[----:B------:R-:W-:Y:S01]  /*1870*/  BSSY.RECONVERGENT B2, `(.L_x_166) ;  /* 0x0000044000027945 */ /* 0x000fe20003800200 */
[----:B------:R-:W-:Y:S01]  /*1880*/  ISETP.GE.U32.AND P0, PT, R11, 0x40400000, PT ;  /* 0x404000000b00780c */ /* 0x000fe20003f06070 */
[----:B------:R-:W-:Y:S01]  /*1890*/  IMAD.MOV.U32 R20, RZ, RZ, R11 ;  /* 0x000000ffff147224 */ /* 0x000fe200078e000b */
[----:B------:R-:W-:-:S02]  /*18a0*/  MOV R23, 0x40400000 ;  /* 0x4040000000177802 */ /* 0x000fc40000000f00 */
[----:B------:R-:W-:-:S03]  /*18b0*/  SEL R21, R21, 0x63400000, !P0 ;  /* 0x6340000015157807 */ /* 0x000fc60004000000 */
[----:B------:R-:W-:Y:S01]  /*18c0*/  VIADD R24, R23, 0xffffffff ;  /* 0xffffffff17187836 */ /* 0x000fe20000000000 */
[----:B------:R-:W-:-:S04]  /*18d0*/  @!P1 LOP3.LUT R18, R21, 0x80000000, R7, 0xf8, !PT ;  /* 0x8000000015129812 */ /* 0x000fc800078ef807 */
[----:B------:R-:W-:Y:S01]  /*18e0*/  @!P1 LOP3.LUT R19, R18, 0x100000, RZ, 0xfc, !PT ;  /* 0x0010000012139812 */ /* 0x000fe200078efcff */
[----:B0-----:R-:W-:Y:S01]  /*18f0*/  DFMA R8, R12, -R4, 1 ;  /* 0x3ff000000c08742b */ /* 0x001fe20000000804 */
[----:B------:R-:W-:-:S07]  /*1900*/  @!P1 IMAD.MOV.U32 R18, RZ, RZ, RZ ;  /* 0x000000ffff129224 */ /* 0x000fce00078e00ff */
[----:B------:R-:W-:-:S08]  /*1910*/  DFMA R8, R8, R8, R8 ;  /* 0x000000080808722b */ /* 0x000fd00000000008 */
[----:B------:R-:W-:Y:S01]  /*1920*/  DFMA R12, R12, R8, R12 ;  /* 0x000000080c0c722b */ /* 0x000fe2000000000c */
[----:B------:R-:W-:Y:S01]  /*1930*/  LOP3.LUT R9, R21, 0x800fffff, R7, 0xf8, !PT ;  /* 0x800fffff15097812 */ /* 0x000fe200078ef807 */
[----:B------:R-:W-:-:S06]  /*1940*/  IMAD.MOV.U32 R8, RZ, RZ, R6 ;  /* 0x000000ffff087224 */ /* 0x000fcc00078e0006 */
[----:B------:R-:W-:Y:S02]  /*1950*/  DFMA R14, R12, -R4, 1 ;  /* 0x3ff000000c0e742b */ /* 0x000fe40000000804 */
[----:B------:R-:W-:-:S06]  /*1960*/  @!P1 DFMA R8, R8, 2, -R18 ;  /* 0x400000000808982b */ /* 0x000fcc0000000812 */
[----:B------:R-:W-:-:S04]  /*1970*/  DFMA R12, R12, R14, R12 ;  /* 0x0000000e0c0c722b */ /* 0x000fc8000000000c */
[----:B------:R-:W-:-:S04]  /*1980*/  @!P1 LOP3.LUT R20, R9, 0x7ff00000, RZ, 0xc0, !PT ;  /* 0x7ff0000009149812 */ /* 0x000fc800078ec0ff */
[----:B------:R-:W-:Y:S01]  /*1990*/  DMUL R14, R12, R8 ;  /* 0x000000080c0e7228 */ /* 0x000fe20000000000 */
[----:B------:R-:W-:-:S05]  /*19a0*/  VIADD R22, R20, 0xffffffff ;  /* 0xffffffff14167836 */ /* 0x000fca0000000000 */
[----:B------:R-:W-:Y:S02]  /*19b0*/  ISETP.GT.U32.AND P0, PT, R22, 0x7feffffe, PT ;  /* 0x7feffffe1600780c */ /* 0x000fe40003f04070 */
[----:B------:R-:W-:Y:S02]  /*19c0*/  DFMA R18, R14, -R4, R8 ;  /* 0x800000040e12722b */ /* 0x000fe40000000008 */
[----:B------:R-:W-:-:S06]  /*19d0*/  ISETP.GT.U32.OR P0, PT, R24, 0x7feffffe, P0 ;  /* 0x7feffffe1800780c */ /* 0x000fcc0000704470 */
[----:B------:R-:W-:-:S07]  /*19e0*/  DFMA R12, R12, R18, R14 ;  /* 0x000000120c0c722b */ /* 0x000fce000000000e */
[----:B------:R-:W-:Y:S05]  /*19f0*/  @P0 BRA `(.L_x_167) ;  /* 0x0000000000680947 */ /* 0x000fea0003800000 */
[----:B------:R-:W-:-:S05]  /*1a00*/  IMAD.MOV.U32 R6, RZ, RZ, 0x40400000 ;  /* 0x40400000ff067424 */ /* 0x000fca00078e00ff */
[----:B------:R-:W-:-:S04]  /*1a10*/  VIADDMNMX R11, R11, -R6, 0xb9600000, !PT ;  /* 0xb96000000b0b7446 */ /* 0x000fc80007800906 */
[----:B------:R-:W-:-:S04]  /*1a20*/  VIMNMX R6, PT, PT, R11, 0x46a00000, PT ;  /* 0x46a000000b067848 */ /* 0x000fc80003fe0100 */
[----:B------:R-:W-:Y:S01]  /*1a30*/  IADD3 R21, PT, PT, -R21, R6, RZ ;  /* 0x0000000615157210 */ /* 0x000fe20007ffe1ff */
[----:B------:R-:W-:-:S04]  /*1a40*/  IMAD.MOV.U32 R6, RZ, RZ, RZ ;  /* 0x000000ffff067224 */ /* 0x000fc800078e00ff */
[----:B------:R-:W-:-:S06]  /*1a50*/  VIADD R7, R21, 0x7fe00000 ;  /* 0x7fe0000015077836 */ /* 0x000fcc0000000000 */
[----:B------:R-:W-:-:S10]  /*1a60*/  DMUL R14, R12, R6 ;  /* 0x000000060c0e7228 */ /* 0x000fd40000000000 */
[----:B------:R-:W-:-:S13]  /*1a70*/  FSETP.GTU.AND P0, PT, |R15|, 1.469367938527859385e-39, PT ;  /* 0x001000000f00780b */ /* 0x000fda0003f0c200 */
[----:B------:R-:W-:Y:S05]  /*1a80*/  @P0 BRA `(.L_x_168) ;  /* 0x0000000000880947 */ /* 0x000fea0003800000 */
[----:B------:R-:W-:Y:S01]  /*1a90*/  DFMA R4, R12, -R4, R8 ;  /* 0x800000040c04722b */ /* 0x000fe20000000008 */
[----:B------:R-:W-:-:S09]  /*1aa0*/  IMAD.MOV.U32 R6, RZ, RZ, RZ ;  /* 0x000000ffff067224 */ /* 0x000fd200078e00ff */
[C---:B------:R-:W-:Y:S02]  /*1ab0*/  FSETP.NEU.AND P0, PT, R5.reuse, RZ, PT ;  /* 0x000000ff0500720b */ /* 0x040fe40003f0d000 */
[----:B------:R-:W-:-:S04]  /*1ac0*/  LOP3.LUT R4, R5, 0x40460000, RZ, 0x3c, !PT ;  /* 0x4046000005047812 */ /* 0x000fc800078e3cff */
[----:B------:R-:W-:-:S04]  /*1ad0*/  LOP3.LUT R9, R4, 0x80000000, RZ, 0xc0, !PT ;  /* 0x8000000004097812 */ /* 0x000fc800078ec0ff */
[----:B------:R-:W-:-:S03]  /*1ae0*/  LOP3.LUT R7, R9, R7, RZ, 0xfc, !PT ;  /* 0x0000000709077212 */ /* 0x000fc600078efcff */
[----:B------:R-:W-:Y:S05]  /*1af0*/  @!P0 BRA `(.L_x_168) ;  /* 0x00000000006c8947 */ /* 0x000fea0003800000 */
[----:B------:R-:W-:Y:S01]  /*1b00*/  IADD3 R5, PT, PT, -R21, RZ, RZ ;  /* 0x000000ff15057210 */ /* 0x000fe20007ffe1ff */
[----:B------:R-:W-:Y:S01]  /*1b10*/  IMAD.MOV.U32 R4, RZ, RZ, RZ ;  /* 0x000000ffff047224 */ /* 0x000fe200078e00ff */
[----:B------:R-:W-:-:S05]  /*1b20*/  DMUL.RP R6, R12, R6 ;  /* 0x000000060c067228 */ /* 0x000fca0000008000 */
[----:B------:R-:W-:-:S05]  /*1b30*/  DFMA R4, R14, -R4, R12 ;  /* 0x800000040e04722b */ /* 0x000fca000000000c */
[----:B------:R-:W-:Y:S02]  /*1b40*/  LOP3.LUT R9, R7, R9, RZ, 0x3c, !PT ;  /* 0x0000000907097212 */ /* 0x000fe400078e3cff */
[----:B------:R-:W-:-:S04]  /*1b50*/  IADD3 R4, PT, PT, -R21, -0x43300000, RZ ;  /* 0xbcd0000015047810 */ /* 0x000fc80007ffe1ff */
[----:B------:R-:W-:-:S04]  /*1b60*/  FSETP.NEU.AND P0, PT, |R5|, R4, PT ;  /* 0x000000040500720b */ /* 0x000fc80003f0d200 */
[----:B------:R-:W-:Y:S02]  /*1b70*/  FSEL R14, R6, R14, !P0 ;  /* 0x0000000e060e7208 */ /* 0x000fe40004000000 */
[----:B------:R-:W-:Y:S01]  /*1b80*/  FSEL R15, R9, R15, !P0 ;  /* 0x0000000f090f7208 */ /* 0x000fe20004000000 */
[----:B------:R-:W-:Y:S06]  /*1b90*/  BRA `(.L_x_168) ;  /* 0x0000000000447947 */ /* 0x000fec0003800000 */
.L_x_167:
[----:B------:R-:W-:-:S14]  /*1ba0*/  DSETP.NAN.AND P0, PT, R6, R6, PT ;  /* 0x000000060600722a */ /* 0x000fdc0003f08000 */
[----:B------:R-:W-:Y:S05]  /*1bb0*/  @P0 BRA `(.L_x_169) ;  /* 0x0000000000340947 */ /* 0x000fea0003800000 */
[----:B------:R-:W-:Y:S01]  /*1bc0*/  ISETP.NE.AND P0, PT, R20, R23, PT ;  /* 0x000000171400720c */ /* 0x000fe20003f05270 */
[----:B------:R-:W-:Y:S02]  /*1bd0*/  IMAD.MOV.U32 R14, RZ, RZ, 0x0 ;  /* 0x00000000ff0e7424 */ /* 0x000fe400078e00ff */
[----:B------:R-:W-:-:S10]  /*1be0*/  IMAD.MOV.U32 R15, RZ, RZ, -0x80000 ;  /* 0xfff80000ff0f7424 */ /* 0x000fd400078e00ff */
[----:B------:R-:W-:Y:S05]  /*1bf0*/  @!P0 BRA `(.L_x_168) ;  /* 0x00000000002c8947 */ /* 0x000fea0003800000 */
[----:B------:R-:W-:Y:S02]  /*1c00*/  ISETP.NE.AND P0, PT, R20, 0x7ff00000, PT ;  /* 0x7ff000001400780c */ /* 0x000fe40003f05270 */
[----:B------:R-:W-:Y:S02]  /*1c10*/  LOP3.LUT R6, R7, 0x40460000, RZ, 0x3c, !PT ;  /* 0x4046000007067812 */ /* 0x000fe400078e3cff */
[----:B------:R-:W-:Y:S02]  /*1c20*/  ISETP.EQ.OR P0, PT, R23, RZ, !P0 ;  /* 0x000000ff1700720c */ /* 0x000fe40004702670 */
[----:B------:R-:W-:-:S11]  /*1c30*/  LOP3.LUT R15, R6, 0x80000000, RZ, 0xc0, !PT ;  /* 0x80000000060f7812 */ /* 0x000fd600078ec0ff */
[----:B------:R-:W-:Y:S02]  /*1c40*/  @P0 LOP3.LUT R4, R15, 0x7ff00000, RZ, 0xfc, !PT ;  /* 0x7ff000000f040812 */ /* 0x000fe400078efcff */
[----:B------:R-:W-:Y:S01]  /*1c50*/  @!P0 MOV R14, RZ ;  /* 0x000000ff000e8202 */ /* 0x000fe20000000f00 */
[----:B------:R-:W-:Y:S02]  /*1c60*/  @P0 IMAD.MOV.U32 R14, RZ, RZ, RZ ;  /* 0x000000ffff0e0224 */ /* 0x000fe400078e00ff */
[----:B------:R-:W-:Y:S01]  /*1c70*/  @P0 IMAD.MOV.U32 R15, RZ, RZ, R4 ;  /* 0x000000ffff0f0224 */ /* 0x000fe200078e0004 */
[----:B------:R-:W-:Y:S06]  /*1c80*/  BRA `(.L_x_168) ;  /* 0x0000000000087947 */ /* 0x000fec0003800000 */
.L_x_169:
[----:B------:R-:W-:Y:S01]  /*1c90*/  LOP3.LUT R15, R7, 0x80000, RZ, 0xfc, !PT ;  /* 0x00080000070f7812 */ /* 0x000fe200078efcff */
[----:B------:R-:W-:-:S07]  /*1ca0*/  IMAD.MOV.U32 R14, RZ, RZ, R6 ;  /* 0x000000ffff0e7224 */ /* 0x000fce00078e0006 */
.L_x_168:
[----:B------:R-:W-:Y:S05]  /*1cb0*/  BSYNC.RECONVERGENT B2 ;  /* 0x0000000000027941 */ /* 0x000fea0003800200 */
.L_x_166:
[----:B------:R-:W-:Y:S01]  /*1cc0*/  IMAD.MOV.U32 R11, RZ, RZ, 0x0 ;  /* 0x00000000ff0b7424 */ /* 0x000fe200078e00ff */
[----:B------:R-:W-:Y:S01]  /*1cd0*/  MOV R4, R14 ;  /* 0x0000000e00047202 */ /* 0x000fe20000000f00 */
[----:B------:R-:W-:Y:S02]  /*1ce0*/  IMAD.MOV.U32 R5, RZ, RZ, R15 ;  /* 0x000000ffff057224 */ /* 0x000fe400078e000f */
[----:B------:R-:W-:Y:S05]  /*1cf0*/  RET.REL.NODEC R10 `(_Z13update_stressiiiifffPfS_S_S_S_iS_S_S_S_S_S_S_S_S_S_S_S_S_S_iiiib) ;  /* 0xffffffe00ac07950 */ /* 0x000fea0003c3ffff */
        .weak           $__internal_11_$__cuda_sm20_sqrt_rn_f32_slowpath
        .type           $__internal_11_$__cuda_sm20_sqrt_rn_f32_slowpath,@function
        .size           $__internal_11_$__cuda_sm20_sqrt_rn_f32_slowpath,($__internal_12_$__cuda_sm3x_div_rn_noftz_f32_slowpath - $__internal_11_$__cuda_sm20_sqrt_rn_f32_slowpath)
$__internal_11_$__cuda_sm20_sqrt_rn_f32_slowpath:
[----:B------:R-:W-:-:S13]  /*1d00*/  LOP3.LUT P0, RZ, R5, 0x7fffffff, RZ, 0xc0, !PT ;  /* 0x7fffffff05ff7812 */ /* 0x000fda000780c0ff */
[----:B------:R-:W-:Y:S01]  /*1d10*/  @!P0 IMAD.MOV.U32 R24, RZ, RZ, R5 ;  /* 0x000000ffff188224 */ /* 0x000fe200078e0005 */
[----:B------:R-:W-:Y:S06]  /*1d20*/  @!P0 BRA `(.L_x_170) ;  /* 0x0000000000408947 */ /* 0x000fec0003800000 */
[----:B------:R-:W-:-:S13]  /*1d30*/  FSETP.GEU.FTZ.AND P0, PT, R5, RZ, PT ;  /* 0x000000ff0500720b */ /* 0x000fda0003f1e000 */
[----:B------:R-:W-:Y:S01]  /*1d40*/  @!P0 MOV R24, 0x7fffffff ;  /* 0x7fffffff00188802 */ /* 0x000fe20000000f00 */
        /* <DEDUP_REMOVED lines=8> */
[----:B------:R-:W-:-:S03]  /*1dd0*/  @P0 FMUL.FTZ R25, R25, 0.5 ;  /* 0x3f00000019190820 */ /* 0x000fc60000410000 */
[----:B------:R-:W-:-:S04]  /*1de0*/  @P0 FADD.FTZ R24, -R7, -RZ ;  /* 0x800000ff07180221 */ /* 0x000fc80000010100 */
[----:B------:R-:W-:Y:S01]  /*1df0*/  @P0 FFMA R28, R7, R24, R26 ;  /* 0x00000018071c0223 */ /* 0x000fe2000000001a */
[----:B------:R-:W-:-:S03]  /*1e00*/  @!P0 IMAD.MOV.U32 R24, RZ, RZ, R5 ;  /* 0x000000ffff188224 */ /* 0x000fc600078e0005 */
[----:B------:R-:W-:-:S04]  /*1e10*/  @P0 FFMA R25, R28, R25, R7 ;  /* 0x000000191c190223 */ /* 0x000fc80000000007 */
[----:B------:R-:W-:-:S07]  /*1e20*/  @P0 FMUL.FTZ R24, R25, 2.3283064365386962891e-10 ;  /* 0x2f80000019180820 */ /* 0x000fce0000410000 */
.L_x_170:
[----:B------:R-:W-:-:S04]  /*1e30*/  IMAD.MOV.U32 R7, RZ, RZ, 0x0 ;  /* 0x00000000ff077424 */ /* 0x000fc800078e00ff */
[----:B------:R-:W-:Y:S05]  /*1e40*/  RET.REL.NODEC R6 `(_Z13update_stressiiiifffPfS_S_S_S_iS_S_S_S_S_S_S_S_S_S_S_S_S_S_iiiib) ;  /* 0xffffffe0066c7950 */ /* 0x000fea0003c3ffff */
        .weak           $__internal_12_$__cuda_sm3x_div_rn_noftz_f32_slowpath
        .type           $__internal_12_$__cuda_sm3x_div_rn_noftz_f32_slowpath,@function
        .size           $__internal_12_$__cuda_sm3x_div_rn_noftz_f32_slowpath,($_Z13update_stressiiiifffPfS_S_S_S_iS_S_S_S_S_S_S_S_S_S_S_S_S_S_iiiib$__internal_trig_reduction_slowpathd - $__internal_12_$__cuda_sm3x_div_rn_noftz_f32_slowpath)
$__internal_12_$__cuda_sm3x_div_rn_noftz_f32_slowpath:
[----:B------:R-:W-:Y:S02]  /*1e50*/  SHF.R.U32.HI R8, RZ, 0x17, R5 ;  /* 0x00000017ff087819 */ /* 0x000fe40000011605 */
[--C-:B------:R-:W-:Y:S02]  /*1e60*/  SHF.R.U32.HI R7, RZ, 0x17, R4.reuse ;  /* 0x00000017ff077819 */ /* 0x100fe40000011604 */
[----:B------:R-:W-:Y:S01]  /*1e70*/  LOP3.LUT R18, R8, 0xff, RZ, 0xc0, !PT ;  /* 0x000000ff08127812 */ /* 0x000fe200078ec0ff */
[----:B------:R-:W-:Y:S01]  /*1e80*/  IMAD.MOV.U32 R8, RZ, RZ, R4 ;  /* 0x000000ffff087224 */ /* 0x000fe200078e0004 */
[----:B------:R-:W-:-:S03]  /*1e90*/  LOP3.LUT R7, R7, 0xff, RZ, 0xc0, !PT ;  /* 0x000000ff07077812 */ /* 0x000fc600078ec0ff */
[----:B------:R-:W-:Y:S01]  /*1ea0*/  VIADD R11, R18, 0xffffffff ;  /* 0xffffffff120b7836 */ /* 0x000fe20000000000 */
[----:B------:R-:W-:-:S04]  /*1eb0*/  IADD3 R10, PT, PT, R7, -0x1, RZ ;  /* 0xffffffff070a7810 */ /* 0x000fc80007ffe0ff */
        /* <DEDUP_REMOVED lines=22> */
[----:B------:R-:W-:Y:S01]  /*2020*/  @P0 IMAD.MOV.U32 R9, RZ, RZ, RZ ;  /* 0x000000ffff090224 */ /* 0x000fe200078e00ff */
[----:B------:R-:W-:Y:S01]  /*2030*/  @!P0 MOV R9, 0xffffffc0 ;  /* 0xffffffc000098802 */ /* 0x000fe20000000f00 */
[----:B------:R-:W-:Y:S01]  /*2040*/  @!P1 FFMA R5, R5, 1.84467440737095516160e+19, RZ ;  /* 0x5f80000005059823 */ /* 0x000fe200000000ff */
[----:B------:R-:W-:-:S03]  /*2050*/  @!P0 FFMA R8, R4, 1.84467440737095516160e+19, RZ ;  /* 0x5f80000004088823 */ /* 0x000fc600000000ff */
[----:B------:R-:W-:-:S07]  /*2060*/  @!P1 VIADD R9, R9, 0x40 ;  /* 0x0000004009099836 */ /* 0x000fce0000000000 */
.L_x_171:
[----:B------:R-:W-:Y:S01]  /*2070*/  LEA R10, R18, 0xc0800000, 0x17 ;  /* 0xc0800000120a7811 */ /* 0x000fe200078eb8ff */
[----:B------:R-:W-:-:S04]  /*2080*/  VIADD R7, R7, 0xffffff81 ;  /* 0xffffff8107077836 */ /* 0x000fc80000000000 */
[----:B------:R-:W-:Y:S02]  /*2090*/  IMAD.IADD R10, R5, 0x1, -R10 ;  /* 0x00000001050a7824 */ /* 0x000fe400078e0a0a */
[----:B------:R-:W-:Y:S02]  /*20a0*/  IMAD R5, R7, -0x800000, R8 ;  /* 0xff80000007057824 */ /* 0x000fe400078e0208 */
[----:B------:R-:W0:Y:S01]  /*20b0*/  MUFU.RCP R11, R10 ;  /* 0x0000000a000b7308 */ /* 0x000e220000001000 */
[----:B------:R-:W-:-:S04]  /*20c0*/  FADD.FTZ R12, -R10, -RZ ;  /* 0x800000ff0a0c7221 */ /* 0x000fc80000010100 */
[----:B0-----:R-:W-:-:S04]  /*20d0*/  FFMA R14, R11, R12, 1 ;  /* 0x3f8000000b0e7423 */ /* 0x001fc8000000000c */
[----:B------:R-:W-:-:S04]  /*20e0*/  FFMA R13, R11, R14, R11 ;  /* 0x0000000e0b0d7223 */ /* 0x000fc8000000000b */
[----:B------:R-:W-:-:S04]  /*20f0*/  FFMA R8, R5, R13, RZ ;  /* 0x0000000d05087223 */ /* 0x000fc800000000ff */
[----:B------:R-:W-:-:S04]  /*2100*/  FFMA R11, R12, R8, R5 ;  /* 0x000000080c0b7223 */ /* 0x000fc80000000005 */
[----:B------:R-:W-:Y:S01]  /*2110*/  FFMA R14, R13, R11, R8 ;  /* 0x0000000b0d0e7223 */ /* 0x000fe20000000008 */
[----:B------:R-:W-:-:S03]  /*2120*/  IADD3 R8, PT, PT, R7, 0x7f, -R18 ;  /* 0x0000007f07087810 */ /* 0x000fc60007ffe812 */
[----:B------:R-:W-:Y:S01]  /*2130*/  FFMA R11, R12, R14, R5 ;  /* 0x0000000e0c0b7223 */ /* 0x000fe20000000005 */
[----:B------:R-:W-:-:S03]  /*2140*/  IADD3 R8, PT, PT, R8, R9, RZ ;  /* 0x0000000908087210 */ /* 0x000fc60007ffe0ff */
        /* <DEDUP_REMOVED lines=15> */
[C---:B------:R-:W-:Y:S02]  /*2240*/  VIADD R10, R12.reuse, 0x20 ;  /* 0x000000200c0a7836 */ /* 0x040fe40000000000 */
[-CC-:B------:R-:W-:Y:S01]  /*2250*/  FFMA.RM R8, R13, R11.reuse, R14.reuse ;  /* 0x0000000b0d087223 */ /* 0x180fe2000000400e */
[C---:B------:R-:W-:Y:S02]  /*2260*/  ISETP.NE.AND P2, PT, R12.reuse, RZ, PT ;  /* 0x000000ff0c00720c */ /* 0x040fe40003f45270 */
[----:B------:R-:W-:Y:S01]  /*2270*/  LOP3.LUT R9, R7, 0x7fffff, RZ, 0xc0, !PT ;  /* 0x007fffff07097812 */ /* 0x000fe200078ec0ff */
[----:B------:R-:W-:Y:S01]  /*2280*/  FFMA.RP R7, R13, R11, R14 ;  /* 0x0000000b0d077223 */ /* 0x000fe2000000800e */
[----:B------:R-:W-:Y:S02]  /*2290*/  ISETP.NE.AND P1, PT, R12, RZ, PT ;  /* 0x000000ff0c00720c */ /* 0x000fe40003f25270 */
[----:B------:R-:W-:-:S02]  /*22a0*/  LOP3.LUT R9, R9, 0x800000, RZ, 0xfc, !PT ;  /* 0x0080000009097812 */ /* 0x000fc400078efcff */
[----:B------:R-:W-:Y:S02]  /*22b0*/  IADD3 R11, PT, PT, -R12, RZ, RZ ;  /* 0x000000ff0c0b7210 */ /* 0x000fe40007ffe1ff */
[----:B------:R-:W-:Y:S02]  /*22c0*/  SHF.L.U32 R10, R9, R10, RZ ;  /* 0x0000000a090a7219 */ /* 0x000fe400000006ff */
[----:B------:R-:W-:Y:S02]  /*22d0*/  FSETP.NEU.FTZ.AND P0, PT, R7, R8, PT ;  /* 0x000000080700720b */ /* 0x000fe40003f1d000 */
[----:B------:R-:W-:Y:S02]  /*22e0*/  SEL R8, R11, RZ, P2 ;  /* 0x000000ff0b087207 */ /* 0x000fe40001000000 */
[----:B------:R-:W-:Y:S02]  /*22f0*/  ISETP.NE.AND P1, PT, R10, RZ, P1 ;  /* 0x000000ff0a00720c */ /* 0x000fe40000f25270 */
[----:B------:R-:W-:-:S02]  /*2300*/  SHF.R.U32.HI R8, RZ, R8, R9 ;  /* 0x00000008ff087219 */ /* 0x000fc40000011609 */
[----:B------:R-:W-:Y:S02]  /*2310*/  PLOP3.LUT P0, PT, P0, P1, PT, 0xf8, 0x8f ;  /* 0x00000000008f781c */ /* 0x000fe40000703f70 */
[----:B------:R-:W-:Y:S02]  /*2320*/  SHF.R.U32.HI R10, RZ, 0x1, R8 ;  /* 0x00000001ff0a7819 */ /* 0x000fe40000011608 */
[----:B------:R-:W-:-:S04]  /*2330*/  SEL R7, RZ, 0x1, !P0 ;  /* 0x00000001ff077807 */ /* 0x000fc80004000000 */
[----:B------:R-:W-:-:S04]  /*2340*/  LOP3.LUT R7, R7, 0x1, R10, 0xf8, !PT ;  /* 0x0000000107077812 */ /* 0x000fc800078ef80a */
[----:B------:R-:W-:-:S05]  /*2350*/  LOP3.LUT R7, R7, R8, RZ, 0xc0, !PT ;  /* 0x0000000807077212 */ /* 0x000fca00078ec0ff */
[----:B------:R-:W-:-:S05]  /*2360*/  IMAD.IADD R10, R10, 0x1, R7 ;  /* 0x000000010a0a7824 */ /* 0x000fca00078e0207 */
[----:B------:R-:W-:Y:S01]  /*2370*/  LOP3.LUT R5, R10, R5, RZ, 0xfc, !PT ;  /* 0x000000050a057212 */ /* 0x000fe200078efcff */
[----:B------:R-:W-:Y:S06]  /*2380*/  BRA `(.L_x_178) ;  /* 0x0000000000347947 */ /* 0x000fec0003800000 */
.L_x_177:
[----:B------:R-:W-:-:S04]  /*2390*/  LOP3.LUT R5, R5, 0x80000000, RZ, 0xc0, !PT ;  /* 0x8000000005057812 */ /* 0x000fc800078ec0ff */
[----:B------:R-:W-:Y:S01]  /*23a0*/  LOP3.LUT R5, R5, 0x7f800000, RZ, 0xfc, !PT ;  /* 0x7f80000005057812 */ /* 0x000fe200078efcff */
[----:B------:R-:W-:Y:S06]  /*23b0*/  BRA `(.L_x_178) ;  /* 0x0000000000287947 */ /* 0x000fec0003800000 */
.L_x_176:
[----:B------:R-:W-:Y:S01]  /*23c0*/  IMAD R5, R8, 0x800000, R5 ;  /* 0x0080000008057824 */ /* 0x000fe200078e0205 */
[----:B------:R-:W-:Y:S06]  /*23d0*/  BRA `(.L_x_178) ;  /* 0x0000000000207947 */ /* 0x000fec0003800000 */
.L_x_175:
[----:B------:R-:W-:-:S04]  /*23e0*/  LOP3.LUT R5, R5, 0x80000000, R8, 0x48, !PT ;  /* 0x8000000005057812 */ /* 0x000fc800078e4808 */
[----:B------:R-:W-:Y:S01]  /*23f0*/  LOP3.LUT R5, R5, 0x7f800000, RZ, 0xfc, !PT ;  /* 0x7f80000005057812 */ /* 0x000fe200078efcff */
[----:B------:R-:W-:Y:S06]  /*2400*/  BRA `(.L_x_178) ;  /* 0x0000000000147947 */ /* 0x000fec0003800000 */
.L_x_174:
[----:B------:R-:W-:Y:S01]  /*2410*/  LOP3.LUT R5, R5, 0x80000000, R8, 0x48, !PT ;  /* 0x8000000005057812 */ /* 0x000fe200078e4808 */
[----:B------:R-:W-:Y:S06]  /*2420*/  BRA `(.L_x_178) ;  /* 0x00000000000c7947 */ /* 0x000fec0003800000 */
.L_x_173:
[----:B------:R-:W0:Y:S01]  /*2430*/  MUFU.RSQ R5, -QNAN ;  /* 0xffc0000000057908 */ /* 0x000e220000001400 */
[----:B------:R-:W-:Y:S05]  /*2440*/  BRA `(.L_x_178) ;  /* 0x0000000000047947 */ /* 0x000fea0003800000 */
.L_x_172:
[----:B------:R-:W-:-:S07]  /*2450*/  FADD.FTZ R5, R4, R5 ;  /* 0x0000000504057221 */ /* 0x000fce0000010000 */
.L_x_178:
[----:B------:R-:W-:-:S04]  /*2460*/  IMAD.MOV.U32 R7, RZ, RZ, 0x0 ;  /* 0x00000000ff077424 */ /* 0x000fc800078e00ff */
[----:B0-----:R-:W-:Y:S05]  /*2470*/  RET.REL.NODEC R6 `(_Z13update_stressiiiifffPfS_S_S_S_iS_S_S_S_S_S_S_S_S_S_S_S_S_S_iiiib) ;  /* 0xffffffd806e07950 */ /* 0x001fea0003c3ffff */
        .type           $_Z13update_stressiiiifffPfS_S_S_S_iS_S_S_S_S_S_S_S_S_S_S_S_S_S_iiiib$__internal_trig_reduction_slowpathd,@function
        .size           $_Z13update_stressiiiifffPfS_S_S_S_iS_S_S_S_S_S_S_S_S_S_S_S_S_S_iiiib$__internal_trig_reduction_slowpathd,(.L_x_230 - $_Z13update_stressiiiifffPfS_S_S_S_iS_S_S_S_S_S_S_S_S_S_S_S_S_S_iiiib$__internal_trig_reduction_slowpathd)
$_Z13update_stressiiiifffPfS_S_S_S_iS_S_S_S_S_S_S_S_S_S_S_S_S_S_iiiib$__internal_trig_reduction_slowpathd:
[--C-:B------:R-:W-:Y:S01]  /*2480*/  SHF.R.U32.HI R12, RZ, 0x14, R5.reuse ;  /* 0x00000014ff0c7819 */ /* 0x100fe20000011605 */
[----:B------:R-:W-:Y:S01]  /*2490*/  IMAD.MOV.U32 R13, RZ, RZ, R5 ;  /* 0x000000ffff0d7224 */ /* 0x000fe200078e0005 */
[----:B------:R-:W-:Y:S01]  /*24a0*/  MOV R6, R4 ;  /* 0x0000000400067202 */ /* 0x000fe20000000f00 */
[----:B------:R-:W-:Y:S01]  /*24b0*/  IMAD.MOV.U32 R7, RZ, RZ, RZ ;  /* 0x000000ffff077224 */ /* 0x000fe200078e00ff */
[----:B------:R-:W-:-:S04]  /*24c0*/  LOP3.LUT R8, R12, 0x7ff, RZ, 0xc0, !PT ;  /* 0x000007ff0c087812 */ /* 0x000fc800078ec0ff */
[----:B------:R-:W-:-:S13]  /*24d0*/  ISETP.NE.AND P0, PT, R8, 0x7ff, PT ;  /* 0x000007ff0800780c */ /* 0x000fda0003f05270 */
[----:B------:R-:W-:Y:S05]  /*24e0*/  @!P0 BRA `(.L_x_179) ;  /* 0x00000008004c8947 */ /* 0x000fea0003800000 */
[----:B------:R-:W-:Y:S01]  /*24f0*/  VIADD R4, R8, 0xfffffc00 ;  /* 0xfffffc0008047836 */ /* 0x000fe20000000000 */
[----:B------:R-:W-:Y:S01]  /*2500*/  BSSY.RECONVERGENT B3, `(.L_x_180) ;  /* 0x0000030000037945 */ /* 0x000fe20003800200 */
[----:B------:R-:W-:Y:S02]  /*2510*/  MOV R15, R5 ;  /* 0x00000005000f7202 */ /* 0x000fe40000000f00 */
[----:B------:R-:W-:Y:S02]  /*2520*/  CS2R R8, SRZ ;  /* 0x0000000000087805 */ /* 0x000fe4000001ff00 */
[----:B------:R-:W-:Y:S02]  /*2530*/  SHF.R.U32.HI R19, RZ, 0x6, R4 ;  /* 0x00000006ff137819 */ /* 0x000fe40000011604 */
[----:B------:R-:W-:Y:S02]  /*2540*/  ISETP.GE.U32.AND P0, PT, R4, 0x80, PT ;  /* 0x000000800400780c */ /* 0x000fe40003f06070 */
[----:B------:R-:W-:-:S02]  /*2550*/  IADD3 R10, PT, PT, -R19, 0x13, RZ ;  /* 0x00000013130a7810 */ /* 0x000fc40007ffe1ff */
[----:B------:R-:W-:Y:S02]  /*2560*/  IADD3 R11, PT, PT, -R19, 0xf, RZ ;  /* 0x0000000f130b7810 */ /* 0x000fe40007ffe1ff */
[----:B------:R-:W-:-:S04]  /*2570*/  SEL R10, R10, 0x12, P0 ;  /* 0x000000120a0a7807 */ /* 0x000fc80000000000 */
[----:B------:R-:W-:-:S13]  /*2580*/  ISETP.GE.AND P0, PT, R11, R10, PT ;  /* 0x0000000a0b00720c */ /* 0x000fda0003f06270 */
[----:B------:R-:W-:Y:S05]  /*2590*/  @P0 BRA `(.L_x_181) ;  /* 0x0000000000980947 */ /* 0x000fea0003800000 */
[----:B------:R-:W0:Y:S01]  /*25a0*/  LDC.64 R4, c[0x0][0x358] ;  /* 0x0000d600ff047b82 */ /* 0x000e220000000a00 */
[C---:B------:R-:W-:Y:S01]  /*25b0*/  SHF.L.U64.HI R21, R6.reuse, 0xb, R13 ;  /* 0x0000000b06157819 */ /* 0x040fe2000001020d */
[----:B------:R-:W-:Y:S01]  /*25c0*/  BSSY.RECONVERGENT B4, `(.L_x_182) ;  /* 0x0000022000047945 */ /* 0x000fe20003800200 */
[----:B------:R-:W-:Y:S01]  /*25d0*/  IMAD.SHL.U32 R13, R6, 0x800, RZ ;  /* 0x00000800060d7824 */ /* 0x000fe200078e00ff */
[----:B------:R-:W-:Y:S01]  /*25e0*/  IADD3 R18, PT, PT, RZ, -R19, -R10 ;  /* 0x80000013ff127210 */ /* 0x000fe20007ffe80a */
[----:B------:R-:W-:Y:S01]  /*25f0*/  IMAD.MOV.U32 R20, RZ, RZ, RZ ;  /* 0x000000ffff147224 */ /* 0x000fe200078e00ff */
[----:B------:R-:W-:Y:S02]  /*2600*/  CS2R R8, SRZ ;  /* 0x0000000000087805 */ /* 0x000fe4000001ff00 */
[----:B------:R-:W-:-:S07]  /*2610*/  LOP3.LUT R21, R21, 0x80000000, RZ, 0xfc, !PT ;  /* 0x8000000015157812 */ /* 0x000fce00078efcff */
.L_x_183:
[----:B------:R-:W1:Y:S01]  /*2620*/  LDC.64 R6, c[0x4][0x10] ;  /* 0x01000400ff067b82 */ /* 0x000e620000000a00 */
[----:B0-----:R-:W-:Y:S02]  /*2630*/  R2UR UR4, R4 ;  /* 0x00000000040472ca */ /* 0x001fe400000e0000 */
[----:B------:R-:W-:Y:S01]  /*2640*/  R2UR UR5, R5 ;  /* 0x00000000050572ca */ /* 0x000fe200000e0000 */
[----:B-1----:R-:W-:-:S12]  /*2650*/  IMAD.WIDE R6, R11, 0x8, R6 ;  /* 0x000000080b067825 */ /* 0x002fd800078e0206 */
[----:B------:R-:W2:Y:S01]  /*2660*/  LDG.E.64.CONSTANT R6, desc[UR4][R6.64] ;  /* 0x0000000406067981 */ /* 0x000ea2000c1e9b00 */
[----:B------:R-:W-:Y:S02]  /*2670*/  VIADD R18, R18, 0x1 ;  /* 0x0000000112127836 */ /* 0x000fe40000000000 */
[----:B------:R-:W-:Y:S02]  /*2680*/  VIADD R11, R11, 0x1 ;  /* 0x000000010b0b7836 */ /* 0x000fe40000000000 */
[----:B--2---:R-:W-:-:S04]  /*2690*/  IMAD.WIDE.U32 R8, P2, R6, R13, R8 ;  /* 0x0000000d06087225 */ /* 0x004fc80007840008 */
[----:B------:R-:W-:Y:S02]  /*26a0*/  IMAD R23, R6, R21, RZ ;  /* 0x0000001506177224 */ /* 0x000fe400078e02ff */
[CC--:B------:R-:W-:Y:S02]  /*26b0*/  IMAD R22, R7.reuse, R13.reuse, RZ ;  /* 0x0000000d07167224 */ /* 0x0c0fe400078e02ff */
[----:B------:R-:W-:Y:S01]  /*26c0*/  IMAD.HI.U32 R25, R7, R13, RZ ;  /* 0x0000000d07197227 */ /* 0x000fe200078e00ff */
[----:B------:R-:W-:-:S03]  /*26d0*/  IADD3 R9, P0, PT, R23, R9, RZ ;  /* 0x0000000917097210 */ /* 0x000fc60007f1e0ff */
[----:B------:R-:W-:Y:S01]  /*26e0*/  IMAD R23, R20, 0x8, R1 ;  /* 0x0000000814177824 */ /* 0x000fe200078e0201 */
[----:B------:R-:W-:Y:S01]  /*26f0*/  IADD3 R9, P1, PT, R22, R9, RZ ;  /* 0x0000000916097210 */ /* 0x000fe20007f3e0ff */
[----:B------:R-:W-:Y:S01]  /*2700*/  IMAD.HI.U32 R22, R6, R21, RZ ;  /* 0x0000001506167227 */ /* 0x000fe200078e00ff */
[----:B------:R-:W-:-:S03]  /*2710*/  IADD3 R20, PT, PT, R20, 0x1, RZ ;  /* 0x0000000114147810 */ /* 0x000fc60007ffe0ff */
[----:B------:R0:W-:Y:S01]  /*2720*/  STL.64 [R23], R8 ;  /* 0x0000000817007387 */ /* 0x0001e20000100a00 */
[----:B------:R-:W-:Y:S01]  /*2730*/  IADD3.X R6, PT, PT, R22, RZ, RZ, P2, !PT ;  /* 0x000000ff16067210 */ /* 0x000fe200017fe4ff */
[----:B------:R-:W-:-:S03]  /*2740*/  IMAD.HI.U32 R22, R7, R21, RZ ;  /* 0x0000001507167227 */ /* 0x000fc600078e00ff */
[----:B------:R-:W-:Y:S01]  /*2750*/  IADD3.X R6, P0, PT, R25, R6, RZ, P0, !PT ;  /* 0x0000000619067210 */ /* 0x000fe2000071e4ff */
[----:B------:R-:W-:-:S05]  /*2760*/  IMAD R7, R7, R21, RZ ;  /* 0x0000001507077224 */ /* 0x000fca00078e02ff */
[----:B------:R-:W-:Y:S01]  /*2770*/  IADD3.X R7, P1, PT, R7, R6, RZ, P1, !PT ;  /* 0x0000000607077210 */ /* 0x000fe20000f3e4ff */
[----:B------:R-:W-:Y:S01]  /*2780*/  IMAD.X R6, RZ, RZ, R22, P0 ;  /* 0x000000ffff067224 */ /* 0x000fe200000e0616 */
[----:B------:R-:W-:-:S03]  /*2790*/  ISETP.NE.AND P0, PT, R18, -0xf, PT ;  /* 0xfffffff11200780c */ /* 0x000fc60003f05270 */
[----:B------:R-:W-:Y:S02]  /*27a0*/  IMAD.X R6, RZ, RZ, R6, P1 ;  /* 0x000000ffff067224 */ /* 0x000fe400008e0606 */
[----:B0-----:R-:W-:Y:S02]  /*27b0*/  IMAD.MOV.U32 R8, RZ, RZ, R7 ;  /* 0x000000ffff087224 */ /* 0x001fe400078e0007 */
[----:B------:R-:W-:-:S06]  /*27c0*/  IMAD.MOV.U32 R9, RZ, RZ, R6 ;  /* 0x000000ffff097224 */ /* 0x000fcc00078e0006 */
[----:B------:R-:W-:Y:S05]  /*27d0*/  @P0 BRA `(.L_x_183) ;  /* 0xfffffffc00900947 */ /* 0x000fea000383ffff */
[----:B------:R-:W-:Y:S05]  /*27e0*/  BSYNC.RECONVERGENT B4 ;  /* 0x0000000000047941 */ /* 0x000fea0003800200 */
.L_x_182:
[----:B------:R-:W-:-:S07]  /*27f0*/  MOV R11, R10 ;  /* 0x0000000a000b7202 */ /* 0x000fce0000000f00 */
.L_x_181:
[----:B------:R-:W-:Y:S05]  /*2800*/  BSYNC.RECONVERGENT B3 ;  /* 0x0000000000037941 */ /* 0x000fea0003800200 */
.L_x_180:
[----:B------:R-:W-:Y:S01]  /*2810*/  LOP3.LUT P0, R25, R12, 0x3f, RZ, 0xc0, !PT ;  /* 0x0000003f0c197812 */ /* 0x000fe2000780c0ff */
[----:B------:R-:W-:-:S04]  /*2820*/  IMAD.IADD R4, R19, 0x1, R11 ;  /* 0x0000000113047824 */ /* 0x000fc800078e020b */
[----:B------:R-:W-:-:S05]  /*2830*/  IMAD.U32 R27, R4, 0x8, R1 ;  /* 0x00000008041b7824 */ /* 0x000fca00078e0001 */
[----:B------:R0:W-:Y:S04]  /*2840*/  STL.64 [R27+-0x78], R8 ;  /* 0xffff88081b007387 */ /* 0x0001e80000100a00 */
[----:B------:R-:W2:Y:S04]  /*2850*/  @P0 LDL.64 R12, [R1+0x8] ;  /* 0x00000800010c0983 */ /* 0x000ea80000100a00 */
[----:B------:R-:W3:Y:S04]  /*2860*/  LDL.64 R6, [R1+0x10] ;  /* 0x0000100001067983 */ /* 0x000ee80000100a00 */
[----:B------:R-:W4:Y:S01]  /*2870*/  LDL.64 R4, [R1+0x18] ;  /* 0x0000180001047983 */ /* 0x000f220000100a00 */
[----:B------:R-:W-:Y:S01]  /*2880*/  @P0 LOP3.LUT R10, R25, 0x3f, RZ, 0x3c, !PT ;  /* 0x0000003f190a0812 */ /* 0x000fe200078e3cff */
[----:B------:R-:W-:Y:S01]  /*2890*/  BSSY.RECONVERGENT B3, `(.L_x_184) ;  /* 0x0000034000037945 */ /* 0x000fe20003800200 */
[----:B--2---:R-:W-:-:S02]  /*28a0*/  @P0 SHF.R.U64 R11, R12, 0x1, R13 ;  /* 0x000000010c0b0819 */ /* 0x004fc4000000120d */
[----:B------:R-:W-:Y:S02]  /*28b0*/  @P0 SHF.R.U32.HI R13, RZ, 0x1, R13 ;  /* 0x00000001ff0d0819 */ /* 0x000fe4000001160d */
[CC--:B---3--:R-:W-:Y:S02]  /*28c0*/  @P0 SHF.L.U32 R19, R6.reuse, R25.reuse, RZ ;  /* 0x0000001906130219 */ /* 0x0c8fe400000006ff */
[----:B0-----:R-:W-:Y:S02]  /*28d0*/  @P0 SHF.R.U64 R8, R11, R10, R13 ;  /* 0x0000000a0b080219 */ /* 0x001fe4000000120d */
[--C-:B------:R-:W-:Y:S02]  /*28e0*/  @P0 SHF.R.U32.HI R23, RZ, 0x1, R7.reuse ;  /* 0x00000001ff170819 */ /* 0x100fe40000011607 */
[C-C-:B------:R-:W-:Y:S02]  /*28f0*/  @P0 SHF.R.U64 R21, R6.reuse, 0x1, R7.reuse ;  /* 0x0000000106150819 */ /* 0x140fe40000001207 */
[----:B------:R-:W-:-:S02]  /*2900*/  @P0 SHF.L.U64.HI R12, R6, R25, R7 ;  /* 0x00000019060c0219 */ /* 0x000fc40000010207 */
[----:B------:R-:W-:Y:S02]  /*2910*/  @P0 SHF.R.U32.HI R9, RZ, R10, R13 ;  /* 0x0000000aff090219 */ /* 0x000fe4000001160d */
[----:B------:R-:W-:Y:S02]  /*2920*/  @P0 LOP3.LUT R6, R19, R8, RZ, 0xfc, !PT ;  /* 0x0000000813060212 */ /* 0x000fe400078efcff */
[----:B----4-:R-:W-:Y:S02]  /*2930*/  @P0 SHF.L.U32 R11, R4, R25, RZ ;  /* 0x00000019040b0219 */ /* 0x010fe400000006ff */
[-CC-:B------:R-:W-:Y:S02]  /*2940*/  @P0 SHF.R.U64 R18, R21, R10.reuse, R23.reuse ;  /* 0x0000000a15120219 */ /* 0x180fe40000001217 */
[----:B------:R-:W-:Y:S02]  /*2950*/  @P0 LOP3.LUT R7, R12, R9, RZ, 0xfc, !PT ;  /* 0x000000090c070212 */ /* 0x000fe400078efcff */
[----:B------:R-:W-:Y:S01]  /*2960*/  @P0 SHF.R.U32.HI R23, RZ, R10, R23 ;  /* 0x0000000aff170219 */ /* 0x000fe20000011617 */
[----:B------:R-:W-:Y:S01]  /*2970*/  IMAD.SHL.U32 R10, R6, 0x4, RZ ;  /* 0x00000004060a7824 */ /* 0x000fe200078e00ff */
[----:B------:R-:W-:-:S02]  /*2980*/  @P0 SHF.L.U64.HI R8, R4, R25, R5 ;  /* 0x0000001904080219 */ /* 0x000fc40000010205 */
[----:B------:R-:W-:Y:S02]  /*2990*/  @P0 LOP3.LUT R4, R11, R18, RZ, 0xfc, !PT ;  /* 0x000000120b040212 */ /* 0x000fe400078efcff */
[----:B------:R-:W-:Y:S02]  /*29a0*/  SHF.L.U64.HI R19, R6, 0x2, R7 ;  /* 0x0000000206137819 */ /* 0x000fe40000010207 */
[----:B------:R-:W-:Y:S02]  /*29b0*/  @P0 LOP3.LUT R5, R8, R23, RZ, 0xfc, !PT ;  /* 0x0000001708050212 */ /* 0x000fe400078efcff */
[----:B------:R-:W-:Y:S02]  /*29c0*/  SHF.L.W.U32.HI R7, R7, 0x2, R4 ;  /* 0x0000000207077819 */ /* 0x000fe40000010e04 */
[----:B------:R-:W-:Y:S02]  /*29d0*/  IADD3 RZ, P0, PT, RZ, -R10, RZ ;  /* 0x8000000affff7210 */ /* 0x000fe40007f1e0ff */
[----:B------:R-:W-:-:S02]  /*29e0*/  LOP3.LUT R6, RZ, R19, RZ, 0x33, !PT ;  /* 0x00000013ff067212 */ /* 0x000fc400078e33ff */
[----:B------:R-:W-:Y:S02]  /*29f0*/  SHF.L.W.U32.HI R4, R4, 0x2, R5 ;  /* 0x0000000204047819 */ /* 0x000fe40000010e05 */
[----:B------:R-:W-:Y:S02]  /*2a00*/  LOP3.LUT R8, RZ, R7, RZ, 0x33, !PT ;  /* 0x00000007ff087212 */ /* 0x000fe400078e33ff */
[----:B------:R-:W-:Y:S02]  /*2a10*/  IADD3.X R6, P0, PT, RZ, R6, RZ, P0, !PT ;  /* 0x00000006ff067210 */ /* 0x000fe4000071e4ff */
[----:B------:R-:W-:Y:S02]  /*2a20*/  LOP3.LUT R9, RZ, R4, RZ, 0x33, !PT ;  /* 0x00000004ff097212 */ /* 0x000fe400078e33ff */
[----:B------:R-:W-:Y:S02]  /*2a30*/  ISETP.GT.U32.AND P2, PT, R7, -0x1, PT ;  /* 0xffffffff0700780c */ /* 0x000fe40003f44070 */
[----:B------:R-:W-:-:S02]  /*2a40*/  IADD3.X R8, P1, PT, RZ, R8, RZ, P0, !PT ;  /* 0x00000008ff087210 */ /* 0x000fc4000073e4ff */
[C---:B------:R-:W-:Y:S02]  /*2a50*/  ISETP.GT.AND.EX P0, PT, R4.reuse, -0x1, PT, P2 ;  /* 0xffffffff0400780c */ /* 0x040fe40003f04320 */
[----:B------:R-:W-:Y:S02]  /*2a60*/  IADD3.X R9, PT, PT, RZ, R9, RZ, P1, !PT ;  /* 0x00000009ff097210 */ /* 0x000fe40000ffe4ff */
[----:B------:R-:W-:Y:S02]  /*2a70*/  SEL R13, R7, R8, P0 ;  /* 0x00000008070d7207 */ /* 0x000fe40000000000 */
[----:B------:R-:W-:Y:S02]  /*2a80*/  SEL R9, R4, R9, P0 ;  /* 0x0000000904097207 */ /* 0x000fe40000000000 */
[----:B------:R-:W-:Y:S02]  /*2a90*/  SEL R19, R19, R6, P0 ;  /* 0x0000000613137207 */ /* 0x000fe40000000000 */
[----:B------:R-:W-:-:S03]  /*2aa0*/  ISETP.NE.U32.AND P1, PT, R9, RZ, PT ;  /* 0x000000ff0900720c */ /* 0x000fc60003f25070 */
[----:B------:R-:W-:Y:S01]  /*2ab0*/  @!P0 IMAD.MOV R10, RZ, RZ, -R10 ;  /* 0x000000ffff0a8224 */ /* 0x000fe200078e0a0a */
[----:B------:R-:W-:-:S06]  /*2ac0*/  SEL R7, R13, R9, !P1 ;  /* 0x000000090d077207 */ /* 0x000fcc0004800000 */
[----:B------:R-:W0:Y:S02]  /*2ad0*/  FLO.U32 R7, R7 ;  /* 0x0000000700077300 */ /* 0x000e2400000e0000 */
[C---:B0-----:R-:W-:Y:S02]  /*2ae0*/  IADD3 R11, PT, PT, -R7.reuse, 0x1f, RZ ;  /* 0x0000001f070b7810 */ /* 0x041fe40007ffe1ff */
[----:B------:R-:W-:-:S03]  /*2af0*/  IADD3 R8, PT, PT, -R7, 0x3f, RZ ;  /* 0x0000003f07087810 */ /* 0x000fc60007ffe1ff */
[----:B------:R-:W-:-:S05]  /*2b00*/  @P1 IMAD.MOV R8, RZ, RZ, R11 ;  /* 0x000000ffff081224 */ /* 0x000fca00078e020b */
[----:B------:R-:W-:-:S13]  /*2b10*/  ISETP.NE.AND P1, PT, R8, RZ, PT ;  /* 0x000000ff0800720c */ /* 0x000fda0003f25270 */
[----:B------:R-:W-:Y:S05]  /*2b20*/  @!P1 BRA `(.L_x_185) ;  /* 0x0000000000289947 */ /* 0x000fea0003800000 */
[----:B------:R-:W-:Y:S02]  /*2b30*/  LOP3.LUT R6, R8, 0x3f, RZ, 0xc0, !PT ;  /* 0x0000003f08067812 */ /* 0x000fe400078ec0ff */
[--C-:B------:R-:W-:Y:S02]  /*2b40*/  SHF.R.U64 R10, R10, 0x1, R19.reuse ;  /* 0x000000010a0a7819 */ /* 0x100fe40000001213 */
[----:B------:R-:W-:Y:S02]  /*2b50*/  SHF.R.U32.HI R12, RZ, 0x1, R19 ;  /* 0x00000001ff0c7819 */ /* 0x000fe40000011613 */
[----:B------:R-:W-:Y:S02]  /*2b60*/  LOP3.LUT R7, R8, 0x3f, RZ, 0xc, !PT ;  /* 0x0000003f08077812 */ /* 0x000fe400078e0cff */
[CC--:B------:R-:W-:Y:S02]  /*2b70*/  SHF.L.U64.HI R18, R13.reuse, R6.reuse, R9 ;  /* 0x000000060d127219 */ /* 0x0c0fe40000010209 */
[----:B------:R-:W-:-:S02]  /*2b80*/  SHF.L.U32 R9, R13, R6, RZ ;  /* 0x000000060d097219 */ /* 0x000fc400000006ff */
[-CC-:B------:R-:W-:Y:S02]  /*2b90*/  SHF.R.U64 R6, R10, R7.reuse, R12.reuse ;  /* 0x000000070a067219 */ /* 0x180fe4000000120c */
[----:B------:R-:W-:Y:S02]  /*2ba0*/  SHF.R.U32.HI R7, RZ, R7, R12 ;  /* 0x00000007ff077219 */ /* 0x000fe4000001160c */
[----:B------:R-:W-:Y:S02]  /*2bb0*/  LOP3.LUT R13, R9, R6, RZ, 0xfc, !PT ;  /* 0x00000006090d7212 */ /* 0x000fe400078efcff */
[----:B------:R-:W-:-:S07]  /*2bc0*/  LOP3.LUT R9, R18, R7, RZ, 0xfc, !PT ;  /* 0x0000000712097212 */ /* 0x000fce00078efcff */
.L_x_185:
[----:B------:R-:W-:Y:S05]  /*2bd0*/  BSYNC.RECONVERGENT B3 ;  /* 0x0000000000037941 */ /* 0x000fea0003800200 */
.L_x_184:
[----:B------:R-:W-:Y:S02]  /*2be0*/  HFMA2 R7, -RZ, RZ, 0, 0 ;  /* 0x00000000ff077431 */ /* 0x000fe400000001ff */
[----:B------:R-:W-:-:S04]  /*2bf0*/  IMAD.WIDE.U32 R10, R13, 0x2168c235, RZ ;  /* 0x2168c2350d0a7825 */ /* 0x000fc800078e00ff */
[----:B------:R-:W-:Y:S01]  /*2c00*/  IMAD.MOV.U32 R6, RZ, RZ, R11 ;  /* 0x000000ffff067224 */ /* 0x000fe200078e000b */
[----:B------:R-:W-:Y:S01]  /*2c10*/  IADD3 RZ, P1, PT, R10, R10, RZ ;  /* 0x0000000a0aff7210 */ /* 0x000fe20007f3e0ff */
[----:B------:R-:W-:-:S04]  /*2c20*/  IMAD.HI.U32 R11, R9, -0x36f0255e, RZ ;  /* 0xc90fdaa2090b7827 */ /* 0x000fc800078e00ff */
[----:B------:R-:W-:-:S04]  /*2c30*/  IMAD.WIDE.U32 R6, R13, -0x36f0255e, R6 ;  /* 0xc90fdaa20d067825 */ /* 0x000fc800078e0006 */
[C---:B------:R-:W-:Y:S02]  /*2c40*/  IMAD R13, R9.reuse, -0x36f0255e, RZ ;  /* 0xc90fdaa2090d7824 */ /* 0x040fe400078e02ff */
[----:B------:R-:W-:-:S04]  /*2c50*/  IMAD.WIDE.U32 R6, P2, R9, 0x2168c235, R6 ;  /* 0x2168c23509067825 */ /* 0x000fc80007840006 */
[----:B------:R-:W-:Y:S01]  /*2c60*/  IMAD.X R9, RZ, RZ, R11, P2 ;  /* 0x000000ffff097224 */ /* 0x000fe200010e060b */
[----:B------:R-:W-:Y:S02]  /*2c70*/  IADD3 R7, P2, PT, R13, R7, RZ ;  /* 0x000000070d077210 */ /* 0x000fe40007f5e0ff */
[----:B------:R-:W-:Y:S02]  /*2c80*/  IADD3.X RZ, P1, PT, R6, R6, RZ, P1, !PT ;  /* 0x0000000606ff7210 */ /* 0x000fe40000f3e4ff */
[C---:B------:R-:W-:Y:S01]  /*2c90*/  ISETP.GT.U32.AND P3, PT, R7.reuse, RZ, PT ;  /* 0x000000ff0700720c */ /* 0x040fe20003f64070 */
[----:B------:R-:W-:Y:S01]  /*2ca0*/  IMAD.X R9, RZ, RZ, R9, P2 ;  /* 0x000000ffff097224 */ /* 0x000fe200010e0609 */
[----:B------:R-:W-:-:S04]  /*2cb0*/  IADD3.X R6, P2, PT, R7, R7, RZ, P1, !PT ;  /* 0x0000000707067210 */ /* 0x000fc80000f5e4ff */
[C---:B------:R-:W-:Y:S01]  /*2cc0*/  ISETP.GT.AND.EX P1, PT, R9.reuse, RZ, PT, P3 ;  /* 0x000000ff0900720c */ /* 0x040fe20003f24330 */
[----:B------:R-:W-:-:S03]  /*2cd0*/  IMAD.X R10, R9, 0x1, R9, P2 ;  /* 0x00000001090a7824 */ /* 0x000fc600010e0609 */
[----:B------:R-:W-:Y:S02]  /*2ce0*/  SEL R6, R6, R7, P1 ;  /* 0x0000000706067207 */ /* 0x000fe40000800000 */
[----:B------:R-:W-:Y:S02]  /*2cf0*/  SEL R7, R10, R9, P1 ;  /* 0x000000090a077207 */ /* 0x000fe40000800000 */
[----:B------:R-:W-:Y:S02]  /*2d00*/  IADD3 R6, P2, PT, R6, 0x1, RZ ;  /* 0x0000000106067810 */ /* 0x000fe40007f5e0ff */
[----:B------:R-:W-:Y:S02]  /*2d10*/  SEL R9, RZ, 0xffffffff, !P1 ;  /* 0xffffffffff097807 */ /* 0x000fe40004800000 */
[----:B------:R-:W-:Y:S02]  /*2d20*/  IADD3.X R7, PT, PT, RZ, R7, RZ, P2, !PT ;  /* 0x00000007ff077210 */ /* 0x000fe400017fe4ff */
[----:B------:R-:W-:Y:S01]  /*2d30*/  LOP3.LUT P1, R15, R15, 0x80000000, RZ, 0xc0, !PT ;  /* 0x800000000f0f7812 */ /* 0x000fe2000782c0ff */
[----:B------:R-:W-:Y:S01]  /*2d40*/  IMAD.IADD R8, R9, 0x1, -R8 ;  /* 0x0000000109087824 */ /* 0x000fe200078e0a08 */
[----:B------:R-:W-:-:S02]  /*2d50*/  SHF.R.U64 R6, R6, 0xa, R7 ;  /* 0x0000000a06067819 */ /* 0x000fc40000001207 */
[----:B------:R-:W-:Y:S01]  /*2d60*/  SHF.R.U32.HI R9, RZ, 0x1e, R5 ;  /* 0x0000001eff097819 */ /* 0x000fe20000011605 */
[----:B------:R-:W-:Y:S01]  /*2d70*/  IMAD.SHL.U32 R5, R8, 0x100000, RZ ;  /* 0x0010000008057824 */ /* 0x000fe200078e00ff */
[----:B------:R-:W-:Y:S02]  /*2d80*/  IADD3 R6, P2, PT, R6, 0x1, RZ ;  /* 0x0000000106067810 */ /* 0x000fe40007f5e0ff */
[----:B------:R-:W-:Y:S02]  /*2d90*/  @!P0 LOP3.LUT R15, R15, 0x80000000, RZ, 0x3c, !PT ;  /* 0x800000000f0f8812 */ /* 0x000fe400078e3cff */
[----:B------:R-:W-:-:S04]  /*2da0*/  LEA.HI.X R7, R7, RZ, RZ, 0x16, P2 ;  /* 0x000000ff07077211 */ /* 0x000fc800010fb4ff */
[--C-:B------:R-:W-:Y:S02]  /*2db0*/  SHF.R.U64 R6, R6, 0x1, R7.reuse ;  /* 0x0000000106067819 */ /* 0x100fe40000001207 */
[----:B------:R-:W-:Y:S02]  /*2dc0*/  SHF.R.U32.HI R8, RZ, 0x1, R7 ;  /* 0x00000001ff087819 */ /* 0x000fe40000011607 */
[----:B------:R-:W-:Y:S02]  /*2dd0*/  IADD3 R6, P2, P3, RZ, RZ, R6 ;  /* 0x000000ffff067210 */ /* 0x000fe40007b5e006 */
[----:B------:R-:W-:Y:S02]  /*2de0*/  LEA.HI R7, R4, R9, RZ, 0x1 ;  /* 0x0000000904077211 */ /* 0x000fe400078f08ff */
[----:B------:R-:W-:-:S03]  /*2df0*/  IADD3.X R4, PT, PT, R5, 0x3fe00000, R8, P2, P3 ;  /* 0x3fe0000005047810 */ /* 0x000fc600017e6408 */
[----:B------:R-:W-:Y:S01]  /*2e00*/  @P1 IMAD.MOV R7, RZ, RZ, -R7 ;  /* 0x000000ffff071224 */ /* 0x000fe200078e0a07 */
[----:B------:R-:W-:-:S07]  /*2e10*/  LOP3.LUT R13, R4, R15, RZ, 0xfc, !PT ;  /* 0x0000000f040d7212 */ /* 0x000fce00078efcff */
.L_x_179:
[----:B------:R-:W-:Y:S01]  /*2e20*/  IMAD.MOV.U32 R15, RZ, RZ, 0x0 ;  /* 0x00000000ff0f7424 */ /* 0x000fe200078e00ff */
[----:B------:R-:W-:Y:S01]  /*2e30*/  MOV R26, R7 ;  /* 0x00000007001a7202 */ /* 0x000fe20000000f00 */
[----:B------:R-:W-:Y:S02]  /*2e40*/  IMAD.MOV.U32 R7, RZ, RZ, R13 ;  /* 0x000000ffff077224 */ /* 0x000fe400078e000d */
[----:B------:R-:W-:Y:S05]  /*2e50*/  RET.REL.NODEC R14 `(_Z13update_stressiiiifffPfS_S_S_S_iS_S_S_S_S_S_S_S_S_S_S_S_S_S_iiiib) ;  /* 0xffffffd00e687950 */ /* 0x000fea0003c3ffff */
.L_x_186:
        /* <DEDUP_REMOVED lines=10> */
.L_x_230:


//--------------------- .text._Z10update_veliiiiifffPfS_S_S_S_S_S_S_S_S_ --------------------------
	.section	.text._Z10update_veliiiiifffPfS_S_S_S_S_S_S_S_S_,"ax",@progbits
	.align	128
        .global         _Z10update_veliiiiifffPfS_S_S_S_S_S_S_S_S_
        .type           _Z10update_veliiiiifffPfS_S_S_S_S_S_S_S_S_,@function
        .size           _Z10update_veliiiiifffPfS_S_S_S_S_S_S_S_S_,(.L_x_231 - _Z10update_veliiiiifffPfS_S_S_S_S_S_S_S_S_)
        .other          _Z10update_veliiiiifffPfS_S_S_S_S_S_S_S_S_,@"STO_CUDA_ENTRY STV_DEFAULT"
_Z10update_veliiiiifffPfS_S_S_S_S_S_S_S_S_:
.text._Z10update_veliiiiifffPfS_S_S_S_S_S_S_S_S_:
[----:B------:R-:W-:Y:S08]  /*0000*/  LDC R1, c[0x0][0x37c] ;  /* 0x0000df00ff017b82 */ /* 0x000ff00000000800 */
[----:B------:R-:W0:Y:S01]  /*0010*/  LDC R5, c[0x0][0x38c] ;  /* 0x0000e300ff057b82 */ /* 0x000e220000000800 */
[----:B------:R-:W1:Y:S01]  /*0020*/  S2R R4, SR_TID.X ;  /* 0x0000000000047919 */ /* 0x000e620000002100 */
[----:B------:R-:W1:Y:S01]  /*0030*/  LDCU UR4, c[0x0][0x360] ;  /* 0x00006c00ff0477ac */ /* 0x000e620008000800 */
[----:B------:R-:W1:Y:S05]  /*0040*/  S2R R7, SR_CTAID.X ;  /* 0x0000000000077919 */ /* 0x000e6a0000002500 */
[----:B------:R-:W2:Y:S01]  /*0050*/  LDC R10, c[0x0][0x398] ;  /* 0x0000e600ff0a7b82 */ /* 0x000ea20000000800 */
[----:B0-----:R-:W-:-:S04]  /*0060*/  IABS R9, R5 ;  /* 0x0000000500097213 */ /* 0x001fc80000000000 */
[----:B------:R-:W0:Y:S01]  /*0070*/  I2F.RP R0, R9 ;  /* 0x0000000900007306 */ /* 0x000e220000209400 */
[----:B-1----:R-:W-:Y:S01]  /*0080*/  IMAD R4, R7, UR4, R4 ;  /* 0x0000000407047c24 */ /* 0x002fe2000f8e0204 */
[----:B------:R-:W1:Y:S06]  /*0090*/  LDCU UR4, c[0x0][0x394] ;  /* 0x00007280ff0477ac */ /* 0x000e6c0008000800 */
[----:B0-----:R-:W0:Y:S02]  /*00a0*/  MUFU.RCP R0, R0 ;  /* 0x0000000000007308 */ /* 0x001e240000001000 */
[----:B0-----:R-:W-:-:S02]  /*00b0*/  IADD3 R2, PT, PT, R0, 0xffffffe, RZ ;  /* 0x0ffffffe00027810 */ /* 0x001fc40007ffe0ff */
[----:B------:R-:W-:-:S04]  /*00c0*/  IABS R0, R4 ;  /* 0x0000000400007213 */ /* 0x000fc80000000000 */
[----:B------:R0:W3:Y:S02]  /*00d0*/  F2I.FTZ.U32.TRUNC.NTZ R3, R2 ;  /* 0x0000000200037305 */ /* 0x0000e4000021f000 */
[----:B0-----:R-:W-:Y:S02]  /*00e0*/  HFMA2 R2, -RZ, RZ, 0, 0 ;  /* 0x00000000ff027431 */ /* 0x001fe400000001ff */
[----:B---3--:R-:W-:-:S04]  /*00f0*/  IMAD.MOV R6, RZ, RZ, -R3 ;  /* 0x000000ffff067224 */ /* 0x008fc800078e0a03 */
[----:B------:R-:W-:-:S04]  /*0100*/  IMAD R7, R6, R9, RZ ;  /* 0x0000000906077224 */ /* 0x000fc800078e02ff */
[----:B------:R-:W-:-:S06]  /*0110*/  IMAD.HI.U32 R3, R3, R7, R2 ;  /* 0x0000000703037227 */ /* 0x000fcc00078e0002 */
[----:B------:R-:W-:-:S04]  /*0120*/  IMAD.HI.U32 R7, R3, R0, RZ ;  /* 0x0000000003077227 */ /* 0x000fc800078e00ff */
[----:B------:R-:W-:-:S04]  /*0130*/  IMAD.MOV R2, RZ, RZ, -R7 ;  /* 0x000000ffff027224 */ /* 0x000fc800078e0a07 */
[C---:B------:R-:W-:Y:S02]  /*0140*/  IMAD R0, R9.reuse, R2, R0 ;  /* 0x0000000209007224 */ /* 0x040fe400078e0200 */
[----:B--2---:R-:W0:Y:S03]  /*0150*/  MUFU.RCP R2, R10 ;  /* 0x0000000a00027308 */ /* 0x004e260000001000 */
[----:B------:R-:W-:-:S13]  /*0160*/  ISETP.GT.U32.AND P2, PT, R9, R0, PT ;  /* 0x000000000900720c */ /* 0x000fda0003f44070 */
[-C--:B------:R-:W-:Y:S01]  /*0170*/  @!P2 IADD3 R0, PT, PT, R0, -R9.reuse, RZ ;  /* 0x800000090000a210 */ /* 0x080fe20007ffe0ff */
[----:B------:R-:W-:Y:S01]  /*0180*/  @!P2 VIADD R7, R7, 0x1 ;  /* 0x000000010707a836 */ /* 0x000fe20000000000 */
[----:B------:R-:W-:Y:S01]  /*0190*/  ISETP.NE.AND P2, PT, R5, RZ, PT ;  /* 0x000000ff0500720c */ /* 0x000fe20003f45270 */
[-C--:B0-----:R-:W-:Y:S01]  /*01a0*/  FFMA R3, R2, -R10.reuse, 1 ;  /* 0x3f80000002037423 */ /* 0x081fe2000000080a */
[----:B------:R-:W-:Y:S02]  /*01b0*/  ISETP.GE.U32.AND P0, PT, R0, R9, PT ;  /* 0x000000090000720c */ /* 0x000fe40003f06070 */
[----:B------:R-:W-:Y:S01]  /*01c0*/  LOP3.LUT R0, R4, R5, RZ, 0x3c, !PT ;  /* 0x0000000504007212 */ /* 0x000fe200078e3cff */
[----:B------:R-:W-:Y:S01]  /*01d0*/  FFMA R2, R2, R3, R2 ;  /* 0x0000000302027223 */ /* 0x000fe20000000002 */
[----:B-1----:R-:W-:Y:S02]  /*01e0*/  MOV R9, UR4 ;  /* 0x0000000400097c02 */ /* 0x002fe40008000f00 */
[----:B------:R-:W-:Y:S01]  /*01f0*/  ISETP.GE.AND P1, PT, R0, RZ, PT ;  /* 0x000000ff0000720c */ /* 0x000fe20003f26270 */
[----:B------:R-:W-:Y:S01]  /*0200*/  FFMA R3, R2, UR4, RZ ;  /* 0x0000000402037c23 */ /* 0x000fe200080000ff */
[----:B------:R-:W0:Y:S03]  /*0210*/  LDC R0, c[0x0][0x394] ;  /* 0x0000e500ff007b82 */ /* 0x000e260000000800 */
[----:B------:R-:W-:-:S02]  /*0220*/  FFMA R6, R3, -R10, UR4 ;  /* 0x0000000403067e23 */ /* 0x000fc4000800080a */
[----:B------:R-:W-:Y:S01]  /*0230*/  @P0 IADD3 R7, PT, PT, R7, 0x1, RZ ;  /* 0x0000000107070810 */ /* 0x000fe20007ffe0ff */
[----:B------:R-:W1:Y:S01]  /*0240*/  FCHK P0, R9, R10 ;  /* 0x0000000a09007302 */ /* 0x000e620000000000 */
[----:B------:R-:W-:-:S04]  /*0250*/  FFMA R6, R2, R6, R3 ;  /* 0x0000000602067223 */ /* 0x000fc80000000003 */
[----:B------:R-:W-:Y:S01]  /*0260*/  @!P1 IMAD.MOV R7, RZ, RZ, -R7 ;  /* 0x000000ffff079224 */ /* 0x000fe200078e0a07 */
[----:B------:R-:W-:-:S05]  /*0270*/  @!P2 LOP3.LUT R7, RZ, R5, RZ, 0x33, !PT ;  /* 0x00000005ff07a212 */ /* 0x000fca00078e33ff */
[----:B------:R-:W-:-:S04]  /*0280*/  IMAD.MOV R8, RZ, RZ, -R7 ;  /* 0x000000ffff087224 */ /* 0x000fc800078e0a07 */
[----:B------:R-:W-:Y:S01]  /*0290*/  IMAD R5, R5, R8, R4 ;  /* 0x0000000805057224 */ /* 0x000fe200078e0204 */
[----:B-1----:R-:W-:Y:S06]  /*02a0*/  @!P0 BRA `(.L_x_187) ;  /* 0x0000000000108947 */ /* 0x002fec0003800000 */
[----:B------:R-:W1:Y:S01]  /*02b0*/  LDC R3, c[0x0][0x398] ;  /* 0x0000e600ff037b82 */ /* 0x000e620000000800 */
[----:B------:R-:W-:-:S07]  /*02c0*/  MOV R8, 0x2e0 ;  /* 0x000002e000087802 */ /* 0x000fce0000000f00 */
[----:B01----:R-:W-:Y:S05]  /*02d0*/  CALL.REL.NOINC `($__internal_13_$__cuda_sm3x_div_rn_noftz_f32_slowpath) ;  /* 0x0000000400d47944 */ /* 0x003fea0003c00000 */
[----:B------:R-:W-:-:S07]  /*02e0*/  MOV R6, R2 ;  /* 0x0000000200067202 */ /* 0x000fce0000000f00 */
.L_x_187:
        /* <DEDUP_REMOVED lines=13> */
[----:B01----:R-:W-:Y:S05]  /*03c0*/  CALL.REL.NOINC `($__internal_13_$__cuda_sm3x_div_rn_noftz_f32_slowpath) ;  /* 0x0000000400987944 */ /* 0x003fea0003c00000 */
[----:B------:R-:W-:-:S07]  /*03d0*/  MOV R12, R2 ;  /* 0x00000002000c7202 */ /* 0x000fce0000000f00 */
.L_x_188:
[----:B------:R-:W1:Y:S02]  /*03e0*/  LDC.64 R8, c[0x0][0x388] ;  /* 0x0000e200ff087b82 */ /* 0x000e640000000a00 */
[----:B-1----:R-:W-:-:S05]  /*03f0*/  IMAD R3, R9, R8, -0x4 ;  /* 0xfffffffc09037424 */ /* 0x002fca00078e0208 */
[----:B------:R-:W-:-:S04]  /*0400*/  ISETP.GE.AND P0, PT, R4, R3, PT ;  /* 0x000000030400720c */ /* 0x000fc80003f06270 */
[----:B------:R-:W-:-:S13]  /*0410*/  ISETP.LT.OR P0, PT, R4, 0x4, P0 ;  /* 0x000000040400780c */ /* 0x000fda0000701670 */
[----:B------:R-:W-:Y:S05]  /*0420*/  @P0 EXIT ;  /* 0x000000000000094d */ /* 0x000fea0003800000 */
[----:B0-----:R-:W-:Y:S01]  /*0430*/  IADD3 R0, PT, PT, R9, -0x4, RZ ;  /* 0xfffffffc09007810 */ /* 0x001fe20007ffe0ff */
[----:B------:R-:W-:-:S03]  /*0440*/  VIADD R8, R8, 0xfffffffc ;  /* 0xfffffffc08087836 */ /* 0x000fc60000000000 */
[----:B------:R-:W-:Y:S02]  /*0450*/  ISETP.GE.AND P0, PT, R5, R0, PT ;  /* 0x000000000500720c */ /* 0x000fe40003f06270 */
[C---:B------:R-:W-:Y:S02]  /*0460*/  VIMNMX R0, PT, PT, R7.reuse, R5, PT ;  /* 0x0000000507007248 */ /* 0x040fe40003fe0100 */
[----:B------:R-:W-:-:S04]  /*0470*/  ISETP.GE.OR P0, PT, R7, R8, P0 ;  /* 0x000000080700720c */ /* 0x000fc80000706670 */
[----:B------:R-:W-:-:S13]  /*0480*/  ISETP.LT.OR P0, PT, R0, 0x4, P0 ;  /* 0x000000040000780c */ /* 0x000fda0000701670 */
[----:B------:R-:W-:Y:S05]  /*0490*/  @P0 EXIT ;  /* 0x000000000000094d */ /* 0x000fea0003800000 */
[----:B------:R-:W0:Y:S01]  /*04a0*/  LDC.64 R10, c[0x0][0x3c0] ;  /* 0x0000f000ff0a7b82 */ /* 0x000e220000000a00 */
[----:B------:R-:W1:Y:S01]  /*04b0*/  LDCU.64 UR4, c[0x0][0x358] ;  /* 0x00006b00ff0477ac */ /* 0x000e620008000a00 */
[CC--:B------:R-:W-:Y:S01]  /*04c0*/  IADD3 R0, PT, PT, R4.reuse, R9.reuse, RZ ;  /* 0x0000000904007210 */ /* 0x0c0fe20007ffe0ff */
[--C-:B------:R-:W-:Y:S01]  /*04d0*/  IMAD.MOV R25, RZ, RZ, -R9.reuse ;  /* 0x000000ffff197224 */ /* 0x100fe200078e0a09 */
[----:B------:R-:W-:Y:S01]  /*04e0*/  IADD3 R29, PT, PT, R4, -R9, RZ ;  /* 0x80000009041d7210 */ /* 0x000fe20007ffe0ff */
[----:B------:R-:W2:Y:S01]  /*04f0*/  LDCU.128 UR8, c[0x3][URZ] ;  /* 0x00c00000ff0877ac */ /* 0x000ea20008000c00 */
[----:B------:R-:W-:Y:S02]  /*0500*/  LEA R8, R9, R0, 0x1 ;  /* 0x0000000009087211 */ /* 0x000fe400078e08ff */
[----:B------:R-:W3:Y:S01]  /*0510*/  LDC.64 R2, c[0x0][0x3d0] ;  /* 0x0000f400ff027b82 */ /* 0x000ee20000000a00 */
[----:B------:R-:W-:Y:S02]  /*0520*/  LEA R25, R25, R4, 0x1 ;  /* 0x0000000419197211 */ /* 0x000fe400078e08ff */
[----:B------:R-:W-:-:S02]  /*0530*/  IMAD.IADD R8, R8, 0x1, R9 ;  /* 0x0000000108087824 */ /* 0x000fc400078e0209 */
[----:B0-----:R-:W-:-:S04]  /*0540*/  IMAD.WIDE R14, R0, 0x4, R10 ;  /* 0x00000004000e7825 */ /* 0x001fc800078e020a */
[----:B------:R-:W-:Y:S01]  /*0550*/  IMAD.WIDE.U32 R16, R4, 0x4, R10 ;  /* 0x0000000404107825 */ /* 0x000fe200078e000a */
[----:B-1----:R0:W4:Y:S03]  /*0560*/  LDG.E R0, desc[UR4][R14.64] ;  /* 0x000000040e007981 */ /* 0x002126000c1e1900 */
[----:B------:R-:W-:Y:S01]  /*0570*/  IMAD.WIDE R26, R9, 0x4, R14 ;  /* 0x00000004091a7825 */ /* 0x000fe200078e020e */
[----:B------:R1:W4:Y:S03]  /*0580*/  LDG.E R23, desc[UR4][R16.64] ;  /* 0x0000000410177981 */ /* 0x000326000c1e1900 */
[----:B------:R-:W-:Y:S01]  /*0590*/  IMAD.WIDE R28, R29, 0x4, R10 ;  /* 0x000000041d1c7825 */ /* 0x000fe200078e020a */
[----:B------:R-:W5:Y:S01]  /*05a0*/  LDG.E R22, desc[UR4][R26.64] ;  /* 0x000000041a167981 */ /* 0x000f62000c1e1900 */
[----:B0-----:R-:W0:Y:S02]  /*05b0*/  LDC.64 R14, c[0x0][0x3d8] ;  /* 0x0000f600ff0e7b82 */ /* 0x001e240000000a00 */
[C---:B------:R-:W-:Y:S01]  /*05c0*/  IMAD.WIDE R18, R9.reuse, 0x4, R26 ;  /* 0x0000000409127825 */ /* 0x040fe200078e021a */
[----:B------:R-:W5:Y:S03]  /*05d0*/  LDG.E R21, desc[UR4][R28.64] ;  /* 0x000000041c157981 */ /* 0x000f66000c1e1900 */
[----:B-1----:R-:W-:Y:S01]  /*05e0*/  IMAD R17, R9, -0x7, R8 ;  /* 0xfffffff909117824 */ /* 0x002fe200078e0208 */
[----:B------:R1:W5:Y:S01]  /*05f0*/  LDG.E R20, desc[UR4][R18.64] ;  /* 0x0000000412147981 */ /* 0x000362000c1e1900 */
[----:B------:R-:W-:-:S04]  /*0600*/  IMAD.WIDE R24, R25, 0x4, R10 ;  /* 0x0000000419187825 */ /* 0x000fc800078e020a */
[----:B------:R-:W-:Y:S01]  /*0610*/  IMAD.WIDE R8, R9, 0x4, R18 ;  /* 0x0000000409087825 */ /* 0x000fe200078e0212 */
[----:B------:R-:W5:Y:S03]  /*0620*/  LDG.E R13, desc[UR4][R24.64] ;  /* 0x00000004180d7981 */ /* 0x000f66000c1e1900 */
[----:B------:R-:W-:Y:S01]  /*0630*/  IMAD.WIDE R16, R17, 0x4, R10 ;  /* 0x0000000411107825 */ /* 0x000fe200078e020a */
[----:B-1----:R-:W1:Y:S01]  /*0640*/  LDC.64 R18, c[0x0][0x3c8] ;  /* 0x0000f200ff127b82 */ /* 0x002e620000000a00 */
[----:B------:R-:W5:Y:S02]  /*0650*/  LDG.E R8, desc[UR4][R8.64] ;  /* 0x0000000408087981 */ /* 0x000f64000c1e1900 */
[C---:B---3--:R-:W-:Y:S02]  /*0660*/  IMAD.WIDE.U32 R2, R7.reuse, 0x4, R2 ;  /* 0x0000000407027825 */ /* 0x048fe400078e0002 */
[----:B------:R-:W3:Y:S03]  /*0670*/  LDG.E R17, desc[UR4][R16.64] ;  /* 0x0000000410117981 */ /* 0x000ee6000c1e1900 */
[----:B------:R-:W2:Y:S01]  /*0680*/  LDC.64 R10, c[0x0][0x3a0] ;  /* 0x0000e800ff0a7b82 */ /* 0x000ea20000000a00 */
[----:B------:R-:W3:Y:S01]  /*0690*/  LDG.E R3, desc[UR4][R2.64] ;  /* 0x0000000402037981 */ /* 0x000ee2000c1e1900 */
[----:B0-----:R-:W-:-:S06]  /*06a0*/  IMAD.WIDE.U32 R14, R7, 0x4, R14 ;  /* 0x00000004070e7825 */ /* 0x001fcc00078e000e */
[----:B------:R-:W3:Y:S01]  /*06b0*/  LDG.E R14, desc[UR4][R14.64] ;  /* 0x000000040e0e7981 */ /* 0x000ee2000c1e1900 */
[----:B--2---:R-:W-:-:S06]  /*06c0*/  IMAD.WIDE.U32 R10, R4, 0x4, R10 ;  /* 0x00000004040a7825 */ /* 0x004fcc00078e000a */
[----:B------:R-:W2:Y:S01]  /*06d0*/  LDG.E R11, desc[UR4][R10.64] ;  /* 0x000000040a0b7981 */ /* 0x000ea2000c1e1900 */
[----:B------:R-:W-:-:S05]  /*06e0*/  IADD3 R27, PT, PT, R4, -0x1, RZ ;  /* 0xffffffff041b7810 */ /* 0x000fca0007ffe0ff */
[----:B-1----:R-:W-:-:S05]  /*06f0*/  IMAD.WIDE.U32 R26, R27, 0x4, R18 ;  /* 0x000000041b1a7825 */ /* 0x002fca00078e0012 */
[----:B------:R-:W2:Y:S01]  /*0700*/  LDG.E R10, desc[UR4][R26.64] ;  /* 0x000000041a0a7981 */ /* 0x000ea2000c1e1900 */
[----:B----4-:R-:W-:-:S04]  /*0710*/  FADD R0, R0, -R23 ;  /* 0x8000001700007221 */ /* 0x010fc80000000000 */
[----:B------:R-:W-:Y:S01]  /*0720*/  FFMA R0, R0, UR8, RZ ;  /* 0x0000000800007c23 */ /* 0x000fe200080000ff */
[----:B-----5:R-:W-:-:S04]  /*0730*/  FADD R21, R22, -R21 ;  /* 0x8000001516157221 */ /* 0x020fc80000000000 */
[----:B------:R-:W-:Y:S01]  /*0740*/  FFMA R0, R21, UR9, R0 ;  /* 0x0000000915007c23 */ /* 0x000fe20008000000 */
[----:B------:R-:W-:-:S04]  /*0750*/  FADD R13, R20, -R13 ;  /* 0x8000000d140d7221 */ /* 0x000fc80000000000 */
[----:B------:R-:W-:Y:S01]  /*0760*/  FFMA R0, R13, UR10, R0 ;  /* 0x0000000a0d007c23 */ /* 0x000fe20008000000 */
[----:B---3--:R-:W-:Y:S02]  /*0770*/  FADD R7, R8, -R17 ;  /* 0x8000001108077221 */ /* 0x008fe40000000000 */
[----:B------:R-:W0:Y:S08]  /*0780*/  LDC.64 R16, c[0x0][0x3b0] ;  /* 0x0000ec00ff107b82 */ /* 0x000e300000000a00 */
[----:B------:R-:W1:Y:S01]  /*0790*/  LDC.64 R8, c[0x0][0x3e0] ;  /* 0x0000f800ff087b82 */ /* 0x000e620000000a00 */
[----:B------:R-:W-:Y:S01]  /*07a0*/  FFMA R24, R7, UR11, R0 ;  /* 0x0000000b07187c23 */ /* 0x000fe20008000000 */
[----:B------:R-:W-:Y:S01]  /*07b0*/  FMUL R25, R3, R6 ;  /* 0x0000000603197220 */ /* 0x000fe20000400000 */
[C---:B------:R-:W-:Y:S01]  /*07c0*/  IMAD.WIDE.U32 R20, R4.reuse, 0x4, R18 ;  /* 0x0000000404147825 */ /* 0x040fe200078e0012 */
[----:B------:R-:W-:-:S04]  /*07d0*/  IADD3 R23, PT, PT, R4, -0x2, RZ ;  /* 0xfffffffe04177810 */ /* 0x000fc80007ffe0ff */
[----:B------:R-:W3:Y:S01]  /*07e0*/  LDC.64 R6, c[0x0][0x3e8] ;  /* 0x0000fa00ff067b82 */ /* 0x000ee20000000a00 */
[----:B------:R-:W-:Y:S01]  /*07f0*/  VIADD R13, R4, 0xfffffffd ;  /* 0xfffffffd040d7836 */ /* 0x000fe20000000000 */
[----:B------:R-:W4:Y:S06]  /*0800*/  LDG.E R15, desc[UR4][R20.64+0x4] ;  /* 0x00000404140f7981 */ /* 0x000f2c000c1e1900 */
[----:B------:R-:W5:Y:S01]  /*0810*/  LDC.64 R2, c[0x0][0x3a8] ;  /* 0x0000ea00ff027b82 */ /* 0x000f620000000a00 */
[----:B------:R-:W4:Y:S01]  /*0820*/  LDG.E R0, desc[UR4][R20.64] ;  /* 0x0000000414007981 */ /* 0x000f22000c1e1900 */
[----:B------:R-:W-:-:S04]  /*0830*/  IMAD.WIDE.U32 R22, R23, 0x4, R18 ;  /* 0x0000000417167825 */ /* 0x000fc800078e0012 */
[----:B------:R-:W-:Y:S02]  /*0840*/  FMUL R29, R24, R25 ;  /* 0x00000019181d7220 */ /* 0x000fe40000400000 */
[----:B------:R-:W4:Y:S01]  /*0850*/  LDG.E R25, desc[UR4][R20.64+0xc] ;  /* 0x00000c0414197981 */ /* 0x000f22000c1e1900 */
[----:B------:R-:W-:-:S03]  /*0860*/  IMAD.WIDE.U32 R18, R13, 0x4, R18 ;  /* 0x000000040d127825 */ /* 0x000fc600078e0012 */
[----:B------:R-:W4:Y:S01]  /*0870*/  LDG.E R13, desc[UR4][R20.64+0x8] ;  /* 0x00000804140d7981 */ /* 0x000f22000c1e1900 */
[----:B--2---:R-:W-:Y:S01]  /*0880*/  FFMA R11, R14, R11, -R29 ;  /* 0x0000000b0e0b7223 */ /* 0x004fe2000000081d */
[----:B0-----:R-:W-:Y:S02]  /*0890*/  IMAD.WIDE.U32 R16, R4, 0x4, R16 ;  /* 0x0000000404107825 */ /* 0x001fe400078e0010 */
[----:B------:R-:W2:Y:S02]  /*08a0*/  LDG.E R22, desc[UR4][R22.64] ;  /* 0x0000000416167981 */ /* 0x000ea4000c1e1900 */
[C---:B-1----:R-:W-:Y:S02]  /*08b0*/  IMAD.WIDE.U32 R8, R5.reuse, 0x4, R8 ;  /* 0x0000000405087825 */ /* 0x042fe400078e0008 */
[----:B------:R-:W2:Y:S04]  /*08c0*/  LDG.E R18, desc[UR4][R18.64] ;  /* 0x0000000412127981 */ /* 0x000ea8000c1e1900 */
[----:B------:R-:W2:Y:S01]  /*08d0*/  LDG.E R27, desc[UR4][R20.64+0x10] ;  /* 0x00001004141b7981 */ /* 0x000ea2000c1e1900 */
[----:B---3--:R-:W-:-:S03]  /*08e0*/  IMAD.WIDE.U32 R6, R5, 0x4, R6 ;  /* 0x0000000405067825 */ /* 0x008fc600078e0006 */
[----:B------:R-:W-:Y:S01]  /*08f0*/  STG.E desc[UR4][R16.64], R11 ;  /* 0x0000000b10007986 */ /* 0x000fe2000c101904 */
[C---:B-----5:R-:W-:Y:S02]  /*0900*/  IMAD.WIDE.U32 R28, R4.reuse, 0x4, R2 ;  /* 0x00000004041c7825 */ /* 0x060fe400078e0002 */
[----:B------:R-:W0:Y:S01]  /*0910*/  LDC.64 R2, c[0x0][0x3b8] ;  /* 0x0000ee00ff027b82 */ /* 0x000e220000000a00 */
[----:B------:R-:W3:Y:S04]  /*0920*/  LDG.E R9, desc[UR4][R8.64] ;  /* 0x0000000408097981 */ /* 0x000ee8000c1e1900 */
[----:B------:R-:W5:Y:S04]  /*0930*/  LDG.E R6, desc[UR4][R6.64] ;  /* 0x0000000406067981 */ /* 0x000f68000c1e1900 */
[----:B------:R-:W5:Y:S01]  /*0940*/  LDG.E R29, desc[UR4][R28.64] ;  /* 0x000000041c1d7981 */ /* 0x000f62000c1e1900 */
[----:B0-----:R-:W-:-:S04]  /*0950*/  IMAD.WIDE.U32 R2, R4, 0x4, R2 ;  /* 0x0000000404027825 */ /* 0x001fc800078e0002 */
[----:B----4-:R-:W-:-:S04]  /*0960*/  FADD R0, R15, -R0 ;  /* 0x800000000f007221 */ /* 0x010fc80000000000 */
[----:B------:R-:W-:Y:S01]  /*0970*/  FFMA R0, R0, UR8, RZ ;  /* 0x0000000800007c23 */ /* 0x000fe200080000ff */
[----:B------:R-:W-:-:S04]  /*0980*/  FADD R13, R13, -R10 ;  /* 0x8000000a0d0d7221 */ /* 0x000fc80000000000 */
[----:B------:R-:W-:Y:S01]  /*0990*/  FFMA R0, R13, UR9, R0 ;  /* 0x000000090d007c23 */ /* 0x000fe20008000000 */
[----:B--2---:R-:W-:-:S04]  /*09a0*/  FADD R25, R25, -R22 ;  /* 0x8000001619197221 */ /* 0x004fc80000000000 */
[----:B------:R-:W-:Y:S01]  /*09b0*/  FFMA R0, R25, UR10, R0 ;  /* 0x0000000a19007c23 */ /* 0x000fe20008000000 */
[----:B------:R-:W-:-:S04]  /*09c0*/  FADD R27, R27, -R18 ;  /* 0x800000121b1b7221 */ /* 0x000fc80000000000 */
[----:B------:R-:W-:Y:S01]  /*09d0*/  FFMA R0, R27, UR11, R0 ;  /* 0x0000000b1b007c23 */ /* 0x000fe20008000000 */
[----:B---3--:R-:W-:-:S04]  /*09e0*/  FMUL R9, R9, R12 ;  /* 0x0000000c09097220 */ /* 0x008fc80000400000 */
[----:B------:R-:W-:-:S04]  /*09f0*/  FMUL R9, R0, R9 ;  /* 0x0000000900097220 */ /* 0x000fc80000400000 */
[----:B-----5:R-:W-:-:S05]  /*0a00*/  FFMA R9, R6, R29, -R9 ;  /* 0x0000001d06097223 */ /* 0x020fca0000000809 */
[----:B------:R-:W-:Y:S01]  /*0a10*/  STG.E desc[UR4][R2.64], R9 ;  /* 0x0000000902007986 */ /* 0x000fe2000c101904 */
[----:B------:R-:W-:Y:S05]  /*0a20*/  EXIT ;  /* 0x000000000000794d */ /* 0x000fea0003800000 */
        .weak           $__internal_13_$__cuda_sm3x_div_rn_noftz_f32_slowpath
        .type           $__internal_13_$__cuda_sm3x_div_rn_noftz_f32_slowpath,@function
        .size           $__internal_13_$__cuda_sm3x_div_rn_noftz_f32_slowpath,(.L_x_231 - $__internal_13_$__cuda_sm3x_div_rn_noftz_f32_slowpath)
$__internal_13_$__cuda_sm3x_div_rn_noftz_f32_slowpath:
[----:B------:R-:W-:Y:S02]  /*0a30*/  SHF.R.U32.HI R9, RZ, 0x17, R3 ;  /* 0x00000017ff097819 */ /* 0x000fe40000011603 */
[--C-:B------:R-:W-:Y:S02]  /*0a40*/  SHF.R.U32.HI R2, RZ, 0x17, R0.reuse ;  /* 0x00000017ff027819 */ /* 0x100fe40000011600 */
[----:B------:R-:W-:Y:S01]  /*0a50*/  LOP3.LUT R15, R9, 0xff, RZ, 0xc0, !PT ;  /* 0x000000ff090f7812 */ /* 0x000fe200078ec0ff */
[----:B------:R-:W-:Y:S01]  /*0a60*/  IMAD.MOV.U32 R9, RZ, RZ, R0 ;  /* 0x000000ffff097224 */ /* 0x000fe200078e0000 */
[----:B------:R-:W-:Y:S02]  /*0a70*/  LOP3.LUT R2, R2, 0xff, RZ, 0xc0, !PT ;  /* 0x000000ff02027812 */ /* 0x000fe400078ec0ff */
[----:B------:R-:W-:Y:S02]  /*0a80*/  IADD3 R12, PT, PT, R15, -0x1, RZ ;  /* 0xffffffff0f0c7810 */ /* 0x000fe40007ffe0ff */
[----:B------:R-:W-:-:S02]  /*0a90*/  IADD3 R11, PT, PT, R2, -0x1, RZ ;  /* 0xffffffff020b7810 */ /* 0x000fc40007ffe0ff */
[----:B------:R-:W-:-:S04]  /*0aa0*/  ISETP.GT.U32.AND P0, PT, R12, 0xfd, PT ;  /* 0x000000fd0c00780c */ /* 0x000fc80003f04070 */
[----:B------:R-:W-:-:S13]  /*0ab0*/  ISETP.GT.U32.OR P0, PT, R11, 0xfd, P0 ;  /* 0x000000fd0b00780c */ /* 0x000fda0000704470 */
[----:B------:R-:W-:Y:S01]  /*0ac0*/  @!P0 MOV R10, RZ ;  /* 0x000000ff000a8202 */ /* 0x000fe20000000f00 */
        /* <DEDUP_REMOVED lines=22> */
[----:B------:R-:W-:Y:S02]  /*0c30*/  @!P0 FFMA R9, R0, 1.84467440737095516160e+19, RZ ;  /* 0x5f80000000098823 */ /* 0x000fe400000000ff */
[----:B------:R-:W-:-:S07]  /*0c40*/  @!P1 IADD3 R10, PT, PT, R10, 0x40, RZ ;  /* 0x000000400a0a9810 */ /* 0x000fce0007ffe0ff */
.L_x_189:
[----:B------:R-:W-:-:S04]  /*0c50*/  LEA R12, R15, 0xc0800000, 0x17 ;  /* 0xc08000000f0c7811 */ /* 0x000fc800078eb8ff */
[----:B------:R-:W-:Y:S01]  /*0c60*/  IADD3 R3, PT, PT, -R12, R3, RZ ;  /* 0x000000030c037210 */ /* 0x000fe20007ffe1ff */
[----:B------:R-:W-:-:S03]  /*0c70*/  VIADD R12, R2, 0xffffff81 ;  /* 0xffffff81020c7836 */ /* 0x000fc60000000000 */
[----:B------:R-:W0:Y:S01]  /*0c80*/  MUFU.RCP R11, R3 ;  /* 0x00000003000b7308 */ /* 0x000e220000001000 */
[----:B------:R-:W-:Y:S01]  /*0c90*/  FADD.FTZ R13, -R3, -RZ ;  /* 0x800000ff030d7221 */ /* 0x000fe20000010100 */
[----:B------:R-:W-:-:S03]  /*0ca0*/  IMAD R2, R12, -0x800000, R9 ;  /* 0xff8000000c027824 */ /* 0x000fc600078e0209 */
        /* <DEDUP_REMOVED lines=10> */
[----:B------:R-:W-:-:S04]  /*0d50*/  LOP3.LUT R3, R3, 0xff, RZ, 0xc0, !PT ;  /* 0x000000ff03037812 */ /* 0x000fc800078ec0ff */
[----:B------:R-:W-:-:S05]  /*0d60*/  IADD3 R13, PT, PT, R3, R9, RZ ;  /* 0x00000009030d7210 */ /* 0x000fca0007ffe0ff */
        /* <DEDUP_REMOVED lines=11> */
[C---:B------:R-:W-:Y:S01]  /*0e20*/  IADD3 R12, PT, PT, R13.reuse, 0x20, RZ ;  /* 0x000000200d0c7810 */ /* 0x040fe20007ffe0ff */
[CCC-:B------:R-:W-:Y:S01]  /*0e30*/  FFMA.RM R10, R16.reuse, R14.reuse, R11.reuse ;  /* 0x0000000e100a7223 */ /* 0x1c0fe2000000400b */
[----:B------:R-:W-:Y:S02]  /*0e40*/  ISETP.NE.AND P2, PT, R13, RZ, PT ;  /* 0x000000ff0d00720c */ /* 0x000fe40003f45270 */
[----:B------:R-:W-:Y:S01]  /*0e50*/  LOP3.LUT R9, R3, 0x7fffff, RZ, 0xc0, !PT ;  /* 0x007fffff03097812 */ /* 0x000fe200078ec0ff */
[----:B------:R-:W-:Y:S01]  /*0e60*/  FFMA.RP R3, R16, R14, R11 ;  /* 0x0000000e10037223 */ /* 0x000fe2000000800b */
[----:B------:R-:W-:Y:S02]  /*0e70*/  ISETP.NE.AND P1, PT, R13, RZ, PT ;  /* 0x000000ff0d00720c */ /* 0x000fe40003f25270 */
[----:B------:R-:W-:Y:S02]  /*0e80*/  LOP3.LUT R9, R9, 0x800000, RZ, 0xfc, !PT ;  /* 0x0080000009097812 */ /* 0x000fe400078efcff */
[----:B------:R-:W-:-:S02]  /*0e90*/  IADD3 R11, PT, PT, -R13, RZ, RZ ;  /* 0x000000ff0d0b7210 */ /* 0x000fc40007ffe1ff */
[----:B------:R-:W-:Y:S02]  /*0ea0*/  SHF.L.U32 R12, R9, R12, RZ ;  /* 0x0000000c090c7219 */ /* 0x000fe400000006ff */
[----:B------:R-:W-:Y:S02]  /*0eb0*/  FSETP.NEU.FTZ.AND P0, PT, R3, R10, PT ;  /* 0x0000000a0300720b */ /* 0x000fe40003f1d000 */
        /* <DEDUP_REMOVED lines=11> */
.L_x_195:
[----:B------:R-:W-:-:S04]  /*0f70*/  LOP3.LUT R2, R2, 0x80000000, RZ, 0xc0, !PT ;  /* 0x8000000002027812 */ /* 0x000fc800078ec0ff */
[----:B------:R-:W-:Y:S01]  /*0f80*/  LOP3.LUT R2, R2, 0x7f800000, RZ, 0xfc, !PT ;  /* 0x7f80000002027812 */ /* 0x000fe200078efcff */
[----:B------:R-:W-:Y:S06]  /*0f90*/  BRA `(.L_x_196) ;  /* 0x0000000000287947 */ /* 0x000fec0003800000 */
.L_x_194:
[----:B------:R-:W-:Y:S01]  /*0fa0*/  LEA R2, R9, R2, 0x17 ;  /* 0x0000000209027211 */ /* 0x000fe200078eb8ff */
[----:B------:R-:W-:Y:S06]  /*0fb0*/  BRA `(.L_x_196) ;  /* 0x0000000000207947 */ /* 0x000fec0003800000 */
.L_x_193:
[----:B------:R-:W-:-:S04]  /*0fc0*/  LOP3.LUT R2, R3, 0x80000000, R9, 0x48, !PT ;  /* 0x8000000003027812 */ /* 0x000fc800078e4809 */
[----:B------:R-:W-:Y:S01]  /*0fd0*/  LOP3.LUT R2, R2, 0x7f800000, RZ, 0xfc, !PT ;  /* 0x7f80000002027812 */ /* 0x000fe200078efcff */
[----:B------:R-:W-:Y:S06]  /*0fe0*/  BRA `(.L_x_196) ;  /* 0x0000000000147947 */ /* 0x000fec0003800000 */
.L_x_192:
[----:B------:R-:W-:Y:S01]  /*0ff0*/  LOP3.LUT R2, R3, 0x80000000, R9, 0x48, !PT ;  /* 0x8000000003027812 */ /* 0x000fe200078e4809 */
[----:B------:R-:W-:Y:S06]  /*1000*/  BRA `(.L_x_196) ;  /* 0x00000000000c7947 */ /* 0x000fec0003800000 */
.L_x_191:
[----:B------:R-:W0:Y:S01]  /*1010*/  MUFU.RSQ R2, -QNAN ;  /* 0xffc0000000027908 */ /* 0x000e220000001400 */
[----:B------:R-:W-:Y:S05]  /*1020*/  BRA `(.L_x_196) ;  /* 0x0000000000047947 */ /* 0x000fea0003800000 */
.L_x_190:
[----:B------:R-:W-:-:S07]  /*1030*/  FADD.FTZ R2, R0, R3 ;  /* 0x0000000300027221 */ /* 0x000fce0000010000 */
.L_x_196:
[----:B------:R-:W-:-:S04]  /*1040*/  HFMA2 R9, -RZ, RZ, 0, 0 ;  /* 0x00000000ff097431 */ /* 0x000fc800000001ff */
[----:B0-----:R-:W-:Y:S05]  /*1050*/  RET.REL.NODEC R8 `(_Z10update_veliiiiifffPfS_S_S_S_S_S_S_S_S_) ;  /* 0xffffffec08e87950 */ /* 0x001fea0003c3ffff */
.L_x_197:
        /* <DEDUP_REMOVED lines=10> */
.L_x_231:


//--------------------- .text._Z10add_sourcefffiiiifffiiiiPfS_ --------------------------
	.section	.text._Z10add_sourcefffiiiifffiiiiPfS_,"ax",@progbits
	.align	128
        .global         _Z10add_sourcefffiiiifffiiiiPfS_
        .type           _Z10add_sourcefffiiiifffiiiiPfS_,@function
        .size           _Z10add_sourcefffiiiifffiiiiPfS_,(.L_x_233 - _Z10add_sourcefffiiiifffiiiiPfS_)
        .other          _Z10add_sourcefffiiiifffiiiiPfS_,@"STO_CUDA_ENTRY STV_DEFAULT"
_Z10add_sourcefffiiiifffiiiiPfS_:
.text._Z10add_sourcefffiiiifffiiiiPfS_:
[----:B------:R-:W-:Y:S08]  /*0000*/  LDC R1, c[0x0][0x37c] ;  /* 0x0000df00ff017b82 */ /* 0x000ff00000000800 */
[----:B------:R-:W0:Y:S02]  /*0010*/  LDC R5, c[0x0][0x3a4] ;  /* 0x0000e900ff057b82 */ /* 0x000e240000000800 */
[----:B0-----:R-:W-:-:S05]  /*0020*/  VIADD R0, R5, 0x1800000 ;  /* 0x0180000005007836 */ /* 0x001fca0000000000 */
[----:B------:R-:W-:-:S04]  /*0030*/  LOP3.LUT R0, R0, 0x7f800000, RZ, 0xc0, !PT ;  /* 0x7f80000000007812 */ /* 0x000fc800078ec0ff */
[----:B------:R-:W-:-:S13]  /*0040*/  ISETP.GT.U32.AND P0, PT, R0, 0x1ffffff, PT ;  /* 0x01ffffff0000780c */ /* 0x000fda0003f04070 */
[----:B------:R-:W-:Y:S05]  /*0050*/  @P0 BRA `(.L_x_198) ;  /* 0x00000000000c0947 */ /* 0x000fea0003800000 */
[----:B------:R-:W-:-:S07]  /*0060*/  MOV R2, 0x80 ;  /* 0x0000008000027802 */ /* 0x000fce0000000f00 */
[----:B------:R-:W-:Y:S05]  /*0070*/  CALL.REL.NOINC `($__internal_15_$__cuda_sm20_rcp_rn_f32_slowpath) ;  /* 0x0000001800647944 */ /* 0x000fea0003c00000 */
[----:B------:R-:W-:Y:S05]  /*0080*/  BRA `(.L_x_199) ;  /* 0x0000000000107947 */ /* 0x000fea0003800000 */
.L_x_198:
[----:B------:R-:W0:Y:S02]  /*0090*/  MUFU.RCP R0, R5 ;  /* 0x0000000500007308 */ /* 0x000e240000001000 */
[----:B0-----:R-:W-:-:S04]  /*00a0*/  FFMA R2, R0, R5, -1 ;  /* 0xbf80000000027423 */ /* 0x001fc80000000005 */
[----:B------:R-:W-:-:S04]  /*00b0*/  FADD.FTZ R3, -R2, -RZ ;  /* 0x800000ff02037221 */ /* 0x000fc80000010100 */
[----:B------:R-:W-:-:S07]  /*00c0*/  FFMA R0, R0, R3, R0 ;  /* 0x0000000300007223 */ /* 0x000fce0000000000 */
.L_x_199:
[----:B------:R-:W0:Y:S01]  /*00d0*/  LDCU UR5, c[0x0][0x3a8] ;  /* 0x00007500ff0577ac */ /* 0x000e220008000800 */
[----:B------:R-:W1:Y:S01]  /*00e0*/  LDCU UR4, c[0x0][0x3a0] ;  /* 0x00007400ff0477ac */ /* 0x000e620008000800 */
[----:B0-----:R-:W-:Y:S01]  /*00f0*/  UISETP.NE.AND UP0, UPT, UR5, 0x3, UPT ;  /* 0x000000030500788c */ /* 0x001fe2000bf05270 */
[----:B-1----:R-:W-:-:S08]  /*0100*/  FADD R4, -R0, UR4 ;  /* 0x0000000400047e21 */ /* 0x002fd00008000100 */
[----:B------:R-:W-:Y:S05]  /*0110*/  BRA.U !UP0, `(.L_x_200) ;  /* 0x0000000908c47547 */ /* 0x000fea000b800000 */
[----:B------:R-:W-:-:S09]  /*0120*/  UISETP.NE.AND UP0, UPT, UR5, 0x2, UPT ;  /* 0x000000020500788c */ /* 0x000fd2000bf05270 */
[----:B------:R-:W-:Y:S05]  /*0130*/  BRA.U !UP0, `(.L_x_201) ;  /* 0x00000005082c7547 */ /* 0x000fea000b800000 */
[----:B------:R-:W-:Y:S01]  /*0140*/  UISETP.NE.AND UP0, UPT, UR5, 0x1, UPT ;  /* 0x000000010500788c */ /* 0x000fe2000bf05270 */
[----:B------:R-:W-:-:S08]  /*0150*/  IMAD.MOV.U32 R2, RZ, RZ, RZ ;  /* 0x000000ffff027224 */ /* 0x000fd000078e00ff */
[----:B------:R-:W-:Y:S05]  /*0160*/  BRA.U UP0, `(.L_x_202) ;  /* 0x00000011001c7547 */ /* 0x000fea000b800000 */
[----:B------:R-:W0:Y:S01]  /*0170*/  LDCU UR4, c[0x0][0x3a4] ;  /* 0x00007480ff0477ac */ /* 0x000e220008000800 */
[----:B------:R-:W-:Y:S01]  /*0180*/  MOV R5, 0x3ff71547 ;  /* 0x3ff7154700057802 */ /* 0x000fe20000000f00 */
[----:B------:R-:W-:Y:S01]  /*0190*/  UMOV UR5, 0x4023bd3c ;  /* 0x4023bd3c00057882 */ /* 0x000fe20000000000 */
[----:B0-----:R-:W-:Y:S01]  /*01a0*/  FMUL R4, R4, UR4 ;  /* 0x0000000404047c20 */ /* 0x001fe20008400000 */
[----:B------:R-:W-:-:S03]  /*01b0*/  UMOV UR4, 0xc99e70c6 ;  /* 0xc99e70c600047882 */ /* 0x000fc60000000000 */
[----:B------:R-:W-:Y:S01]  /*01c0*/  FMUL R6, R4, R4 ;  /* 0x0000000404067220 */ /* 0x000fe20000400000 */
[----:B------:R-:W-:-:S05]  /*01d0*/  IMAD.MOV.U32 R4, RZ, RZ, 0x652b82fe ;  /* 0x652b82feff047424 */ /* 0x000fca00078e00ff */
[----:B------:R-:W0:Y:S02]  /*01e0*/  F2F.F64.F32 R6, R6 ;  /* 0x0000000600067310 */ /* 0x000e240000201800 */
[----:B0-----:R-:W-:Y:S01]  /*01f0*/  DMUL R2, R6, -UR4 ;  /* 0x8000000406027c28 */ /* 0x001fe20008000000 */
[----:B------:R-:W-:Y:S01]  /*0200*/  UMOV UR4, 0xfefa39ef ;  /* 0xfefa39ef00047882 */ /* 0x000fe20000000000 */
[----:B------:R-:W-:-:S06]  /*0210*/  UMOV UR5, 0x3fe62e42 ;  /* 0x3fe62e4200057882 */ /* 0x000fcc0000000000 */
[----:B------:R-:W-:Y:S02]  /*0220*/  DFMA R4, R2, R4, 6.75539944105574400000e+15 ;  /* 0x433800000204742b */ /* 0x000fe40000000004 */
[----:B------:R-:W-:-:S06]  /*0230*/  FSETP.GEU.AND P0, PT, |R3|, 4.1917929649353027344, PT ;  /* 0x4086232b0300780b */ /* 0x000fcc0003f0e200 */
[----:B------:R-:W-:-:S08]  /*0240*/  DADD R8, R4, -6.75539944105574400000e+15 ;  /* 0xc338000004087429 */ /* 0x000fd00000000000 */
        /* <DEDUP_REMOVED lines=34> */
[----:B------:R-:W-:Y:S01]  /*0470*/  DFMA R10, R8, R10, 1 ;  /* 0x3ff00000080a742b */ /* 0x000fe2000000000a */
[----:B------:R-:W-:Y:S01]  /*0480*/  IMAD.MOV.U32 R8, RZ, RZ, -0x36618f3a ;  /* 0xc99e70c6ff087424 */ /* 0x000fe200078e00ff */
[----:B------:R-:W-:-:S06]  /*0490*/  MOV R9, 0x4033bd3c ;  /* 0x4033bd3c00097802 */ /* 0x000fcc0000000f00 */
[----:B------:R-:W-:Y:S02]  /*04a0*/  DFMA R8, R6, -R8, 1 ;  /* 0x3ff000000608742b */ /* 0x000fe40000000808 */
[----:B------:R-:W-:Y:S02]  /*04b0*/  IMAD R7, R4, 0x100000, R11 ;  /* 0x0010000004077824 */ /* 0x000fe400078e020b */
[----:B------:R-:W-:Y:S01]  /*04c0*/  IMAD.MOV.U32 R6, RZ, RZ, R10 ;  /* 0x000000ffff067224 */ /* 0x000fe200078e000a */
[----:B------:R-:W-:Y:S06]  /*04d0*/  @!P0 BRA `(.L_x_203) ;  /* 0x0000000000388947 */ /* 0x000fec0003800000 */
[----:B------:R-:W-:Y:S01]  /*04e0*/  FSETP.GEU.AND P1, PT, |R3|, 4.2275390625, PT ;  /* 0x408748000300780b */ /* 0x000fe20003f2e200 */
[C---:B------:R-:W-:Y:S02]  /*04f0*/  DADD R6, R2.reuse, +INF ;  /* 0x7ff0000002067429 */ /* 0x040fe40000000000 */
[----:B------:R-:W-:-:S08]  /*0500*/  DSETP.GEU.AND P0, PT, R2, RZ, PT ;  /* 0x000000ff0200722a */ /* 0x000fd00003f0e000 */
[----:B------:R-:W-:Y:S02]  /*0510*/  FSEL R6, R6, RZ, P0 ;  /* 0x000000ff06067208 */ /* 0x000fe40000000000 */
[----:B------:R-:W-:Y:S01]  /*0520*/  FSEL R7, R7, RZ, P0 ;  /* 0x000000ff07077208 */ /* 0x000fe20000000000 */
[----:B------:R-:W-:Y:S06]  /*0530*/  @P1 BRA `(.L_x_203) ;  /* 0x0000000000201947 */ /* 0x000fec0003800000 */
[----:B------:R-:W-:Y:S01]  /*0540*/  LEA.HI R2, R4, R4, RZ, 0x1 ;  /* 0x0000000404027211 */ /* 0x000fe200078f08ff */
[----:B------:R-:W-:-:S03]  /*0550*/  IMAD.MOV.U32 R6, RZ, RZ, R10 ;  /* 0x000000ffff067224 */ /* 0x000fc600078e000a */
[----:B------:R-:W-:-:S05]  /*0560*/  SHF.R.S32.HI R7, RZ, 0x1, R2 ;  /* 0x00000001ff077819 */ /* 0x000fca0000011402 */
[----:B------:R-:W-:Y:S01]  /*0570*/  IMAD.IADD R2, R4, 0x1, -R7 ;  /* 0x0000000104027824 */ /* 0x000fe200078e0a07 */
[----:B------:R-:W-:-:S04]  /*0580*/  LEA R7, R7, R11, 0x14 ;  /* 0x0000000b07077211 */ /* 0x000fc800078ea0ff */
[----:B------:R-:W-:Y:S01]  /*0590*/  LEA R3, R2, 0x3ff00000, 0x14 ;  /* 0x3ff0000002037811 */ /* 0x000fe200078ea0ff */
[----:B------:R-:W-:-:S06]  /*05a0*/  IMAD.MOV.U32 R2, RZ, RZ, RZ ;  /* 0x000000ffff027224 */ /* 0x000fcc00078e00ff */
[----:B------:R-:W-:-:S11]  /*05b0*/  DMUL R6, R6, R2 ;  /* 0x0000000206067228 */ /* 0x000fd60000000000 */
.L_x_203:
[----:B------:R-:W-:-:S06]  /*05c0*/  DMUL R8, R8, R6 ;  /* 0x0000000608087228 */ /* 0x000fcc0000000000 */
[----:B------:R0:W1:Y:S01]  /*05d0*/  F2F.F32.F64 R2, R8 ;  /* 0x0000000800027310 */ /* 0x0000620000301000 */
[----:B------:R-:W-:Y:S05]  /*05e0*/  BRA `(.L_x_202) ;  /* 0x0000000800fc7947 */ /* 0x000fea0003800000 */
.L_x_201:
[----:B------:R-:W0:Y:S01]  /*05f0*/  MUFU.RCP64H R3, 1.799999237060546875 ;  /* 0x3ffccccc00037908 */ /* 0x000e220000001800 */
[----:B------:R-:W-:Y:S01]  /*0600*/  IMAD.MOV.U32 R6, RZ, RZ, -0x33333333 ;  /* 0xcccccccdff067424 */ /* 0x000fe200078e00ff */
[----:B------:R-:W-:Y:S01]  /*0610*/  MOV R7, 0x3ffccccc ;  /* 0x3ffccccc00077802 */ /* 0x000fe20000000f00 */
[----:B------:R-:W-:Y:S01]  /*0620*/  IMAD.MOV.U32 R2, RZ, RZ, RZ ;  /* 0x000000ffff027224 */ /* 0x000fe200078e00ff */
[----:B------:R-:W-:Y:S01]  /*0630*/  UMOV UR4, 0x99999998 ;  /* 0x9999999800047882 */ /* 0x000fe20000000000 */
[----:B------:R-:W-:Y:S01]  /*0640*/  UMOV UR5, 0x3fc99999 ;  /* 0x3fc9999900057882 */ /* 0x000fe20000000000 */
[----:B------:R-:W-:Y:S01]  /*0650*/  IMAD.MOV.U32 R10, RZ, RZ, -0x748574fc ;  /* 0x8b7a8b04ff0a7424 */ /* 0x000fe200078e00ff */
[----:B------:R-:W-:Y:S01]  /*0660*/  UMOV UR6, 0x3ae80f1e ;  /* 0x3ae80f1e00067882 */ /* 0x000fe20000000000 */
[----:B------:R-:W-:Y:S01]  /*0670*/  IMAD.MOV.U32 R11, RZ, RZ, 0x3ed0ee25 ;  /* 0x3ed0ee25ff0b7424 */ /* 0x000fe200078e00ff */
[----:B------:R-:W-:Y:S01]  /*0680*/  UMOV UR7, 0x3eb1380b ;  /* 0x3eb1380b00077882 */ /* 0x000fe20000000000 */
[----:B------:R-:W-:Y:S01]  /*0690*/  MOV R16, 0xfefa39ef ;  /* 0xfefa39ef00107802 */ /* 0x000fe20000000f00 */
[----:B------:R-:W-:Y:S01]  /*06a0*/  IMAD.MOV.U32 R17, RZ, RZ, 0x3fe62e42 ;  /* 0x3fe62e42ff117424 */ /* 0x000fe200078e00ff */
[----:B------:R-:W-:Y:S01]  /*06b0*/  UMOV UR8, 0x0 ;  /* 0x0000000000087882 */ /* 0x000fe20000000000 */
[----:B------:R-:W-:Y:S01]  /*06c0*/  UMOV UR9, 0x40080000 ;  /* 0x4008000000097882 */ /* 0x000fe20000000000 */
[----:B------:R-:W1:Y:S01]  /*06d0*/  LDC R5, c[0x0][0x3a4] ;  /* 0x0000e900ff057b82 */ /* 0x000e620000000800 */
[----:B0-----:R-:W-:-:S08]  /*06e0*/  DFMA R6, R2, -R6, 1 ;  /* 0x3ff000000206742b */ /* 0x001fd00000000806 */
[----:B------:R-:W-:-:S08]  /*06f0*/  DFMA R6, R6, R6, R6 ;  /* 0x000000060606722b */ /* 0x000fd00000000006 */
[----:B------:R-:W-:-:S08]  /*0700*/  DFMA R2, R2, R6, R2 ;  /* 0x000000060202722b */ /* 0x000fd00000000002 */
[----:B------:R-:W-:-:S08]  /*0710*/  DMUL R6, R2, -UR4 ;  /* 0x8000000402067c28 */ /* 0x000fd00008000000 */
[----:B------:R-:W-:-:S08]  /*0720*/  DFMA R6, R2, -UR4, R6 ;  /* 0x8000000402067c2b */ /* 0x000fd00008000006 */
[C---:B------:R-:W-:Y:S02]  /*0730*/  DMUL R8, R6.reuse, R6 ;  /* 0x0000000606087228 */ /* 0x040fe40000000000 */
[----:B------:R-:W-:-:S06]  /*0740*/  DADD R12, -R6, -UR4 ;  /* 0x80000004060c7e29 */ /* 0x000fcc0008000100 */
[----:B------:R-:W-:Y:S01]  /*0750*/  DFMA R10, R8, UR6, R10 ;  /* 0x00000006080a7c2b */ /* 0x000fe2000800000a */
[----:B------:R-:W-:Y:S01]  /*0760*/  UMOV UR6, 0x9f02676f ;  /* 0x9f02676f00067882 */ /* 0x000fe20000000000 */
[----:B------:R-:W-:Y:S01]  /*0770*/  UMOV UR7, 0x3ef3b266 ;  /* 0x3ef3b26600077882 */ /* 0x000fe20000000000 */
[----:B------:R-:W-:-:S05]  /*0780*/  DADD R14, R12, R12 ;  /* 0x000000000c0e7229 */ /* 0x000fca000000000c */
[----:B------:R-:W-:Y:S01]  /*0790*/  DFMA R10, R8, R10, UR6 ;  /* 0x00000006080a7e2b */ /* 0x000fe2000800000a */
[----:B------:R-:W-:Y:S01]  /*07a0*/  UMOV UR6, 0xa9ab0956 ;  /* 0xa9ab095600067882 */ /* 0x000fe20000000000 */
[----:B------:R-:W-:Y:S01]  /*07b0*/  UMOV UR7, 0x3f1745cb ;  /* 0x3f1745cb00077882 */ /* 0x000fe20000000000 */
[----:B------:R-:W-:Y:S01]  /*07c0*/  DFMA R14, -R6, -UR4, R14 ;  /* 0x80000004060e7c2b */ /* 0x000fe2000800010e */
[----:B------:R-:W-:Y:S01]  /*07d0*/  UMOV UR4, 0x542fe938 ;  /* 0x542fe93800047882 */ /* 0x000fe20000000000 */
[----:B------:R-:W-:-:S03]  /*07e0*/  UMOV UR5, 0x400921fb ;  /* 0x400921fb00057882 */ /* 0x000fc60000000000 */
[----:B------:R-:W-:Y:S01]  /*07f0*/  DFMA R10, R8, R10, UR6 ;  /* 0x00000006080a7e2b */ /* 0x000fe2000800000a */
[----:B------:R-:W-:Y:S01]  /*0800*/  UMOV UR6, 0x2d1b5154 ;  /* 0x2d1b515400067882 */ /* 0x000fe20000000000 */
[----:B------:R-:W-:Y:S01]  /*0810*/  UMOV UR7, 0x3f3c71c7 ;  /* 0x3f3c71c700077882 */ /* 0x000fe20000000000 */
[----:B------:R-:W-:Y:S01]  /*0820*/  DMUL R14, R2, R14 ;  /* 0x0000000e020e7228 */ /* 0x000fe20000000000 */
[----:B------:R-:W-:Y:S02]  /*0830*/  IMAD.MOV.U32 R2, RZ, RZ, 0x3b39803f ;  /* 0x3b39803fff027424 */ /* 0x000fe400078e00ff */
[----:B------:R-:W-:Y:S02]  /*0840*/  IMAD.MOV.U32 R3, RZ, RZ, 0x3c7abc9e ;  /* 0x3c7abc9eff037424 */ /* 0x000fe400078e00ff */
        /* <DEDUP_REMOVED lines=9> */
[----:B------:R-:W-:-:S05]  /*08e0*/  DFMA R10, R16, -UR8, R6 ;  /* 0x80000008100a7c2b */ /* 0x000fca0008000006 */
[----:B------:R-:W-:-:S03]  /*08f0*/  DFMA R12, R8, R12, UR6 ;  /* 0x00000006080c7e2b */ /* 0x000fc6000800000c */
[----:B------:R-:W-:-:S05]  /*0900*/  DFMA R16, -R16, -3, R10 ;  /* 0xc00800001010782b */ /* 0x000fca000000010a */
[----:B------:R-:W-:-:S03]  /*0910*/  DMUL R12, R8, R12 ;  /* 0x0000000c080c7228 */ /* 0x000fc60000000000 */
[----:B------:R-:W-:-:S05]  /*0920*/  DADD R16, -R6, R16 ;  /* 0x0000000006107229 */ /* 0x000fca0000000110 */
[----:B------:R-:W-:Y:S01]  /*0930*/  DFMA R12, R6, R12, R14 ;  /* 0x0000000c060c722b */ /* 0x000fe2000000000e */
[----:B------:R-:W-:-:S07]  /*0940*/  MOV R6, 0x1 ;  /* 0x0000000100067802 */ /* 0x000fce0000000f00 */
[----:B------:R-:W-:-:S08]  /*0950*/  DADD R12, R12, -R16 ;  /* 0x000000000c0c7229 */ /* 0x000fd00000000810 */
[----:B------:R-:W-:Y:S01]  /*0960*/  DFMA R12, R2, -UR8, R12 ;  /* 0x80000008020c7c2b */ /* 0x000fe2000800000c */
[----:B-1----:R-:W-:-:S04]  /*0970*/  FMUL R2, R5, -4 ;  /* 0xc080000005027820 */ /* 0x002fc80000400000 */
[----:B------:R-:W-:-:S03]  /*0980*/  FMUL R5, R2, R5 ;  /* 0x0000000502057220 */ /* 0x000fc60000400000 */
[----:B------:R-:W-:Y:S01]  /*0990*/  DADD R10, R10, R12 ;  /* 0x000000000a0a7229 */ /* 0x000fe2000000000c */
[----:B------:R-:W0:Y:S08]  /*09a0*/  F2F.F64.F32 R2, R5 ;  /* 0x0000000500027310 */ /* 0x000e300000201800 */
[----:B------:R-:W1:Y:S01]  /*09b0*/  MUFU.RCP64H R7, R11 ;  /* 0x0000000b00077308 */ /* 0x000e620000001800 */
[----:B0-----:R-:W-:-:S02]  /*09c0*/  DMUL R2, R2, UR4 ;  /* 0x0000000402027c28 */ /* 0x001fc40008000000 */
[----:B-1----:R-:W-:-:S08]  /*09d0*/  DFMA R8, -R10, R6, 1 ;  /* 0x3ff000000a08742b */ /* 0x002fd00000000106 */
[----:B------:R-:W-:-:S08]  /*09e0*/  DFMA R8, R8, R8, R8 ;  /* 0x000000080808722b */ /* 0x000fd00000000008 */
[----:B------:R-:W-:Y:S02]  /*09f0*/  DFMA R8, R6, R8, R6 ;  /* 0x000000080608722b */ /* 0x000fe40000000006 */
[----:B------:R-:W-:-:S06]  /*0a00*/  DMUL R6, R2, -UR4 ;  /* 0x8000000402067c28 */ /* 0x000fcc0008000000 */
[----:B------:R-:W-:-:S04]  /*0a10*/  DFMA R12, -R10, R8, 1 ;  /* 0x3ff000000a0c742b */ /* 0x000fc80000000108 */
[----:B------:R-:W-:-:S04]  /*0a20*/  FSETP.GEU.AND P1, PT, |R7|, 6.5827683646048100446e-37, PT ;  /* 0x036000000700780b */ /* 0x000fc80003f2e200 */
        /* <DEDUP_REMOVED lines=9> */
[----:B------:R-:W-:-:S07]  /*0ac0*/  IMAD.MOV.U32 R16, RZ, RZ, R7 ;  /* 0x000000ffff107224 */ /* 0x000fce00078e0007 */
[----:B------:R-:W-:Y:S05]  /*0ad0*/  CALL.REL.NOINC `($__internal_14_$__cuda_sm20_div_rn_f64_full) ;  /* 0x0000000800507944 */ /* 0x000fea0003c00000 */
.L_x_204:
[----:B------:R-:W0:Y:S01]  /*0ae0*/  F2F.F32.F64 R3, R2 ;  /* 0x0000000200037310 */ /* 0x000e220000301000 */
[----:B------:R-:W-:Y:S01]  /*0af0*/  IMAD.MOV.U32 R6, RZ, RZ, 0x3bbb989d ;  /* 0x3bbb989dff067424 */ /* 0x000fe200078e00ff */
[----:B------:R-:W-:Y:S01]  /*0b00*/  MOV R7, 0x437c0000 ;  /* 0x437c000000077802 */ /* 0x000fe20000000f00 */
[----:B------:R-:W-:Y:S01]  /*0b10*/  UMOV UR4, 0xc99e70c6 ;  /* 0xc99e70c600047882 */ /* 0x000fe20000000000 */
[----:B------:R-:W-:Y:S01]  /*0b20*/  UMOV UR5, 0x4033bd3c ;  /* 0x4033bd3c00057882 */ /* 0x000fe20000000000 */
[----:B0-----:R-:W-:-:S04]  /*0b30*/  FMUL R5, R4, R3 ;  /* 0x0000000304057220 */ /* 0x001fc80000400000 */
[----:B------:R-:W-:-:S04]  /*0b40*/  FMUL R5, R4, R5 ;  /* 0x0000000504057220 */ /* 0x000fc80000400000 */
[----:B------:R-:W-:-:S04]  /*0b50*/  FFMA.SAT R6, R5, R6, 0.5 ;  /* 0x3f00000005067423 */ /* 0x000fc80000002006 */
[----:B------:R-:W-:-:S04]  /*0b60*/  FFMA.RM R6, R6, R7, 12582913 ;  /* 0x4b40000106067423 */ /* 0x000fc80000004007 */
[C---:B------:R-:W-:Y:S01]  /*0b70*/  FADD R8, R6.reuse, -12583039 ;  /* 0xcb40007f06087421 */ /* 0x040fe20000000000 */
[----:B------:R-:W-:-:S03]  /*0b80*/  IMAD.SHL.U32 R6, R6, 0x800000, RZ ;  /* 0x0080000006067824 */ /* 0x000fc600078e00ff */
[----:B------:R-:W-:-:S04]  /*0b90*/  FFMA R8, R5, 1.4426950216293334961, -R8 ;  /* 0x3fb8aa3b05087823 */ /* 0x000fc80000000808 */
[----:B------:R-:W-:Y:S02]  /*0ba0*/  FFMA R8, R5, 1.925963033500011079e-08, R8 ;  /* 0x32a5706005087823 */ /* 0x000fe40000000008 */
[----:B------:R-:W0:Y:S08]  /*0bb0*/  F2F.F64.F32 R4, R4 ;  /* 0x0000000400047310 */ /* 0x000e300000201800 */
[----:B------:R-:W1:Y:S01]  /*0bc0*/  MUFU.EX2 R7, R8 ;  /* 0x0000000800077308 */ /* 0x000e620000000800 */
[----:B0-----:R-:W-:Y:S01]  /*0bd0*/  DMUL R2, R4, -UR4 ;  /* 0x8000000404027c28 */ /* 0x001fe20008000000 */
[----:B-1----:R-:W-:-:S06]  /*0be0*/  FMUL R6, R6, R7 ;  /* 0x0000000706067220 */ /* 0x002fcc0000400000 */
[----:B------:R-:W0:Y:S02]  /*0bf0*/  F2F.F64.F32 R6, R6 ;  /* 0x0000000600067310 */ /* 0x000e240000201800 */
[----:B0-----:R-:W-:-:S10]  /*0c00*/  DMUL R2, R2, R6 ;  /* 0x0000000602027228 */ /* 0x001fd40000000000 */
[----:B------:R2:W3:Y:S01]  /*0c10*/  F2F.F32.F64 R2, R2 ;  /* 0x0000000200027310 */ /* 0x0004e20000301000 */
[----:B------:R-:W-:Y:S05]  /*0c20*/  BRA `(.L_x_202) ;  /* 0x00000004006c7947 */ /* 0x000fea0003800000 */
.L_x_200:
[----:B------:R-:W0:Y:S01]  /*0c30*/  MUFU.RCP64H R3, 1.799999237060546875 ;  /* 0x3ffccccc00037908 */ /* 0x000e220000001800 */
[----:B------:R-:W-:Y:S01]  /*0c40*/  IMAD.MOV.U32 R6, RZ, RZ, -0x33333333 ;  /* 0xcccccccdff067424 */ /* 0x000fe200078e00ff */
[----:B------:R-:W-:Y:S01]  /*0c50*/  MOV R2, RZ ;  /* 0x000000ff00027202 */ /* 0x000fe20000000f00 */
[----:B------:R-:W-:Y:S01]  /*0c60*/  IMAD.MOV.U32 R7, RZ, RZ, 0x3ffccccc ;  /* 0x3ffcccccff077424 */ /* 0x000fe200078e00ff */
        /* <DEDUP_REMOVED lines=13> */
[----:B------:R-:W-:Y:S01]  /*0d40*/  DFMA R2, R2, R6, R2 ;  /* 0x000000060202722b */ /* 0x000fe20000000002 */
[----:B-1----:R-:W-:-:S07]  /*0d50*/  FMUL R5, R5, R5 ;  /* 0x0000000505057220 */ /* 0x002fce0000400000 */
        /* <DEDUP_REMOVED lines=18> */
[----:B------:R-:W-:Y:S01]  /*0e80*/  IMAD.MOV.U32 R2, RZ, RZ, 0x3b39803f ;  /* 0x3b39803fff027424 */ /* 0x000fe200078e00ff */
[----:B------:R-:W-:-:S03]  /*0e90*/  MOV R3, 0x3c7abc9e ;  /* 0x3c7abc9e00037802 */ /* 0x000fc60000000f00 */
        /* <DEDUP_REMOVED lines=12> */
[----:B------:R-:W-:Y:S01]  /*0f60*/  DMUL R12, R6, R12 ;  /* 0x0000000c060c7228 */ /* 0x000fe20000000000 */
[----:B------:R-:W-:Y:S02]  /*0f70*/  IMAD.MOV.U32 R6, RZ, RZ, 0x1 ;  /* 0x00000001ff067424 */ /* 0x000fe400078e00ff */
[----:B------:R-:W-:-:S05]  /*0f80*/  DADD R16, -R8, R16 ;  /* 0x0000000008107229 */ /* 0x000fca0000000110 */
[----:B------:R-:W-:-:S08]  /*0f90*/  DFMA R12, R8, R12, R14 ;  /* 0x0000000c080c722b */ /* 0x000fd0000000000e */
[----:B------:R-:W-:-:S08]  /*0fa0*/  DADD R12, R12, -R16 ;  /* 0x000000000c0c7229 */ /* 0x000fd00000000810 */
[----:B------:R-:W-:-:S08]  /*0fb0*/  DFMA R2, R2, -UR8, R12 ;  /* 0x8000000802027c2b */ /* 0x000fd0000800000c */
[----:B------:R-:W-:Y:S02]  /*0fc0*/  DADD R10, R10, R2 ;  /* 0x000000000a0a7229 */ /* 0x000fe40000000002 */
[----:B------:R-:W0:Y:S08]  /*0fd0*/  F2F.F64.F32 R2, R5 ;  /* 0x0000000500027310 */ /* 0x000e300000201800 */
[----:B------:R-:W1:Y:S01]  /*0fe0*/  MUFU.RCP64H R7, R11 ;  /* 0x0000000b00077308 */ /* 0x000e620000001800 */
[----:B0-----:R-:W-:-:S02]  /*0ff0*/  DMUL R2, R2, -UR4 ;  /* 0x8000000402027c28 */ /* 0x001fc40008000000 */
        /* <DEDUP_REMOVED lines=14> */
[----:B------:R-:W-:Y:S02]  /*10e0*/  MOV R16, R7 ;  /* 0x0000000700107202 */ /* 0x000fe40000000f00 */
[----:B------:R-:W-:-:S07]  /*10f0*/  MOV R12, 0x1110 ;  /* 0x00001110000c7802 */ /* 0x000fce0000000f00 */
[----:B------:R-:W-:Y:S05]  /*1100*/  CALL.REL.NOINC `($__internal_14_$__cuda_sm20_div_rn_f64_full) ;  /* 0x0000000000c47944 */ /* 0x000fea0003c00000 */
.L_x_205:
[----:B------:R-:W0:Y:S01]  /*1110*/  F2F.F32.F64 R3, R2 ;  /* 0x0000000200037310 */ /* 0x000e220000301000 */
[----:B------:R-:W-:Y:S02]  /*1120*/  IMAD.MOV.U32 R6, RZ, RZ, 0x3bbb989d ;  /* 0x3bbb989dff067424 */ /* 0x000fe400078e00ff */
[----:B------:R-:W-:Y:S02]  /*1130*/  IMAD.MOV.U32 R7, RZ, RZ, 0x437c0000 ;  /* 0x437c0000ff077424 */ /* 0x000fe400078e00ff */
[----:B0-----:R-:W-:-:S04]  /*1140*/  FMUL R5, R4, R3 ;  /* 0x0000000304057220 */ /* 0x001fc80000400000 */
[----:B------:R-:W-:-:S04]  /*1150*/  FMUL R5, R4, R5 ;  /* 0x0000000504057220 */ /* 0x000fc80000400000 */
[----:B------:R-:W-:-:S04]  /*1160*/  FFMA.SAT R4, R5, R6, 0.5 ;  /* 0x3f00000005047423 */ /* 0x000fc80000002006 */
[----:B------:R-:W-:-:S04]  /*1170*/  FFMA.RM R4, R4, R7, 12582913 ;  /* 0x4b40000104047423 */ /* 0x000fc80000004007 */
[C---:B------:R-:W-:Y:S01]  /*1180*/  FADD R6, R4.reuse, -12583039 ;  /* 0xcb40007f04067421 */ /* 0x040fe20000000000 */
[----:B------:R-:W-:-:S03]  /*1190*/  SHF.L.U32 R2, R4, 0x17, RZ ;  /* 0x0000001704027819 */ /* 0x000fc600000006ff */
[----:B------:R-:W-:-:S04]  /*11a0*/  FFMA R6, R5, 1.4426950216293334961, -R6 ;  /* 0x3fb8aa3b05067823 */ /* 0x000fc80000000806 */
[----:B------:R-:W-:-:S04]  /*11b0*/  FFMA R6, R5, 1.925963033500011079e-08, R6 ;  /* 0x32a5706005067823 */ /* 0x000fc80000000006 */
[----:B------:R-:W0:Y:S02]  /*11c0*/  MUFU.EX2 R5, R6 ;  /* 0x0000000600057308 */ /* 0x000e240000000800 */
[----:B0-----:R-:W-:-:S07]  /*11d0*/  FMUL R2, R2, R5 ;  /* 0x0000000502027220 */ /* 0x001fce0000400000 */
.L_x_202:
[----:B------:R-:W4:Y:S01]  /*11e0*/  LDCU.64 UR4, c[0x0][0x3b0] ;  /* 0x00007600ff0477ac */ /* 0x000f220008000a00 */
[----:B------:R-:W-:Y:S01]  /*11f0*/  FADD R0, R0, R0 ;  /* 0x0000000000007221 */ /* 0x000fe20000000000 */
[----:B------:R-:W5:Y:S01]  /*1200*/  LDCU UR7, c[0x0][0x3a0] ;  /* 0x00007400ff0777ac */ /* 0x000f620008000800 */
[----:B------:R-:W0:Y:S01]  /*1210*/  LDCU UR6, c[0x0][0x384] ;  /* 0x00007080ff0677ac */ /* 0x000e220008000800 */
[----:B----4-:R-:W-:Y:S02]  /*1220*/  UIADD3 UR4, UPT, UPT, UR4, -0x1, URZ ;  /* 0xffffffff04047890 */ /* 0x010fe4000fffe0ff */
[----:B-----5:R-:W-:Y:S02]  /*1230*/  FSETP.GE.AND P0, PT, R0, UR7, PT ;  /* 0x0000000700007c0b */ /* 0x020fe4000bf06000 */
[----:B------:R-:W-:-:S06]  /*1240*/  UIMAD UR4, UR4, UR5, URZ ;  /* 0x00000005040472a4 */ /* 0x000fcc000f8e02ff */
[----:B------:R-:W-:-:S05]  /*1250*/  I2FP.F32.S32 R0, UR4 ;  /* 0x0000000400007c45 */ /* 0x000fca0008201400 */
[----:B0-----:R-:W-:Y:S01]  /*1260*/  FADD R0, R0, UR6 ;  /* 0x0000000600007e21 */ /* 0x001fe20008000000 */
[----:B------:R-:W-:Y:S06]  /*1270*/  @!P0 EXIT ;  /* 0x000000000000894d */ /* 0x000fec0003800000 */
[----:B------:R-:W0:Y:S01]  /*1280*/  LDCU UR4, c[0x0][0x388] ;  /* 0x00007100ff0477ac */ /* 0x000e220008000800 */
[----:B------:R-:W4:Y:S01]  /*1290*/  F2F.F64.F32 R4, R0 ;  /* 0x0000000000047310 */ /* 0x000f220000201800 */
[----:B------:R-:W5:Y:S01]  /*12a0*/  LDC.64 R8, c[0x0][0x3b8] ;  /* 0x0000ee00ff087b82 */ /* 0x000f620000000a00 */
[----:B------:R-:W1:Y:S01]  /*12b0*/  LDCU UR5, c[0x0][0x398] ;  /* 0x00007300ff0577ac */ /* 0x000e620008000800 */
[----:B------:R-:W3:Y:S01]  /*12c0*/  LDCU.64 UR6, c[0x0][0x358] ;  /* 0x00006b00ff0677ac */ /* 0x000ee20008000a00 */
[----:B----4-:R-:W-:-:S04]  /*12d0*/  DADD R4, R4, 0.5 ;  /* 0x3fe0000004047429 */ /* 0x010fc80000000000 */
[----:B0-----:R-:W0:Y:S01]  /*12e0*/  F2F.F64.F32 R6, UR4 ;  /* 0x0000000400067d10 */ /* 0x001e220008201800 */
[----:B------:R-:W4:Y:S07]  /*12f0*/  LDCU UR4, c[0x0][0x3ac] ;  /* 0x00007580ff0477ac */ /* 0x000f2e0008000800 */
[----:B------:R-:W2:Y:S01]  /*1300*/  F2I.F64.TRUNC R4, R4 ;  /* 0x0000000400047311 */ /* 0x000ea2000030d100 */
[----:B0-----:R-:W-:Y:S01]  /*1310*/  DADD R6, R6, 0.5 ;  /* 0x3fe0000006067429 */ /* 0x001fe20000000000 */
[----:B----4-:R-:W-:-:S09]  /*1320*/  UIADD3 UR4, UPT, UPT, UR4, -0x1, URZ ;  /* 0xffffffff04047890 */ /* 0x010fd2000fffe0ff */
[----:B------:R-:W0:Y:S01]  /*1330*/  F2I.F64.TRUNC R6, R6 ;  /* 0x0000000600067311 */ /* 0x000e22000030d100 */
[----:B--2---:R-:W-:Y:S02]  /*1340*/  VIADD R0, R4, UR4 ;  /* 0x0000000404007c36 */ /* 0x004fe40008000000 */
[----:B------:R-:W2:Y:S01]  /*1350*/  LDC.64 R4, c[0x0][0x3c0] ;  /* 0x0000f000ff047b82 */ /* 0x000ea20000000a00 */
[----:B0-----:R-:W-:Y:S01]  /*1360*/  VIADD R3, R6, UR4 ;  /* 0x0000000406037c36 */ /* 0x001fe20008000000 */
[----:B------:R-:W0:Y:S03]  /*1370*/  LDCU UR4, c[0x0][0x380] ;  /* 0x00007000ff0477ac */ /* 0x000e260008000800 */
[----:B-1----:R-:W-:-:S04]  /*1380*/  IMAD R3, R0, UR5, R3 ;  /* 0x0000000500037c24 */ /* 0x002fc8000f8e0203 */
[----:B-----5:R-:W-:-:S05]  /*1390*/  IMAD.WIDE R8, R3, 0x4, R8 ;  /* 0x0000000403087825 */ /* 0x020fca00078e0208 */
[----:B---3--:R-:W0:Y:S01]  /*13a0*/  LDG.E R11, desc[UR6][R8.64] ;  /* 0x00000006080b7981 */ /* 0x008e22000c1e1900 */
[----:B--2---:R-:W-:-:S04]  /*13b0*/  IMAD.WIDE R4, R3, 0x4, R4 ;  /* 0x0000000403047825 */ /* 0x004fc800078e0204 */
[----:B0-----:R-:W-:-:S05]  /*13c0*/  FFMA R11, R2, UR4, R11 ;  /* 0x00000004020b7c23 */ /* 0x001fca000800000b */
[----:B------:R-:W-:Y:S04]  /*13d0*/  STG.E desc[UR6][R8.64], R11 ;  /* 0x0000000b08007986 */ /* 0x000fe8000c101906 */
[----:B------:R-:W2:Y:S02]  /*13e0*/  LDG.E R3, desc[UR6][R4.64] ;  /* 0x0000000604037981 */ /* 0x000ea4000c1e1900 */
[----:B--2---:R-:W-:-:S05]  /*13f0*/  FFMA R3, R2, UR4, R3 ;  /* 0x0000000402037c23 */ /* 0x004fca0008000003 */
[----:B------:R-:W-:Y:S01]  /*1400*/  STG.E desc[UR6][R4.64], R3 ;  /* 0x0000000304007986 */ /* 0x000fe2000c101906 */
[----:B------:R-:W-:Y:S05]  /*1410*/  EXIT ;  /* 0x000000000000794d */ /* 0x000fea0003800000 */
        .weak           $__internal_14_$__cuda_sm20_div_rn_f64_full
        .type           $__internal_14_$__cuda_sm20_div_rn_f64_full,@function
        .size           $__internal_14_$__cuda_sm20_div_rn_f64_full,($__internal_15_$__cuda_sm20_rcp_rn_f32_slowpath - $__internal_14_$__cuda_sm20_div_rn_f64_full)
$__internal_14_$__cuda_sm20_div_rn_f64_full:
[C---:B------:R-:W-:Y:S01]  /*1420*/  FSETP.GEU.AND P0, PT, |R11|.reuse, 1.469367938527859385e-39, PT ;  /* 0x001000000b00780b */ /* 0x040fe20003f0e200 */
[----:B------:R-:W-:Y:S01]  /*1430*/  IMAD.MOV.U32 R7, RZ, RZ, R11 ;  /* 0x000000ffff077224 */ /* 0x000fe200078e000b */
[C---:B------:R-:W-:Y:S02]  /*1440*/  LOP3.LUT R2, R11.reuse, 0x800fffff, RZ, 0xc0, !PT ;  /* 0x800fffff0b027812 */ /* 0x040fe400078ec0ff */
[----:B------:R-:W-:Y:S02]  /*1450*/  MOV R6, R10 ;  /* 0x0000000a00067202 */ /* 0x000fe40000000f00 */
[----:B------:R-:W-:Y:S01]  /*1460*/  LOP3.LUT R3, R2, 0x3ff00000, RZ, 0xfc, !PT ;  /* 0x3ff0000002037812 */ /* 0x000fe200078efcff */
[----:B------:R-:W-:Y:S01]  /*1470*/  IMAD.MOV.U32 R2, RZ, RZ, R10 ;  /* 0x000000ffff027224 */ /* 0x000fe200078e000a */
[----:B------:R-:W-:Y:S02]  /*1480*/  MOV R14, 0x1 ;  /* 0x00000001000e7802 */ /* 0x000fe40000000f00 */
[----:B------:R-:W-:-:S03]  /*1490*/  LOP3.LUT R20, R11, 0x7ff00000, RZ, 0xc0, !PT ;  /* 0x7ff000000b147812 */ /* 0x000fc600078ec0ff */
[----:B------:R-:W-:-:S06]  /*14a0*/  @!P0 DMUL R2, R6, 8.98846567431157953865e+307 ;  /* 0x7fe0000006028828 */ /* 0x000fcc0000000000 */
[----:B------:R-:W0:Y:S02]  /*14b0*/  MUFU.RCP64H R15, R3 ;  /* 0x00000003000f7308 */ /* 0x000e240000001800 */
[----:B0-----:R-:W-:-:S08]  /*14c0*/  DFMA R8, R14, -R2, 1 ;  /* 0x3ff000000e08742b */ /* 0x001fd00000000802 */
[----:B------:R-:W-:-:S08]  /*14d0*/  DFMA R8, R8, R8, R8 ;  /* 0x000000080808722b */ /* 0x000fd00000000008 */
[----:B------:R-:W-:Y:S01]  /*14e0*/  DFMA R14, R14, R8, R14 ;  /* 0x000000080e0e722b */ /* 0x000fe2000000000e */
[----:B------:R-:W-:Y:S02]  /*14f0*/  IMAD.MOV.U32 R9, RZ, RZ, R16 ;  /* 0x000000ffff097224 */ /* 0x000fe400078e0010 */
[----:B------:R-:W-:Y:S01]  /*1500*/  IMAD.MOV.U32 R8, RZ, RZ, R5 ;  /* 0x000000ffff087224 */ /* 0x000fe200078e0005 */
[----:B------:R-:W-:Y:S02]  /*1510*/  MOV R5, 0x1ca00000 ;  /* 0x1ca0000000057802 */ /* 0x000fe40000000f00 */
[----:B------:R-:W-:Y:S02]  /*1520*/  LOP3.LUT R13, R9, 0x7ff00000, RZ, 0xc0, !PT ;  /* 0x7ff00000090d7812 */ /* 0x000fe400078ec0ff */
[----:B------:R-:W-:Y:S01]  /*1530*/  DFMA R16, R14, -R2, 1 ;  /* 0x3ff000000e10742b */ /* 0x000fe20000000802 */
[----:B------:R-:W-:Y:S01]  /*1540*/  IMAD.MOV.U32 R10, RZ, RZ, R8 ;  /* 0x000000ffff0a7224 */ /* 0x000fe200078e0008 */
[----:B------:R-:W-:Y:S01]  /*1550*/  ISETP.GE.U32.AND P1, PT, R13, R20, PT ;  /* 0x000000140d00720c */ /* 0x000fe20003f26070 */
[----:B------:R-:W-:-:S03]  /*1560*/  IMAD.MOV.U32 R21, RZ, RZ, R13 ;  /* 0x000000ffff157224 */ /* 0x000fc600078e000d */
[----:B------:R-:W-:Y:S02]  /*1570*/  SEL R11, R5, 0x63400000, !P1 ;  /* 0x63400000050b7807 */ /* 0x000fe40004800000 */
[----:B------:R-:W-:Y:S01]  /*1580*/  DFMA R14, R14, R16, R14 ;  /* 0x000000100e0e722b */ /* 0x000fe2000000000e */
[----:B------:R-:W-:Y:S02]  /*1590*/  FSETP.GEU.AND P1, PT, |R9|, 1.469367938527859385e-39, PT ;  /* 0x001000000900780b */ /* 0x000fe40003f2e200 */
[----:B------:R-:W-:-:S11]  /*15a0*/  LOP3.LUT R11, R11, 0x800fffff, R9, 0xf8, !PT ;  /* 0x800fffff0b0b7812 */ /* 0x000fd600078ef809 */
[----:B------:R-:W-:Y:S05]  /*15b0*/  @P1 BRA `(.L_x_206) ;  /* 0x0000000000201947 */ /* 0x000fea0003800000 */
[----:B------:R-:W-:-:S04]  /*15c0*/  LOP3.LUT R16, R7, 0x7ff00000, RZ, 0xc0, !PT ;  /* 0x7ff0000007107812 */ /* 0x000fc800078ec0ff */
[----:B------:R-:W-:Y:S02]  /*15d0*/  ISETP.GE.U32.AND P1, PT, R13, R16, PT ;  /* 0x000000100d00720c */ /* 0x000fe40003f26070 */
[----:B------:R-:W-:Y:S02]  /*15e0*/  MOV R16, RZ ;  /* 0x000000ff00107202 */ /* 0x000fe40000000f00 */
[----:B------:R-:W-:-:S04]  /*15f0*/  SEL R17, R5, 0x63400000, !P1 ;  /* 0x6340000005117807 */ /* 0x000fc80004800000 */
[----:B------:R-:W-:-:S04]  /*1600*/  LOP3.LUT R17, R17, 0x80000000, R9, 0xf8, !PT ;  /* 0x8000000011117812 */ /* 0x000fc800078ef809 */
[----:B------:R-:W-:-:S06]  /*1610*/  LOP3.LUT R17, R17, 0x100000, RZ, 0xfc, !PT ;  /* 0x0010000011117812 */ /* 0x000fcc00078efcff */
[----:B------:R-:W-:-:S10]  /*1620*/  DFMA R10, R10, 2, -R16 ;  /* 0x400000000a0a782b */ /* 0x000fd40000000810 */
[----:B------:R-:W-:-:S07]  /*1630*/  LOP3.LUT R21, R11, 0x7ff00000, RZ, 0xc0, !PT ;  /* 0x7ff000000b157812 */ /* 0x000fce00078ec0ff */
.L_x_206:
        /* <DEDUP_REMOVED lines=13> */
[----:B------:R-:W-:-:S04]  /*1710*/  SEL R5, R5, 0x63400000, !P0 ;  /* 0x6340000005057807 */ /* 0x000fc80004000000 */
[----:B------:R-:W-:Y:S01]  /*1720*/  IADD3 R5, PT, PT, -R5, R8, RZ ;  /* 0x0000000805057210 */ /* 0x000fe20007ffe1ff */
[----:B------:R-:W-:-:S04]  /*1730*/  IMAD.MOV.U32 R8, RZ, RZ, RZ ;  /* 0x000000ffff087224 */ /* 0x000fc800078e00ff */
        /* <DEDUP_REMOVED lines=20> */
.L_x_207:
[----:B------:R-:W-:-:S14]  /*1880*/  DSETP.NAN.AND P0, PT, R8, R8, PT ;  /* 0x000000080800722a */ /* 0x000fdc0003f08000 */
[----:B------:R-:W-:Y:S05]  /*1890*/  @P0 BRA `(.L_x_209) ;  /* 0x0000000000440947 */ /* 0x000fea0003800000 */
[----:B------:R-:W-:-:S14]  /*18a0*/  DSETP.NAN.AND P0, PT, R6, R6, PT ;  /* 0x000000060600722a */ /* 0x000fdc0003f08000 */
[----:B------:R-:W-:Y:S05]  /*18b0*/  @P0 BRA `(.L_x_210) ;  /* 0x0000000000300947 */ /* 0x000fea0003800000 */
[----:B------:R-:W-:Y:S01]  /*18c0*/  ISETP.NE.AND P0, PT, R21, R20, PT ;  /* 0x000000141500720c */ /* 0x000fe20003f05270 */
[----:B------:R-:W-:Y:S01]  /*18d0*/  IMAD.MOV.U32 R17, RZ, RZ, -0x80000 ;  /* 0xfff80000ff117424 */ /* 0x000fe200078e00ff */
[----:B------:R-:W-:-:S11]  /*18e0*/  MOV R16, 0x0 ;  /* 0x0000000000107802 */ /* 0x000fd60000000f00 */
[----:B------:R-:W-:Y:S05]  /*18f0*/  @!P0 BRA `(.L_x_208) ;  /* 0x0000000000348947 */ /* 0x000fea0003800000 */
[----:B------:R-:W-:Y:S02]  /*1900*/  ISETP.NE.AND P0, PT, R21, 0x7ff00000, PT ;  /* 0x7ff000001500780c */ /* 0x000fe40003f05270 */
[----:B------:R-:W-:Y:S02]  /*1910*/  LOP3.LUT R17, R9, 0x80000000, R7, 0x48, !PT ;  /* 0x8000000009117812 */ /* 0x000fe400078e4807 */
[----:B------:R-:W-:-:S13]  /*1920*/  ISETP.EQ.OR P0, PT, R20, RZ, !P0 ;  /* 0x000000ff1400720c */ /* 0x000fda0004702670 */
[----:B------:R-:W-:Y:S01]  /*1930*/  @P0 LOP3.LUT R2, R17, 0x7ff00000, RZ, 0xfc, !PT ;  /* 0x7ff0000011020812 */ /* 0x000fe200078efcff */
[----:B------:R-:W-:Y:S01]  /*1940*/  @!P0 IMAD.MOV.U32 R16, RZ, RZ, RZ ;  /* 0x000000ffff108224 */ /* 0x000fe200078e00ff */
[----:B------:R-:W-:-:S03]  /*1950*/  @P0 MOV R16, RZ ;  /* 0x000000ff00100202 */ /* 0x000fc60000000f00 */
[----:B------:R-:W-:Y:S01]  /*1960*/  @P0 IMAD.MOV.U32 R17, RZ, RZ, R2 ;  /* 0x000000ffff110224 */ /* 0x000fe200078e0002 */
[----:B------:R-:W-:Y:S06]  /*1970*/  BRA `(.L_x_208) ;  /* 0x0000000000147947 */ /* 0x000fec0003800000 */
.L_x_210:
[----:B------:R-:W-:Y:S01]  /*1980*/  LOP3.LUT R17, R7, 0x80000, RZ, 0xfc, !PT ;  /* 0x0008000007117812 */ /* 0x000fe200078efcff */
[----:B------:R-:W-:Y:S01]  /*1990*/  IMAD.MOV.U32 R16, RZ, RZ, R6 ;  /* 0x000000ffff107224 */ /* 0x000fe200078e0006 */
[----:B------:R-:W-:Y:S06]  /*19a0*/  BRA `(.L_x_208) ;  /* 0x0000000000087947 */ /* 0x000fec0003800000 */
.L_x_209:
[----:B------:R-:W-:Y:S02]  /*19b0*/  LOP3.LUT R17, R9, 0x80000, RZ, 0xfc, !PT ;  /* 0x0008000009117812 */ /* 0x000fe400078efcff */
[----:B------:R-:W-:-:S07]  /*19c0*/  MOV R16, R8 ;  /* 0x0000000800107202 */ /* 0x000fce0000000f00 */
.L_x_208:
[----:B------:R-:W-:Y:S01]  /*19d0*/  MOV R13, 0x0 ;  /* 0x00000000000d7802 */ /* 0x000fe20000000f00 */
[----:B------:R-:W-:Y:S02]  /*19e0*/  IMAD.MOV.U32 R2, RZ, RZ, R16 ;  /* 0x000000ffff027224 */ /* 0x000fe400078e0010 */
[----:B------:R-:W-:Y:S01]  /*19f0*/  IMAD.MOV.U32 R3, RZ, RZ, R17 ;  /* 0x000000ffff037224 */ /* 0x000fe200078e0011 */
[----:B------:R-:W-:Y:S06]  /*1a00*/  RET.REL.NODEC R12 `(_Z10add_sourcefffiiiifffiiiiPfS_) ;  /* 0xffffffe40c7c7950 */ /* 0x000fec0003c3ffff */
        .weak           $__internal_15_$__cuda_sm20_rcp_rn_f32_slowpath
        .type           $__internal_15_$__cuda_sm20_rcp_rn_f32_slowpath,@function
        .size           $__internal_15_$__cuda_sm20_rcp_rn_f32_slowpath,(.L_x_233 - $__internal_15_$__cuda_sm20_rcp_rn_f32_slowpath)
$__internal_15_$__cuda_sm20_rcp_rn_f32_slowpath:
[----:B------:R-:W0:Y:S02]  /*1a10*/  LDC R0, c[0x0][0x3a4] ;  /* 0x0000e900ff007b82 */ /* 0x000e240000000800 */
[----:B0-----:R-:W-:-:S05]  /*1a20*/  IMAD.SHL.U32 R4, R0, 0x2, RZ ;  /* 0x0000000200047824 */ /* 0x001fca00078e00ff */
[----:B------:R-:W-:-:S04]  /*1a30*/  SHF.R.U32.HI R3, RZ, 0x18, R4 ;  /* 0x00000018ff037819 */ /* 0x000fc80000011604 */
[----:B------:R-:W-:-:S13]  /*1a40*/  ISETP.NE.U32.AND P0, PT, R3, RZ, PT ;  /* 0x000000ff0300720c */ /* 0x000fda0003f05070 */
[----:B------:R-:W-:Y:S05]  /*1a50*/  @P0 BRA `(.L_x_211) ;  /* 0x0000000000280947 */ /* 0x000fea0003800000 */
[----:B------:R-:W-:-:S13]  /*1a60*/  ISETP.NE.AND P0, PT, R4, RZ, PT ;  /* 0x000000ff0400720c */ /* 0x000fda0003f05270 */
[----:B------:R2:W3:Y:S01]  /*1a70*/  @!P0 MUFU.RCP R3, R0 ;  /* 0x0000000000038308 */ /* 0x0004e20000001000 */
[----:B------:R-:W-:Y:S05]  /*1a80*/  @!P0 BRA `(.L_x_212) ;  /* 0x0000000000a48947 */ /* 0x000fea0003800000 */
[----:B------:R-:W-:-:S04]  /*1a90*/  FFMA R4, R0, 1.84467440737095516160e+19, RZ ;  /* 0x5f80000000047823 */ /* 0x000fc800000000ff */
[----:B---3--:R-:W2:Y:S02]  /*1aa0*/  MUFU.RCP R3, R4 ;  /* 0x0000000400037308 */ /* 0x008ea40000001000 */
[----:B--2---:R-:W-:-:S04]  /*1ab0*/  FFMA R0, R4, R3, -1 ;  /* 0xbf80000004007423 */ /* 0x004fc80000000003 */
[----:B------:R-:W-:-:S04]  /*1ac0*/  FADD.FTZ R0, -R0, -RZ ;  /* 0x800000ff00007221 */ /* 0x000fc80000010100 */
[----:B------:R-:W-:-:S04]  /*1ad0*/  FFMA R0, R3, R0, R3 ;  /* 0x0000000003007223 */ /* 0x000fc80000000003 */
[----:B------:R-:W-:Y:S01]  /*1ae0*/  FFMA R3, R0, 1.84467440737095516160e+19, RZ ;  /* 0x5f80000000037823 */ /* 0x000fe200000000ff */
[----:B------:R-:W-:Y:S06]  /*1af0*/  BRA `(.L_x_212) ;  /* 0x0000000000887947 */ /* 0x000fec0003800000 */
.L_x_211:
[----:B------:R-:W-:-:S05]  /*1b00*/  VIADD R4, R3, 0xffffff03 ;  /* 0xffffff0303047836 */ /* 0x000fca0000000000 */
[----:B------:R-:W-:-:S13]  /*1b10*/  ISETP.GT.U32.AND P0, PT, R4, 0x1, PT ;  /* 0x000000010400780c */ /* 0x000fda0003f04070 */
[----:B------:R-:W-:Y:S05]  /*1b20*/  @P0 BRA `(.L_x_213) ;  /* 0x0000000000780947 */ /* 0x000fea0003800000 */
[----:B------:R-:W-:Y:S01]  /*1b30*/  LOP3.LUT R5, R0, 0x7fffff, RZ, 0xc0, !PT ;  /* 0x007fffff00057812 */ /* 0x000fe200078ec0ff */
[----:B------:R-:W-:-:S03]  /*1b40*/  HFMA2 R9, -RZ, RZ, 0, 1.78813934326171875e-07 ;  /* 0x00000003ff097431 */ /* 0x000fc600000001ff */
[----:B------:R-:W-:-:S04]  /*1b50*/  LOP3.LUT R5, R5, 0x3f800000, RZ, 0xfc, !PT ;  /* 0x3f80000005057812 */ /* 0x000fc800078efcff */
[----:B------:R-:W0:Y:S01]  /*1b60*/  MUFU.RCP R6, R5 ;  /* 0x0000000500067308 */ /* 0x000e220000001000 */
[----:B------:R-:W-:Y:S01]  /*1b70*/  SHF.L.U32 R10, R9, R4, RZ ;  /* 0x00000004090a7219 */ /* 0x000fe200000006ff */
[----:B0-----:R-:W-:-:S04]  /*1b80*/  FFMA R7, R5, R6, -1 ;  /* 0xbf80000005077423 */ /* 0x001fc80000000006 */
[----:B------:R-:W-:-:S04]  /*1b90*/  FADD.FTZ R7, -R7, -RZ ;  /* 0x800000ff07077221 */ /* 0x000fc80000010100 */
[CCC-:B------:R-:W-:Y:S01]  /*1ba0*/  FFMA.RM R8, R6.reuse, R7.reuse, R6.reuse ;  /* 0x0000000706087223 */ /* 0x1c0fe20000004006 */
[----:B------:R-:W-:-:S04]  /*1bb0*/  FFMA.RP R7, R6, R7, R6 ;  /* 0x0000000706077223 */ /* 0x000fc80000008006 */
[C---:B------:R-:W-:Y:S02]  /*1bc0*/  LOP3.LUT R6, R8.reuse, 0x7fffff, RZ, 0xc0, !PT ;  /* 0x007fffff08067812 */ /* 0x040fe400078ec0ff */
[----:B------:R-:W-:Y:S02]  /*1bd0*/  FSETP.NEU.FTZ.AND P0, PT, R8, R7, PT ;  /* 0x000000070800720b */ /* 0x000fe40003f1d000 */
[----:B------:R-:W-:Y:S02]  /*1be0*/  LOP3.LUT R7, R6, 0x800000, RZ, 0xfc, !PT ;  /* 0x0080000006077812 */ /* 0x000fe400078efcff */
[----:B------:R-:W-:Y:S02]  /*1bf0*/  SEL R6, RZ, 0xffffffff, !P0 ;  /* 0xffffffffff067807 */ /* 0x000fe40004000000 */
[----:B------:R-:W-:-:S03]  /*1c00*/  LOP3.LUT R5, R10, R7, RZ, 0xc0, !PT ;  /* 0x000000070a057212 */ /* 0x000fc600078ec0ff */
[----:B------:R-:W-:Y:S01]  /*1c10*/  IMAD.MOV R6, RZ, RZ, -R6 ;  /* 0x000000ffff067224 */ /* 0x000fe200078e0a06 */
[----:B------:R-:W-:-:S04]  /*1c20*/  SHF.R.U32.HI R5, RZ, R4, R5 ;  /* 0x00000004ff057219 */ /* 0x000fc80000011605 */
[----:B------:R-:W-:Y:S02]  /*1c30*/  LOP3.LUT P1, RZ, R6, R4, R7, 0xf8, !PT ;  /* 0x0000000406ff7212 */ /* 0x000fe4000782f807 */
[C---:B------:R-:W-:Y:S02]  /*1c40*/  LOP3.LUT P0, RZ, R5.reuse, 0x1, RZ, 0xc0, !PT ;  /* 0x0000000105ff7812 */ /* 0x040fe4000780c0ff */
[----:B------:R-:W-:-:S04]  /*1c50*/  LOP3.LUT P2, RZ, R5, 0x2, RZ, 0xc0, !PT ;  /* 0x0000000205ff7812 */ /* 0x000fc8000784c0ff */
[----:B------:R-:W-:Y:S02]  /*1c60*/  PLOP3.LUT P0, PT, P0, P1, P2, 0xe0, 0x0 ;  /* 0x000000000000781c */ /* 0x000fe40000703c20 */
[----:B------:R-:W-:Y:S02]  /*1c70*/  LOP3.LUT P1, RZ, R0, 0x7fffff, RZ, 0xc0, !PT ;  /* 0x007fffff00ff7812 */ /* 0x000fe4000782c0ff */
[----:B------:R-:W-:-:S05]  /*1c80*/  SEL R4, RZ, 0x1, !P0 ;  /* 0x00000001ff047807 */ /* 0x000fca0004000000 */
[----:B------:R-:W-:-:S05]  /*1c90*/  IMAD.MOV R4, RZ, RZ, -R4 ;  /* 0x000000ffff047224 */ /* 0x000fca00078e0a04 */
[----:B------:R-:W-:Y:S02]  /*1ca0*/  ISETP.GE.AND P0, PT, R4, RZ, PT ;  /* 0x000000ff0400720c */ /* 0x000fe40003f06270 */
[----:B------:R-:W-:-:S04]  /*1cb0*/  IADD3 R4, PT, PT, R3, -0xfc, RZ ;  /* 0xffffff0403047810 */ /* 0x000fc80007ffe0ff */
[----:B------:R-:W-:-:S07]  /*1cc0*/  SHF.R.U32.HI R3, RZ, R4, R7 ;  /* 0x00000004ff037219 */ /* 0x000fce0000011607 */
[----:B------:R-:W-:-:S04]  /*1cd0*/  @!P0 VIADD R3, R3, 0x1 ;  /* 0x0000000103038836 */ /* 0x000fc80000000000 */
[----:B------:R-:W-:-:S05]  /*1ce0*/  @!P1 IMAD.SHL.U32 R3, R3, 0x2, RZ ;  /* 0x0000000203039824 */ /* 0x000fca00078e00ff */
[----:B------:R-:W-:Y:S01]  /*1cf0*/  LOP3.LUT R3, R3, 0x80000000, R0, 0xf8, !PT ;  /* 0x8000000003037812 */ /* 0x000fe200078ef800 */
[----:B------:R-:W-:Y:S06]  /*1d00*/  BRA `(.L_x_212) ;  /* 0x0000000000047947 */ /* 0x000fec0003800000 */
.L_x_213:
[----:B------:R0:W1:Y:S02]  /*1d10*/  MUFU.RCP R3, R0 ;  /* 0x0000000000037308 */ /* 0x0000640000001000 */
.L_x_212:
[----:B0123--:R-:W-:Y:S01]  /*1d20*/  MOV R0, R3 ;  /* 0x0000000300007202 */ /* 0x00ffe20000000f00 */
[----:B------:R-:W-:-:S04]  /*1d30*/  IMAD.MOV.U32 R3, RZ, RZ, 0x0 ;  /* 0x00000000ff037424 */ /* 0x000fc800078e00ff */
[----:B------:R-:W-:Y:S05]  /*1d40*/  RET.REL.NODEC R2 `(_Z10add_sourcefffiiiifffiiiiPfS_) ;  /* 0xffffffe002ac7950 */ /* 0x000fea0003c3ffff */
.L_x_214:
        /* <DEDUP_REMOVED lines=11> */
.L_x_233:


//--------------------- .nv.global.init           --------------------------
	.section	.nv.global.init,"aw",@progbits
	.align	16
.nv.global.init:
	.type		__cudart_sin_cos_coeffs,@object
	.size		__cudart_sin_cos_coeffs,(__cudart_i2opi_d - __cudart_sin_cos_coeffs)
__cudart_sin_cos_coeffs:
        /*0000*/ 	.byte	0x46, 0xd2, 0xb0, 0x2c, 0xf1, 0xe5, 0x5a, 0xbe, 0x92, 0xe3, 0xac, 0x69, 0xe3, 0x1d, 0xc7, 0x3e
        /*0010*/ 	.byte	0xa1, 0x62, 0xdb, 0x19, 0xa0, 0x01, 0x2a, 0xbf, 0x18, 0x08, 0x11, 0x11, 0x11, 0x11, 0x81, 0x3f
        /*0020*/ 	.byte	0x54, 0x55, 0x55, 0x55, 0x55, 0x55, 0xc5, 0xbf, 0x00, 0x00, 0x00, 0x00, 0x00, 0x00, 0x00, 0x00
        /*0030*/ 	.byte	0x00, 0x00, 0x00, 0x00, 0x00, 0x00, 0x00, 0x00, 0x64, 0x81, 0xfd, 0x20, 0x83, 0xff, 0xa8, 0xbd
        /*0040*/ 	.byte	0x28, 0x85, 0xef, 0xc1, 0xa7, 0xee, 0x21, 0x3e, 0xd9, 0xe6, 0x06, 0x8e, 0x4f, 0x7e, 0x92, 0xbe
        /*0050*/ 	.byte	0xe9, 0xbc, 0xdd, 0x19, 0xa0, 0x01, 0xfa, 0x3e, 0x47, 0x5d, 0xc1, 0x16, 0x6c, 0xc1, 0x56, 0xbf
        /*0060*/ 	.byte	0x51, 0x55, 0x55, 0x55, 0x55, 0x55, 0xa5, 0x3f, 0x00, 0x00, 0x00, 0x00, 0x00, 0x00, 0xe0, 0xbf
        /*0070*/ 	.byte	0x00, 0x00, 0x00, 0x00, 0x00, 0x00, 0xf0, 0x3f, 0x00, 0x00, 0x00, 0x00, 0x00, 0x00, 0x00, 0x00
	.type		__cudart_i2opi_d,@object
	.size		__cudart_i2opi_d,(__cudart_i2opi_f - __cudart_i2opi_d)
__cudart_i2opi_d:
        /* <DEDUP_REMOVED lines=9> */
	.type		__cudart_i2opi_f,@object
	.size		__cudart_i2opi_f,(.L_2 - __cudart_i2opi_f)
__cudart_i2opi_f:
        /*0110*/ 	.byte	0x41, 0x90, 0x43, 0x3c, 0x99, 0x95, 0x62, 0xdb, 0xc0, 0xdd, 0x34, 0xf5, 0xd1, 0x57, 0x27, 0xfc
        /*0120*/ 	.byte	0x29, 0x15, 0x44, 0x4e, 0x6e, 0x83, 0xf9, 0xa2
.L_2:


//--------------------- .nv.shared.reserved.0     --------------------------
	.section	.nv.shared.reserved.0,"aw",@nobits
	.weak		__nv_reservedSMEM_offset_0_alias
	.size		__nv_reservedSMEM_offset_0_alias, 0, 64
	.other		__nv_reservedSMEM_offset_0_alias,@"STO_CUDA_RESERVED_SHARED STV_DEFAULT"
__nv_reservedSMEM_offset_0_alias:
	.zero		0
	.zero		64


//--------------------- .nv.global                --------------------------
	.section	.nv.global,"aw",@nobits
	.align	4
.nv.global:
	.type		d0,@object
	.size		d0,(.L_1 - d0)
d0:
	.zero		4
.L_1:


//--------------------- .nv.constant0._Z12adcigs_illumiiiiPfS_ --------------------------
	.section	.nv.constant0._Z12adcigs_illumiiiiPfS_,"a",@progbits
	.sectionflags	@""
	.align	4
.nv.constant0._Z12adcigs_illumiiiiPfS_:
	.zero		928


//--------------------- .nv.constant0._Z15Poynting_AdcigsiiiiiiPfS_S_S_S_S_S_S_S_ --------------------------
	.section	.nv.constant0._Z15Poynting_AdcigsiiiiiiPfS_S_S_S_S_S_S_S_,"a",@progbits
	.sectionflags	@""
	.align	4
.nv.constant0._Z15Poynting_AdcigsiiiiiiPfS_S_S_S_S_S_S_S_:
	.zero		992


//--------------------- .nv.constant0._Z15migration_illumiiiPfS_ --------------------------
	.section	.nv.constant0._Z15migration_illumiiiPfS_,"a",@progbits
	.sectionflags	@""
	.align	4
.nv.constant0._Z15migration_illumiiiPfS_:
	.zero		928


//--------------------- .nv.constant0._Z13cal_migrationiiiiPfS_S_ --------------------------
	.section	.nv.constant0._Z13cal_migrationiiiiPfS_S_,"a",@progbits
	.sectionflags	@""
	.align	4
.nv.constant0._Z13cal_migrationiiiiPfS_S_:
	.zero		936


//--------------------- .nv.constant0._Z16cal_illuminationiiiiPfS_S_ --------------------------
	.section	.nv.constant0._Z16cal_illuminationiiiiPfS_S_,"a",@progbits
	.sectionflags	@""
	.align	4
.nv.constant0._Z16cal_illuminationiiiiPfS_S_:
	.zero		936


//--------------------- .nv.constant0._Z15mute_directwaveiiffffiiiiPfS_S_i --------------------------
	.section	.nv.constant0._Z15mute_directwaveiiffffiiiiPfS_S_i,"a",@progbits
	.sectionflags	@""
	.align	4
.nv.constant0._Z15mute_directwaveiiffffiiiiPfS_S_i:
	.zero		964


//--------------------- .nv.constant0._Z14wavefield_bndriiiiiiiPfS_S_S_b --------------------------
	.section	.nv.constant0._Z14wavefield_bndriiiiiiiPfS_S_S_b,"a",@progbits
	.sectionflags	@""
	.align	4
.nv.constant0._Z14wavefield_bndriiiiiiiPfS_S_S_b:
	.zero		961


//--------------------- .nv.constant0._Z11shot_recordiiiiiiiPfS_b --------------------------
	.section	.nv.constant0._Z11shot_recordiiiiiiiPfS_b,"a",@progbits
	.sectionflags	@""
	.align	4
.nv.constant0._Z11shot_recordiiiiiiiPfS_b:
	.zero		945


//--------------------- .nv.constant0._Z13initial_coffefiPfS_S_S_i --------------------------
	.section	.nv.constant0._Z13initial_coffefiPfS_S_S_i,"a",@progbits
	.sectionflags	@""
	.align	4
.nv.constant0._Z13initial_coffefiPfS_S_S_i:
	.zero		940


//--------------------- .nv.constant0._Z6get_d0ffiiiPf --------------------------
	.section	.nv.constant0._Z6get_d0ffiiiPf,"a",@progbits
	.sectionflags	@""
	.align	4
.nv.constant0._Z6get_d0ffiiiPf:
	.zero		928


//--------------------- .nv.constant0._Z13update_stressiiiifffPfS_S_S_S_iS_S_S_S_S_S_S_S_S_S_S_S_S_S_iiiib --------------------------
	.section	.nv.constant0._Z13update_stressiiiifffPfS_S_S_S_iS_S_S_S_S_S_S_S_S_S_S_S_S_S_iiiib,"a",@progbits
	.sectionflags	@""
	.align	4
.nv.constant0._Z13update_stressiiiifffPfS_S_S_S_iS_S_S_S_S_S_S_S_S_S_S_S_S_S_iiiib:
	.zero		1105


//--------------------- .nv.constant0._Z10update_veliiiiifffPfS_S_S_S_S_S_S_S_S_ --------------------------
	.section	.nv.constant0._Z10update_veliiiiifffPfS_S_S_S_S_S_S_S_S_,"a",@progbits
	.sectionflags	@""
	.align	4
.nv.constant0._Z10update_veliiiiifffPfS_S_S_S_S_S_S_S_S_:
	.zero		1008


//--------------------- .nv.constant0._Z10add_sourcefffiiiifffiiiiPfS_ --------------------------
	.section	.nv.constant0._Z10add_sourcefffiiiifffiiiiPfS_,"a",@progbits
	.sectionflags	@""
	.align	4
.nv.constant0._Z10add_sourcefffiiiifffiiiiPfS_:
	.zero		968


//--------------------- SYMBOLS --------------------------

	.type		.nv.reservedSmem.offset0,@object
	.size		.nv.reservedSmem.offset0,0x4
